//
// Generated by NVIDIA NVVM Compiler
//
// Compiler Build ID: CL-36424714
// Cuda compilation tools, release 13.0, V13.0.88
// Based on NVVM 20.0.0
//

.version 9.0
.target sm_100
.address_size 64

// _ZZN36_GLOBAL__N__3a625bb7_4_k_cu_0eb6ed1821fused_conv_if_kernel1EPKfS1_S1_PfS2_iiiiiiiiiE9s_weights has been demoted
// _ZZN36_GLOBAL__N__3a625bb7_4_k_cu_0eb6ed1821fused_conv_if_kernel1EPKfS1_S1_PfS2_iiiiiiiiiE8s_biases has been demoted
// _ZZN36_GLOBAL__N__3a625bb7_4_k_cu_0eb6ed1821fused_conv_if_kernel1EPKfS1_S1_PfS2_iiiiiiiiiE7s_input has been demoted
// _ZZN36_GLOBAL__N__3a625bb7_4_k_cu_0eb6ed1821fused_conv_if_kernel2EPKfS1_S1_PfS2_iiiiiiiiiE9s_weights has been demoted
// _ZZN36_GLOBAL__N__3a625bb7_4_k_cu_0eb6ed1821fused_conv_if_kernel2EPKfS1_S1_PfS2_iiiiiiiiiE8s_biases has been demoted
// _ZZN36_GLOBAL__N__3a625bb7_4_k_cu_0eb6ed1821fused_conv_if_kernel2EPKfS1_S1_PfS2_iiiiiiiiiE7s_input has been demoted
// _ZZN34_INTERNAL_3a625bb7_4_k_cu_0eb6ed1836_GLOBAL__N__3a625bb7_4_k_cu_0eb6ed1823linear_wmma_kernel_bodyILb1EEEvPKfS3_S3_PfS4_iiiE3s_a has been demoted
// _ZZN34_INTERNAL_3a625bb7_4_k_cu_0eb6ed1836_GLOBAL__N__3a625bb7_4_k_cu_0eb6ed1823linear_wmma_kernel_bodyILb1EEEvPKfS3_S3_PfS4_iiiE3s_b has been demoted
// _ZZN34_INTERNAL_3a625bb7_4_k_cu_0eb6ed1836_GLOBAL__N__3a625bb7_4_k_cu_0eb6ed1823linear_wmma_kernel_bodyILb1EEEvPKfS3_S3_PfS4_iiiE13s_output_tile has been demoted
// _ZZN34_INTERNAL_3a625bb7_4_k_cu_0eb6ed1836_GLOBAL__N__3a625bb7_4_k_cu_0eb6ed1823linear_wmma_kernel_bodyILb0EEEvPKfS3_S3_PfS4_iiiE3s_a has been demoted
// _ZZN34_INTERNAL_3a625bb7_4_k_cu_0eb6ed1836_GLOBAL__N__3a625bb7_4_k_cu_0eb6ed1823linear_wmma_kernel_bodyILb0EEEvPKfS3_S3_PfS4_iiiE3s_b has been demoted
// _ZZN34_INTERNAL_3a625bb7_4_k_cu_0eb6ed1836_GLOBAL__N__3a625bb7_4_k_cu_0eb6ed1823linear_wmma_kernel_bodyILb0EEEvPKfS3_S3_PfS4_iiiE13s_output_tile has been demoted

.entry _ZN36_GLOBAL__N__3a625bb7_4_k_cu_0eb6ed1810add_kernelEPKfPfx(
	.param .u64 .ptr .align 1 _ZN36_GLOBAL__N__3a625bb7_4_k_cu_0eb6ed1810add_kernelEPKfPfx_param_0,
	.param .u64 .ptr .align 1 _ZN36_GLOBAL__N__3a625bb7_4_k_cu_0eb6ed1810add_kernelEPKfPfx_param_1,
	.param .u64 _ZN36_GLOBAL__N__3a625bb7_4_k_cu_0eb6ed1810add_kernelEPKfPfx_param_2
)
{
	.reg .pred 	%p<8>;
	.reg .b32 	%r<9>;
	.reg .b32 	%f<16>;
	.reg .b64 	%rd<52>;

	ld.param.u64 	%rd24, [_ZN36_GLOBAL__N__3a625bb7_4_k_cu_0eb6ed1810add_kernelEPKfPfx_param_0];
	ld.param.u64 	%rd25, [_ZN36_GLOBAL__N__3a625bb7_4_k_cu_0eb6ed1810add_kernelEPKfPfx_param_1];
	ld.param.u64 	%rd23, [_ZN36_GLOBAL__N__3a625bb7_4_k_cu_0eb6ed1810add_kernelEPKfPfx_param_2];
	cvta.to.global.u64 	%rd1, %rd25;
	cvta.to.global.u64 	%rd2, %rd24;
	mov.u32 	%r1, %ctaid.x;
	mov.u32 	%r2, %ntid.x;
	mov.u32 	%r3, %tid.x;
	mad.lo.s32 	%r4, %r1, %r2, %r3;
	cvt.u64.u32 	%rd50, %r4;
	mov.u32 	%r5, %nctaid.x;
	mul.wide.u32 	%rd4, %r2, %r5;
	setp.le.s64 	%p1, %rd23, %rd50;
	@%p1 bra 	$L__BB0_10;
	add.s64 	%rd26, %rd4, %rd50;
	max.u64 	%rd27, %rd23, %rd26;
	setp.lt.u64 	%p2, %rd26, %rd23;
	selp.u64 	%rd5, 1, 0, %p2;
	add.s64 	%rd28, %rd26, %rd5;
	sub.s64 	%rd6, %rd27, %rd28;
	or.b64  	%rd29, %rd6, %rd4;
	and.b64  	%rd30, %rd29, -4294967296;
	setp.ne.s64 	%p3, %rd30, 0;
	@%p3 bra 	$L__BB0_3;
	cvt.u32.u64 	%r6, %rd4;
	cvt.u32.u64 	%r7, %rd6;
	div.u32 	%r8, %r7, %r6;
	cvt.u64.u32 	%rd46, %r8;
	bra.uni 	$L__BB0_4;
$L__BB0_3:
	div.u64 	%rd46, %rd6, %rd4;
$L__BB0_4:
	add.s64 	%rd10, %rd46, %rd5;
	and.b64  	%rd31, %rd10, 3;
	setp.eq.s64 	%p4, %rd31, 3;
	@%p4 bra 	$L__BB0_7;
	shl.b64 	%rd48, %rd50, 2;
	shl.b64 	%rd12, %rd4, 2;
	add.s64 	%rd32, %rd10, 1;
	and.b64  	%rd33, %rd32, 3;
	neg.s64 	%rd47, %rd33;
$L__BB0_6:
	.pragma "nounroll";
	add.s64 	%rd34, %rd2, %rd48;
	ld.global.f32 	%f1, [%rd34];
	add.s64 	%rd35, %rd1, %rd48;
	ld.global.f32 	%f2, [%rd35];
	add.f32 	%f3, %f1, %f2;
	st.global.f32 	[%rd35], %f3;
	add.s64 	%rd50, %rd50, %rd4;
	add.s64 	%rd48, %rd48, %rd12;
	add.s64 	%rd47, %rd47, 1;
	setp.ne.s64 	%p5, %rd47, 0;
	@%p5 bra 	$L__BB0_6;
$L__BB0_7:
	setp.lt.u64 	%p6, %rd10, 3;
	@%p6 bra 	$L__BB0_10;
	shl.b64 	%rd39, %rd4, 2;
$L__BB0_9:
	shl.b64 	%rd36, %rd50, 2;
	add.s64 	%rd37, %rd2, %rd36;
	ld.global.f32 	%f4, [%rd37];
	add.s64 	%rd38, %rd1, %rd36;
	ld.global.f32 	%f5, [%rd38];
	add.f32 	%f6, %f4, %f5;
	st.global.f32 	[%rd38], %f6;
	add.s64 	%rd40, %rd37, %rd39;
	ld.global.f32 	%f7, [%rd40];
	add.s64 	%rd41, %rd38, %rd39;
	ld.global.f32 	%f8, [%rd41];
	add.f32 	%f9, %f7, %f8;
	st.global.f32 	[%rd41], %f9;
	add.s64 	%rd42, %rd40, %rd39;
	ld.global.f32 	%f10, [%rd42];
	add.s64 	%rd43, %rd41, %rd39;
	ld.global.f32 	%f11, [%rd43];
	add.f32 	%f12, %f10, %f11;
	st.global.f32 	[%rd43], %f12;
	add.s64 	%rd44, %rd42, %rd39;
	ld.global.f32 	%f13, [%rd44];
	add.s64 	%rd45, %rd43, %rd39;
	ld.global.f32 	%f14, [%rd45];
	add.f32 	%f15, %f13, %f14;
	st.global.f32 	[%rd45], %f15;
	add.s64 	%rd50, %rd39, %rd50;
	setp.lt.s64 	%p7, %rd50, %rd23;
	@%p7 bra 	$L__BB0_9;
$L__BB0_10:
	ret;

}
.entry _ZN36_GLOBAL__N__3a625bb7_4_k_cu_0eb6ed1820linear_kernel_simpleEPKfS1_S1_Pfiii(
	.param .u64 .ptr .align 1 _ZN36_GLOBAL__N__3a625bb7_4_k_cu_0eb6ed1820linear_kernel_simpleEPKfS1_S1_Pfiii_param_0,
	.param .u64 .ptr .align 1 _ZN36_GLOBAL__N__3a625bb7_4_k_cu_0eb6ed1820linear_kernel_simpleEPKfS1_S1_Pfiii_param_1,
	.param .u64 .ptr .align 1 _ZN36_GLOBAL__N__3a625bb7_4_k_cu_0eb6ed1820linear_kernel_simpleEPKfS1_S1_Pfiii_param_2,
	.param .u64 .ptr .align 1 _ZN36_GLOBAL__N__3a625bb7_4_k_cu_0eb6ed1820linear_kernel_simpleEPKfS1_S1_Pfiii_param_3,
	.param .u32 _ZN36_GLOBAL__N__3a625bb7_4_k_cu_0eb6ed1820linear_kernel_simpleEPKfS1_S1_Pfiii_param_4,
	.param .u32 _ZN36_GLOBAL__N__3a625bb7_4_k_cu_0eb6ed1820linear_kernel_simpleEPKfS1_S1_Pfiii_param_5,
	.param .u32 _ZN36_GLOBAL__N__3a625bb7_4_k_cu_0eb6ed1820linear_kernel_simpleEPKfS1_S1_Pfiii_param_6
)
{
	.reg .pred 	%p<9>;
	.reg .b32 	%r<22>;
	.reg .b32 	%f<28>;
	.reg .b64 	%rd<45>;

	ld.param.u64 	%rd21, [_ZN36_GLOBAL__N__3a625bb7_4_k_cu_0eb6ed1820linear_kernel_simpleEPKfS1_S1_Pfiii_param_0];
	ld.param.u64 	%rd22, [_ZN36_GLOBAL__N__3a625bb7_4_k_cu_0eb6ed1820linear_kernel_simpleEPKfS1_S1_Pfiii_param_1];
	ld.param.u64 	%rd19, [_ZN36_GLOBAL__N__3a625bb7_4_k_cu_0eb6ed1820linear_kernel_simpleEPKfS1_S1_Pfiii_param_2];
	ld.param.u64 	%rd20, [_ZN36_GLOBAL__N__3a625bb7_4_k_cu_0eb6ed1820linear_kernel_simpleEPKfS1_S1_Pfiii_param_3];
	ld.param.u32 	%r14, [_ZN36_GLOBAL__N__3a625bb7_4_k_cu_0eb6ed1820linear_kernel_simpleEPKfS1_S1_Pfiii_param_4];
	ld.param.u32 	%r12, [_ZN36_GLOBAL__N__3a625bb7_4_k_cu_0eb6ed1820linear_kernel_simpleEPKfS1_S1_Pfiii_param_5];
	ld.param.u32 	%r13, [_ZN36_GLOBAL__N__3a625bb7_4_k_cu_0eb6ed1820linear_kernel_simpleEPKfS1_S1_Pfiii_param_6];
	cvta.to.global.u64 	%rd1, %rd22;
	cvta.to.global.u64 	%rd2, %rd21;
	mov.u32 	%r1, %ctaid.y;
	mov.u32 	%r15, %ctaid.x;
	mov.u32 	%r16, %ntid.x;
	mov.u32 	%r17, %tid.x;
	mad.lo.s32 	%r2, %r15, %r16, %r17;
	setp.ge.s32 	%p1, %r1, %r14;
	setp.ge.s32 	%p2, %r2, %r13;
	or.pred  	%p3, %p1, %p2;
	@%p3 bra 	$L__BB1_9;
	cvta.to.global.u64 	%rd23, %rd19;
	cvt.u64.u32 	%rd3, %r1;
	cvt.s64.s32 	%rd24, %r12;
	mul.lo.s64 	%rd4, %rd24, %rd3;
	cvt.s64.s32 	%rd5, %r2;
	mul.wide.s32 	%rd6, %r12, %r2;
	mul.wide.s32 	%rd25, %r2, 4;
	add.s64 	%rd26, %rd23, %rd25;
	ld.global.nc.f32 	%f27, [%rd26];
	setp.lt.s32 	%p4, %r12, 1;
	@%p4 bra 	$L__BB1_8;
	and.b32  	%r3, %r12, 3;
	setp.lt.u32 	%p5, %r12, 4;
	mov.b32 	%r20, 0;
	@%p5 bra 	$L__BB1_5;
	and.b32  	%r20, %r12, 2147483644;
	neg.s32 	%r19, %r20;
	shl.b64 	%rd27, %rd4, 2;
	add.s64 	%rd28, %rd27, %rd2;
	add.s64 	%rd42, %rd28, 8;
	shl.b64 	%rd29, %rd6, 2;
	add.s64 	%rd30, %rd29, %rd1;
	add.s64 	%rd41, %rd30, 8;
$L__BB1_4:
	.pragma "nounroll";
	ld.global.nc.f32 	%f10, [%rd42+-8];
	ld.global.nc.f32 	%f11, [%rd41+-8];
	fma.rn.f32 	%f12, %f10, %f11, %f27;
	ld.global.nc.f32 	%f13, [%rd42+-4];
	ld.global.nc.f32 	%f14, [%rd41+-4];
	fma.rn.f32 	%f15, %f13, %f14, %f12;
	ld.global.nc.f32 	%f16, [%rd42];
	ld.global.nc.f32 	%f17, [%rd41];
	fma.rn.f32 	%f18, %f16, %f17, %f15;
	ld.global.nc.f32 	%f19, [%rd42+4];
	ld.global.nc.f32 	%f20, [%rd41+4];
	fma.rn.f32 	%f27, %f19, %f20, %f18;
	add.s32 	%r19, %r19, 4;
	add.s64 	%rd42, %rd42, 16;
	add.s64 	%rd41, %rd41, 16;
	setp.ne.s32 	%p6, %r19, 0;
	@%p6 bra 	$L__BB1_4;
$L__BB1_5:
	setp.eq.s32 	%p7, %r3, 0;
	@%p7 bra 	$L__BB1_8;
	cvt.u64.u32 	%rd31, %r20;
	add.s64 	%rd32, %rd6, %rd31;
	shl.b64 	%rd33, %rd32, 2;
	add.s64 	%rd44, %rd1, %rd33;
	add.s64 	%rd34, %rd4, %rd31;
	shl.b64 	%rd35, %rd34, 2;
	add.s64 	%rd43, %rd2, %rd35;
	neg.s32 	%r21, %r3;
$L__BB1_7:
	.pragma "nounroll";
	ld.global.nc.f32 	%f21, [%rd43];
	ld.global.nc.f32 	%f22, [%rd44];
	fma.rn.f32 	%f27, %f21, %f22, %f27;
	add.s64 	%rd44, %rd44, 4;
	add.s64 	%rd43, %rd43, 4;
	add.s32 	%r21, %r21, 1;
	setp.ne.s32 	%p8, %r21, 0;
	@%p8 bra 	$L__BB1_7;
$L__BB1_8:
	cvt.s64.s32 	%rd36, %r13;
	mad.lo.s64 	%rd37, %rd36, %rd3, %rd5;
	cvta.to.global.u64 	%rd38, %rd20;
	shl.b64 	%rd39, %rd37, 2;
	add.s64 	%rd40, %rd38, %rd39;
	st.global.f32 	[%rd40], %f27;
$L__BB1_9:
	ret;

}
.entry _ZN36_GLOBAL__N__3a625bb7_4_k_cu_0eb6ed1827linear_if_fused_kernel_wmmaEPKfS1_S1_PfS2_iii(
	.param .u64 .ptr .align 1 _ZN36_GLOBAL__N__3a625bb7_4_k_cu_0eb6ed1827linear_if_fused_kernel_wmmaEPKfS1_S1_PfS2_iii_param_0,
	.param .u64 .ptr .align 1 _ZN36_GLOBAL__N__3a625bb7_4_k_cu_0eb6ed1827linear_if_fused_kernel_wmmaEPKfS1_S1_PfS2_iii_param_1,
	.param .u64 .ptr .align 1 _ZN36_GLOBAL__N__3a625bb7_4_k_cu_0eb6ed1827linear_if_fused_kernel_wmmaEPKfS1_S1_PfS2_iii_param_2,
	.param .u64 .ptr .align 1 _ZN36_GLOBAL__N__3a625bb7_4_k_cu_0eb6ed1827linear_if_fused_kernel_wmmaEPKfS1_S1_PfS2_iii_param_3,
	.param .u64 .ptr .align 1 _ZN36_GLOBAL__N__3a625bb7_4_k_cu_0eb6ed1827linear_if_fused_kernel_wmmaEPKfS1_S1_PfS2_iii_param_4,
	.param .u32 _ZN36_GLOBAL__N__3a625bb7_4_k_cu_0eb6ed1827linear_if_fused_kernel_wmmaEPKfS1_S1_PfS2_iii_param_5,
	.param .u32 _ZN36_GLOBAL__N__3a625bb7_4_k_cu_0eb6ed1827linear_if_fused_kernel_wmmaEPKfS1_S1_PfS2_iii_param_6,
	.param .u32 _ZN36_GLOBAL__N__3a625bb7_4_k_cu_0eb6ed1827linear_if_fused_kernel_wmmaEPKfS1_S1_PfS2_iii_param_7
)
{
	.reg .pred 	%p<27>;
	.reg .b16 	%rs<5>;
	.reg .b32 	%r<123>;
	.reg .b32 	%f<88>;
	.reg .b64 	%rd<55>;
	// demoted variable
	.shared .align 2 .b8 _ZZN34_INTERNAL_3a625bb7_4_k_cu_0eb6ed1836_GLOBAL__N__3a625bb7_4_k_cu_0eb6ed1823linear_wmma_kernel_bodyILb1EEEvPKfS3_S3_PfS4_iiiE3s_a[4096];
	// demoted variable
	.shared .align 2 .b8 _ZZN34_INTERNAL_3a625bb7_4_k_cu_0eb6ed1836_GLOBAL__N__3a625bb7_4_k_cu_0eb6ed1823linear_wmma_kernel_bodyILb1EEEvPKfS3_S3_PfS4_iiiE3s_b[4096];
	// demoted variable
	.shared .align 4 .b8 _ZZN34_INTERNAL_3a625bb7_4_k_cu_0eb6ed1836_GLOBAL__N__3a625bb7_4_k_cu_0eb6ed1823linear_wmma_kernel_bodyILb1EEEvPKfS3_S3_PfS4_iiiE13s_output_tile[16384];
	ld.param.u64 	%rd26, [_ZN36_GLOBAL__N__3a625bb7_4_k_cu_0eb6ed1827linear_if_fused_kernel_wmmaEPKfS1_S1_PfS2_iii_param_0];
	ld.param.u64 	%rd27, [_ZN36_GLOBAL__N__3a625bb7_4_k_cu_0eb6ed1827linear_if_fused_kernel_wmmaEPKfS1_S1_PfS2_iii_param_1];
	ld.param.u32 	%r41, [_ZN36_GLOBAL__N__3a625bb7_4_k_cu_0eb6ed1827linear_if_fused_kernel_wmmaEPKfS1_S1_PfS2_iii_param_5];
	ld.param.u32 	%r42, [_ZN36_GLOBAL__N__3a625bb7_4_k_cu_0eb6ed1827linear_if_fused_kernel_wmmaEPKfS1_S1_PfS2_iii_param_6];
	ld.param.u32 	%r43, [_ZN36_GLOBAL__N__3a625bb7_4_k_cu_0eb6ed1827linear_if_fused_kernel_wmmaEPKfS1_S1_PfS2_iii_param_7];
	cvta.to.global.u64 	%rd1, %rd26;
	cvta.to.global.u64 	%rd2, %rd27;
	mov.u32 	%r44, %ctaid.y;
	shl.b32 	%r1, %r44, 6;
	mov.u32 	%r122, %tid.x;
	add.s32 	%r45, %r42, 15;
	shr.s32 	%r46, %r45, 31;
	shr.u32 	%r47, %r46, 28;
	add.s32 	%r48, %r45, %r47;
	shr.s32 	%r3, %r48, 4;
	cvt.u64.u32 	%rd3, %r42;
	and.b32  	%r4, %r122, 15;
	cvt.u64.u32 	%rd28, %r4;
	shl.b32 	%r49, %r122, 1;
	mov.u32 	%r50, _ZZN34_INTERNAL_3a625bb7_4_k_cu_0eb6ed1836_GLOBAL__N__3a625bb7_4_k_cu_0eb6ed1823linear_wmma_kernel_bodyILb1EEEvPKfS3_S3_PfS4_iiiE3s_a;
	add.s32 	%r5, %r50, %r49;
	shr.u32 	%r51, %r122, 4;
	or.b32  	%r6, %r51, %r1;
	mul.wide.u32 	%rd29, %r42, %r6;
	add.s64 	%rd4, %rd29, %rd28;
	shl.b64 	%rd30, %rd4, 2;
	add.s64 	%rd52, %rd1, %rd30;
	mul.wide.u32 	%rd6, %r42, 128;
	mov.u32 	%r111, %r6;
	mov.u32 	%r112, %r5;
	mov.u32 	%r113, %r122;
$L__BB2_1:
	setp.ge.s32 	%p1, %r4, %r42;
	setp.ge.s32 	%p2, %r111, %r41;
	mov.f32 	%f60, 0f00000000;
	or.pred  	%p3, %p1, %p2;
	@%p3 bra 	$L__BB2_3;
	ld.global.f32 	%f60, [%rd52];
$L__BB2_3:
	// begin inline asm
	{  cvt.rn.f16.f32 %rs1, %f60;}

	// end inline asm
	st.shared.u16 	[%r112], %rs1;
	add.s32 	%r10, %r113, 512;
	add.s32 	%r112, %r112, 1024;
	add.s64 	%rd52, %rd52, %rd6;
	add.s32 	%r111, %r111, 32;
	setp.lt.u32 	%p4, %r113, 512;
	mov.u32 	%r113, %r10;
	@%p4 bra 	$L__BB2_1;
	and.b32  	%r52, %r122, 63;
	mov.u32 	%r53, %ctaid.x;
	shl.b32 	%r54, %r53, 6;
	or.b32  	%r55, %r52, %r54;
	cvt.s64.s32 	%rd9, %r55;
	mul.lo.s64 	%rd10, %rd9, %rd3;
	mov.u32 	%r114, %r122;
$L__BB2_5:
	cvt.u32.u64 	%r56, %rd9;
	setp.ge.s32 	%p5, %r56, %r43;
	shr.u32 	%r14, %r114, 6;
	setp.ge.s32 	%p6, %r14, %r42;
	mov.f32 	%f61, 0f00000000;
	or.pred  	%p7, %p6, %p5;
	@%p7 bra 	$L__BB2_7;
	cvt.u64.u32 	%rd31, %r14;
	add.s64 	%rd32, %rd10, %rd31;
	shl.b64 	%rd33, %rd32, 2;
	add.s64 	%rd34, %rd2, %rd33;
	ld.global.f32 	%f61, [%rd34];
$L__BB2_7:
	// begin inline asm
	{  cvt.rn.f16.f32 %rs2, %f61;}

	// end inline asm
	shl.b32 	%r57, %r114, 1;
	mov.u32 	%r58, _ZZN34_INTERNAL_3a625bb7_4_k_cu_0eb6ed1836_GLOBAL__N__3a625bb7_4_k_cu_0eb6ed1823linear_wmma_kernel_bodyILb1EEEvPKfS3_S3_PfS4_iiiE3s_b;
	add.s32 	%r59, %r58, %r57;
	st.shared.u16 	[%r59], %rs2;
	add.s32 	%r15, %r114, 512;
	setp.lt.u32 	%p8, %r114, 512;
	mov.u32 	%r114, %r15;
	@%p8 bra 	$L__BB2_5;
	bar.sync 	0;
	setp.lt.s32 	%p9, %r42, 1;
	mov.f32 	%f70, 0f00000000;
	mov.f32 	%f71, %f70;
	mov.f32 	%f72, %f70;
	mov.f32 	%f73, %f70;
	mov.f32 	%f74, %f70;
	mov.f32 	%f75, %f70;
	mov.f32 	%f76, %f70;
	mov.f32 	%f77, %f70;
	@%p9 bra 	$L__BB2_22;
	max.s32 	%r16, %r3, 1;
	add.s64 	%rd11, %rd1, 64;
	mov.b32 	%r115, 0;
	mov.f32 	%f70, 0f00000000;
$L__BB2_10:
	setp.gt.u32 	%p10, %r122, 511;
	and.b32  	%r18, %r115, 1;
	xor.b32  	%r19, %r18, 1;
	@%p10 bra 	$L__BB2_12;
	shl.b32 	%r61, %r122, 2;
	and.b32  	%r62, %r61, 3584;
	mov.u32 	%r63, _ZZN34_INTERNAL_3a625bb7_4_k_cu_0eb6ed1836_GLOBAL__N__3a625bb7_4_k_cu_0eb6ed1823linear_wmma_kernel_bodyILb1EEEvPKfS3_S3_PfS4_iiiE3s_a;
	add.s32 	%r64, %r63, %r62;
	shl.b32 	%r65, %r18, 11;
	add.s32 	%r66, %r64, %r65;
	and.b32  	%r67, %r122, 96;
	mov.u32 	%r68, _ZZN34_INTERNAL_3a625bb7_4_k_cu_0eb6ed1836_GLOBAL__N__3a625bb7_4_k_cu_0eb6ed1823linear_wmma_kernel_bodyILb1EEEvPKfS3_S3_PfS4_iiiE3s_b;
	add.s32 	%r69, %r68, %r67;
	add.s32 	%r70, %r69, %r65;
	mov.b32 	%r71, 16;
	wmma.load.a.sync.aligned.row.m16n16k16.shared.f16 	{%r72, %r73, %r74, %r75, %r76, %r77, %r78, %r79}, [%r66], %r71;
	mov.b32 	%r80, 64;
	wmma.load.b.sync.aligned.row.m16n16k16.shared.f16 	{%r81, %r82, %r83, %r84, %r85, %r86, %r87, %r88}, [%r70], %r80;
	wmma.mma.sync.aligned.row.row.m16n16k16.f32.f32 {%f77, %f76, %f75, %f74, %f73, %f72, %f71, %f70}, {%r72, %r73, %r74, %r75, %r76, %r77, %r78, %r79}, {%r81, %r82, %r83, %r84, %r85, %r86, %r87, %r88}, {%f77, %f76, %f75, %f74, %f73, %f72, %f71, %f70};
$L__BB2_12:
	add.s32 	%r20, %r115, 1;
	setp.ge.s32 	%p11, %r20, %r3;
	@%p11 bra 	$L__BB2_21;
	shl.b32 	%r89, %r115, 4;
	add.s32 	%r21, %r89, 16;
	shl.b32 	%r90, %r19, 11;
	add.s32 	%r117, %r5, %r90;
	cvt.s64.s32 	%rd12, %r89;
	add.s64 	%rd35, %rd4, %rd12;
	shl.b64 	%rd36, %rd35, 2;
	add.s64 	%rd53, %rd11, %rd36;
	add.s32 	%r92, %r4, %r21;
	mov.u32 	%r116, %r6;
	mov.u32 	%r118, %r122;
$L__BB2_14:
	setp.ge.s32 	%p12, %r92, %r42;
	setp.ge.s32 	%p13, %r116, %r41;
	mov.f32 	%f78, 0f00000000;
	or.pred  	%p14, %p13, %p12;
	@%p14 bra 	$L__BB2_16;
	ld.global.f32 	%f78, [%rd53];
$L__BB2_16:
	// begin inline asm
	{  cvt.rn.f16.f32 %rs3, %f78;}

	// end inline asm
	st.shared.u16 	[%r117], %rs3;
	add.s32 	%r26, %r118, 512;
	add.s32 	%r117, %r117, 1024;
	add.s64 	%rd53, %rd53, %rd6;
	add.s32 	%r116, %r116, 32;
	setp.lt.u32 	%p15, %r118, 512;
	mov.u32 	%r118, %r26;
	@%p15 bra 	$L__BB2_14;
	mov.u32 	%r94, _ZZN34_INTERNAL_3a625bb7_4_k_cu_0eb6ed1836_GLOBAL__N__3a625bb7_4_k_cu_0eb6ed1823linear_wmma_kernel_bodyILb1EEEvPKfS3_S3_PfS4_iiiE3s_b;
	add.s32 	%r29, %r94, %r90;
	mov.u32 	%r119, %r122;
$L__BB2_18:
	cvt.u32.u64 	%r95, %rd9;
	setp.ge.s32 	%p16, %r95, %r43;
	shr.u32 	%r31, %r119, 6;
	add.s32 	%r96, %r31, %r21;
	setp.ge.s32 	%p17, %r96, %r42;
	mov.f32 	%f79, 0f00000000;
	or.pred  	%p18, %p16, %p17;
	@%p18 bra 	$L__BB2_20;
	cvt.u64.u32 	%rd37, %r31;
	add.s64 	%rd38, %rd37, %rd12;
	add.s64 	%rd39, %rd10, %rd38;
	shl.b64 	%rd40, %rd39, 2;
	add.s64 	%rd41, %rd2, %rd40;
	ld.global.f32 	%f79, [%rd41+64];
$L__BB2_20:
	// begin inline asm
	{  cvt.rn.f16.f32 %rs4, %f79;}

	// end inline asm
	shl.b32 	%r97, %r119, 1;
	add.s32 	%r98, %r29, %r97;
	st.shared.u16 	[%r98], %rs4;
	add.s32 	%r32, %r119, 512;
	setp.lt.u32 	%p19, %r119, 512;
	mov.u32 	%r119, %r32;
	@%p19 bra 	$L__BB2_18;
$L__BB2_21:
	bar.sync 	0;
	setp.ne.s32 	%p20, %r20, %r16;
	mov.u32 	%r115, %r20;
	@%p20 bra 	$L__BB2_10;
$L__BB2_22:
	setp.gt.u32 	%p21, %r122, 511;
	@%p21 bra 	$L__BB2_24;
	shl.b32 	%r99, %r122, 1;
	and.b32  	%r100, %r99, 192;
	shl.b32 	%r101, %r122, 5;
	and.b32  	%r102, %r101, 28672;
	or.b32  	%r103, %r102, %r100;
	mov.u32 	%r104, _ZZN34_INTERNAL_3a625bb7_4_k_cu_0eb6ed1836_GLOBAL__N__3a625bb7_4_k_cu_0eb6ed1823linear_wmma_kernel_bodyILb1EEEvPKfS3_S3_PfS4_iiiE13s_output_tile;
	add.s32 	%r105, %r104, %r103;
	mov.b32 	%r106, 64;
	wmma.store.d.sync.aligned.row.m16n16k16.shared.f32 	[%r105], {%f77, %f76, %f75, %f74, %f73, %f72, %f71, %f70}, %r106;
$L__BB2_24:
	ld.param.u64 	%rd51, [_ZN36_GLOBAL__N__3a625bb7_4_k_cu_0eb6ed1827linear_if_fused_kernel_wmmaEPKfS1_S1_PfS2_iii_param_4];
	ld.param.u64 	%rd50, [_ZN36_GLOBAL__N__3a625bb7_4_k_cu_0eb6ed1827linear_if_fused_kernel_wmmaEPKfS1_S1_PfS2_iii_param_3];
	ld.param.u64 	%rd49, [_ZN36_GLOBAL__N__3a625bb7_4_k_cu_0eb6ed1827linear_if_fused_kernel_wmmaEPKfS1_S1_PfS2_iii_param_2];
	bar.sync 	0;
	cvt.s64.s32 	%rd42, %r43;
	cvta.to.global.u64 	%rd43, %rd49;
	shl.b64 	%rd44, %rd9, 2;
	add.s64 	%rd16, %rd43, %rd44;
	shl.b32 	%r107, %r122, 2;
	mov.u32 	%r108, _ZZN34_INTERNAL_3a625bb7_4_k_cu_0eb6ed1836_GLOBAL__N__3a625bb7_4_k_cu_0eb6ed1823linear_wmma_kernel_bodyILb1EEEvPKfS3_S3_PfS4_iiiE13s_output_tile;
	add.s32 	%r121, %r108, %r107;
	shr.u32 	%r109, %r122, 6;
	add.s32 	%r120, %r109, %r1;
	cvt.u64.u32 	%rd45, %r120;
	mad.lo.s64 	%rd46, %rd42, %rd45, %rd9;
	shl.b64 	%rd54, %rd46, 2;
	mul.wide.s32 	%rd18, %r43, 32;
	cvta.to.global.u64 	%rd19, %rd50;
	cvta.to.global.u64 	%rd20, %rd51;
	cvt.u32.u64 	%r110, %rd9;
$L__BB2_25:
	setp.ge.s32 	%p22, %r110, %r43;
	setp.ge.s32 	%p23, %r120, %r41;
	or.pred  	%p24, %p23, %p22;
	@%p24 bra 	$L__BB2_27;
	ld.shared.f32 	%f51, [%r121];
	ld.global.nc.f32 	%f52, [%rd16];
	add.f32 	%f53, %f51, %f52;
	add.s64 	%rd47, %rd19, %rd54;
	ld.global.f32 	%f54, [%rd47];
	add.f32 	%f55, %f54, %f53;
	setp.ge.f32 	%p25, %f55, 0f3F800000;
	selp.f32 	%f56, 0f3F800000, 0f00000000, %p25;
	mov.f32 	%f57, 0f3F800000;
	sub.f32 	%f58, %f57, %f56;
	mul.f32 	%f59, %f55, %f58;
	st.global.f32 	[%rd47], %f59;
	add.s64 	%rd48, %rd20, %rd54;
	st.global.f32 	[%rd48], %f56;
$L__BB2_27:
	add.s32 	%r38, %r122, 512;
	add.s32 	%r121, %r121, 2048;
	add.s64 	%rd54, %rd54, %rd18;
	add.s32 	%r120, %r120, 8;
	setp.lt.u32 	%p26, %r122, 3584;
	mov.u32 	%r122, %r38;
	@%p26 bra 	$L__BB2_25;
	ret;

}
.entry _ZN36_GLOBAL__N__3a625bb7_4_k_cu_0eb6ed1818linear_kernel_wmmaEPKfS1_S1_Pfiii(
	.param .u64 .ptr .align 1 _ZN36_GLOBAL__N__3a625bb7_4_k_cu_0eb6ed1818linear_kernel_wmmaEPKfS1_S1_Pfiii_param_0,
	.param .u64 .ptr .align 1 _ZN36_GLOBAL__N__3a625bb7_4_k_cu_0eb6ed1818linear_kernel_wmmaEPKfS1_S1_Pfiii_param_1,
	.param .u64 .ptr .align 1 _ZN36_GLOBAL__N__3a625bb7_4_k_cu_0eb6ed1818linear_kernel_wmmaEPKfS1_S1_Pfiii_param_2,
	.param .u64 .ptr .align 1 _ZN36_GLOBAL__N__3a625bb7_4_k_cu_0eb6ed1818linear_kernel_wmmaEPKfS1_S1_Pfiii_param_3,
	.param .u32 _ZN36_GLOBAL__N__3a625bb7_4_k_cu_0eb6ed1818linear_kernel_wmmaEPKfS1_S1_Pfiii_param_4,
	.param .u32 _ZN36_GLOBAL__N__3a625bb7_4_k_cu_0eb6ed1818linear_kernel_wmmaEPKfS1_S1_Pfiii_param_5,
	.param .u32 _ZN36_GLOBAL__N__3a625bb7_4_k_cu_0eb6ed1818linear_kernel_wmmaEPKfS1_S1_Pfiii_param_6
)
{
	.reg .pred 	%p<26>;
	.reg .b16 	%rs<5>;
	.reg .b32 	%r<123>;
	.reg .b32 	%f<82>;
	.reg .b64 	%rd<51>;
	// demoted variable
	.shared .align 2 .b8 _ZZN34_INTERNAL_3a625bb7_4_k_cu_0eb6ed1836_GLOBAL__N__3a625bb7_4_k_cu_0eb6ed1823linear_wmma_kernel_bodyILb0EEEvPKfS3_S3_PfS4_iiiE3s_a[4096];
	// demoted variable
	.shared .align 2 .b8 _ZZN34_INTERNAL_3a625bb7_4_k_cu_0eb6ed1836_GLOBAL__N__3a625bb7_4_k_cu_0eb6ed1823linear_wmma_kernel_bodyILb0EEEvPKfS3_S3_PfS4_iiiE3s_b[4096];
	// demoted variable
	.shared .align 4 .b8 _ZZN34_INTERNAL_3a625bb7_4_k_cu_0eb6ed1836_GLOBAL__N__3a625bb7_4_k_cu_0eb6ed1823linear_wmma_kernel_bodyILb0EEEvPKfS3_S3_PfS4_iiiE13s_output_tile[16384];
	ld.param.u64 	%rd23, [_ZN36_GLOBAL__N__3a625bb7_4_k_cu_0eb6ed1818linear_kernel_wmmaEPKfS1_S1_Pfiii_param_0];
	ld.param.u64 	%rd24, [_ZN36_GLOBAL__N__3a625bb7_4_k_cu_0eb6ed1818linear_kernel_wmmaEPKfS1_S1_Pfiii_param_1];
	ld.param.u32 	%r41, [_ZN36_GLOBAL__N__3a625bb7_4_k_cu_0eb6ed1818linear_kernel_wmmaEPKfS1_S1_Pfiii_param_4];
	ld.param.u32 	%r42, [_ZN36_GLOBAL__N__3a625bb7_4_k_cu_0eb6ed1818linear_kernel_wmmaEPKfS1_S1_Pfiii_param_5];
	ld.param.u32 	%r43, [_ZN36_GLOBAL__N__3a625bb7_4_k_cu_0eb6ed1818linear_kernel_wmmaEPKfS1_S1_Pfiii_param_6];
	cvta.to.global.u64 	%rd1, %rd23;
	cvta.to.global.u64 	%rd2, %rd24;
	mov.u32 	%r44, %ctaid.y;
	shl.b32 	%r1, %r44, 6;
	mov.u32 	%r122, %tid.x;
	add.s32 	%r45, %r42, 15;
	shr.s32 	%r46, %r45, 31;
	shr.u32 	%r47, %r46, 28;
	add.s32 	%r48, %r45, %r47;
	shr.s32 	%r3, %r48, 4;
	cvt.u64.u32 	%rd3, %r42;
	and.b32  	%r4, %r122, 15;
	cvt.u64.u32 	%rd25, %r4;
	shl.b32 	%r49, %r122, 1;
	mov.u32 	%r50, _ZZN34_INTERNAL_3a625bb7_4_k_cu_0eb6ed1836_GLOBAL__N__3a625bb7_4_k_cu_0eb6ed1823linear_wmma_kernel_bodyILb0EEEvPKfS3_S3_PfS4_iiiE3s_a;
	add.s32 	%r5, %r50, %r49;
	shr.u32 	%r51, %r122, 4;
	or.b32  	%r6, %r51, %r1;
	mul.wide.u32 	%rd26, %r42, %r6;
	add.s64 	%rd4, %rd26, %rd25;
	shl.b64 	%rd27, %rd4, 2;
	add.s64 	%rd48, %rd1, %rd27;
	mul.wide.u32 	%rd6, %r42, 128;
	mov.u32 	%r111, %r6;
	mov.u32 	%r112, %r5;
	mov.u32 	%r113, %r122;
$L__BB3_1:
	setp.ge.s32 	%p1, %r4, %r42;
	setp.ge.s32 	%p2, %r111, %r41;
	mov.f32 	%f54, 0f00000000;
	or.pred  	%p3, %p1, %p2;
	@%p3 bra 	$L__BB3_3;
	ld.global.f32 	%f54, [%rd48];
$L__BB3_3:
	// begin inline asm
	{  cvt.rn.f16.f32 %rs1, %f54;}

	// end inline asm
	st.shared.u16 	[%r112], %rs1;
	add.s32 	%r10, %r113, 512;
	add.s32 	%r112, %r112, 1024;
	add.s64 	%rd48, %rd48, %rd6;
	add.s32 	%r111, %r111, 32;
	setp.lt.u32 	%p4, %r113, 512;
	mov.u32 	%r113, %r10;
	@%p4 bra 	$L__BB3_1;
	and.b32  	%r52, %r122, 63;
	mov.u32 	%r53, %ctaid.x;
	shl.b32 	%r54, %r53, 6;
	or.b32  	%r55, %r52, %r54;
	cvt.s64.s32 	%rd9, %r55;
	mul.lo.s64 	%rd10, %rd9, %rd3;
	mov.u32 	%r114, %r122;
$L__BB3_5:
	cvt.u32.u64 	%r56, %rd9;
	setp.ge.s32 	%p5, %r56, %r43;
	shr.u32 	%r14, %r114, 6;
	setp.ge.s32 	%p6, %r14, %r42;
	mov.f32 	%f55, 0f00000000;
	or.pred  	%p7, %p6, %p5;
	@%p7 bra 	$L__BB3_7;
	cvt.u64.u32 	%rd28, %r14;
	add.s64 	%rd29, %rd10, %rd28;
	shl.b64 	%rd30, %rd29, 2;
	add.s64 	%rd31, %rd2, %rd30;
	ld.global.f32 	%f55, [%rd31];
$L__BB3_7:
	// begin inline asm
	{  cvt.rn.f16.f32 %rs2, %f55;}

	// end inline asm
	shl.b32 	%r57, %r114, 1;
	mov.u32 	%r58, _ZZN34_INTERNAL_3a625bb7_4_k_cu_0eb6ed1836_GLOBAL__N__3a625bb7_4_k_cu_0eb6ed1823linear_wmma_kernel_bodyILb0EEEvPKfS3_S3_PfS4_iiiE3s_b;
	add.s32 	%r59, %r58, %r57;
	st.shared.u16 	[%r59], %rs2;
	add.s32 	%r15, %r114, 512;
	setp.lt.u32 	%p8, %r114, 512;
	mov.u32 	%r114, %r15;
	@%p8 bra 	$L__BB3_5;
	bar.sync 	0;
	setp.lt.s32 	%p9, %r42, 1;
	mov.f32 	%f64, 0f00000000;
	mov.f32 	%f65, %f64;
	mov.f32 	%f66, %f64;
	mov.f32 	%f67, %f64;
	mov.f32 	%f68, %f64;
	mov.f32 	%f69, %f64;
	mov.f32 	%f70, %f64;
	mov.f32 	%f71, %f64;
	@%p9 bra 	$L__BB3_22;
	max.s32 	%r16, %r3, 1;
	add.s64 	%rd11, %rd1, 64;
	mov.b32 	%r115, 0;
	mov.f32 	%f64, 0f00000000;
$L__BB3_10:
	setp.gt.u32 	%p10, %r122, 511;
	and.b32  	%r18, %r115, 1;
	xor.b32  	%r19, %r18, 1;
	@%p10 bra 	$L__BB3_12;
	shl.b32 	%r61, %r122, 2;
	and.b32  	%r62, %r61, 3584;
	mov.u32 	%r63, _ZZN34_INTERNAL_3a625bb7_4_k_cu_0eb6ed1836_GLOBAL__N__3a625bb7_4_k_cu_0eb6ed1823linear_wmma_kernel_bodyILb0EEEvPKfS3_S3_PfS4_iiiE3s_a;
	add.s32 	%r64, %r63, %r62;
	shl.b32 	%r65, %r18, 11;
	add.s32 	%r66, %r64, %r65;
	and.b32  	%r67, %r122, 96;
	mov.u32 	%r68, _ZZN34_INTERNAL_3a625bb7_4_k_cu_0eb6ed1836_GLOBAL__N__3a625bb7_4_k_cu_0eb6ed1823linear_wmma_kernel_bodyILb0EEEvPKfS3_S3_PfS4_iiiE3s_b;
	add.s32 	%r69, %r68, %r67;
	add.s32 	%r70, %r69, %r65;
	mov.b32 	%r71, 16;
	wmma.load.a.sync.aligned.row.m16n16k16.shared.f16 	{%r72, %r73, %r74, %r75, %r76, %r77, %r78, %r79}, [%r66], %r71;
	mov.b32 	%r80, 64;
	wmma.load.b.sync.aligned.row.m16n16k16.shared.f16 	{%r81, %r82, %r83, %r84, %r85, %r86, %r87, %r88}, [%r70], %r80;
	wmma.mma.sync.aligned.row.row.m16n16k16.f32.f32 {%f71, %f70, %f69, %f68, %f67, %f66, %f65, %f64}, {%r72, %r73, %r74, %r75, %r76, %r77, %r78, %r79}, {%r81, %r82, %r83, %r84, %r85, %r86, %r87, %r88}, {%f71, %f70, %f69, %f68, %f67, %f66, %f65, %f64};
$L__BB3_12:
	add.s32 	%r20, %r115, 1;
	setp.ge.s32 	%p11, %r20, %r3;
	@%p11 bra 	$L__BB3_21;
	shl.b32 	%r89, %r115, 4;
	add.s32 	%r21, %r89, 16;
	shl.b32 	%r90, %r19, 11;
	add.s32 	%r117, %r5, %r90;
	cvt.s64.s32 	%rd12, %r89;
	add.s64 	%rd32, %rd4, %rd12;
	shl.b64 	%rd33, %rd32, 2;
	add.s64 	%rd49, %rd11, %rd33;
	add.s32 	%r92, %r4, %r21;
	mov.u32 	%r116, %r6;
	mov.u32 	%r118, %r122;
$L__BB3_14:
	setp.ge.s32 	%p12, %r92, %r42;
	setp.ge.s32 	%p13, %r116, %r41;
	mov.f32 	%f72, 0f00000000;
	or.pred  	%p14, %p13, %p12;
	@%p14 bra 	$L__BB3_16;
	ld.global.f32 	%f72, [%rd49];
$L__BB3_16:
	// begin inline asm
	{  cvt.rn.f16.f32 %rs3, %f72;}

	// end inline asm
	st.shared.u16 	[%r117], %rs3;
	add.s32 	%r26, %r118, 512;
	add.s32 	%r117, %r117, 1024;
	add.s64 	%rd49, %rd49, %rd6;
	add.s32 	%r116, %r116, 32;
	setp.lt.u32 	%p15, %r118, 512;
	mov.u32 	%r118, %r26;
	@%p15 bra 	$L__BB3_14;
	mov.u32 	%r94, _ZZN34_INTERNAL_3a625bb7_4_k_cu_0eb6ed1836_GLOBAL__N__3a625bb7_4_k_cu_0eb6ed1823linear_wmma_kernel_bodyILb0EEEvPKfS3_S3_PfS4_iiiE3s_b;
	add.s32 	%r29, %r94, %r90;
	mov.u32 	%r119, %r122;
$L__BB3_18:
	cvt.u32.u64 	%r95, %rd9;
	setp.ge.s32 	%p16, %r95, %r43;
	shr.u32 	%r31, %r119, 6;
	add.s32 	%r96, %r31, %r21;
	setp.ge.s32 	%p17, %r96, %r42;
	mov.f32 	%f73, 0f00000000;
	or.pred  	%p18, %p16, %p17;
	@%p18 bra 	$L__BB3_20;
	cvt.u64.u32 	%rd34, %r31;
	add.s64 	%rd35, %rd34, %rd12;
	add.s64 	%rd36, %rd10, %rd35;
	shl.b64 	%rd37, %rd36, 2;
	add.s64 	%rd38, %rd2, %rd37;
	ld.global.f32 	%f73, [%rd38+64];
$L__BB3_20:
	// begin inline asm
	{  cvt.rn.f16.f32 %rs4, %f73;}

	// end inline asm
	shl.b32 	%r97, %r119, 1;
	add.s32 	%r98, %r29, %r97;
	st.shared.u16 	[%r98], %rs4;
	add.s32 	%r32, %r119, 512;
	setp.lt.u32 	%p19, %r119, 512;
	mov.u32 	%r119, %r32;
	@%p19 bra 	$L__BB3_18;
$L__BB3_21:
	bar.sync 	0;
	setp.ne.s32 	%p20, %r20, %r16;
	mov.u32 	%r115, %r20;
	@%p20 bra 	$L__BB3_10;
$L__BB3_22:
	setp.gt.u32 	%p21, %r122, 511;
	@%p21 bra 	$L__BB3_24;
	shl.b32 	%r99, %r122, 1;
	and.b32  	%r100, %r99, 192;
	shl.b32 	%r101, %r122, 5;
	and.b32  	%r102, %r101, 28672;
	or.b32  	%r103, %r102, %r100;
	mov.u32 	%r104, _ZZN34_INTERNAL_3a625bb7_4_k_cu_0eb6ed1836_GLOBAL__N__3a625bb7_4_k_cu_0eb6ed1823linear_wmma_kernel_bodyILb0EEEvPKfS3_S3_PfS4_iiiE13s_output_tile;
	add.s32 	%r105, %r104, %r103;
	mov.b32 	%r106, 64;
	wmma.store.d.sync.aligned.row.m16n16k16.shared.f32 	[%r105], {%f71, %f70, %f69, %f68, %f67, %f66, %f65, %f64}, %r106;
$L__BB3_24:
	ld.param.u64 	%rd47, [_ZN36_GLOBAL__N__3a625bb7_4_k_cu_0eb6ed1818linear_kernel_wmmaEPKfS1_S1_Pfiii_param_3];
	ld.param.u64 	%rd46, [_ZN36_GLOBAL__N__3a625bb7_4_k_cu_0eb6ed1818linear_kernel_wmmaEPKfS1_S1_Pfiii_param_2];
	bar.sync 	0;
	cvt.s64.s32 	%rd39, %r43;
	cvta.to.global.u64 	%rd40, %rd46;
	shl.b64 	%rd41, %rd9, 2;
	add.s64 	%rd16, %rd40, %rd41;
	shl.b32 	%r107, %r122, 2;
	mov.u32 	%r108, _ZZN34_INTERNAL_3a625bb7_4_k_cu_0eb6ed1836_GLOBAL__N__3a625bb7_4_k_cu_0eb6ed1823linear_wmma_kernel_bodyILb0EEEvPKfS3_S3_PfS4_iiiE13s_output_tile;
	add.s32 	%r121, %r108, %r107;
	shr.u32 	%r109, %r122, 6;
	add.s32 	%r120, %r109, %r1;
	cvt.u64.u32 	%rd42, %r120;
	mad.lo.s64 	%rd43, %rd39, %rd42, %rd9;
	shl.b64 	%rd44, %rd43, 2;
	cvta.to.global.u64 	%rd45, %rd47;
	add.s64 	%rd50, %rd45, %rd44;
	mul.wide.s32 	%rd18, %r43, 32;
	cvt.u32.u64 	%r110, %rd9;
$L__BB3_25:
	setp.ge.s32 	%p22, %r110, %r43;
	setp.ge.s32 	%p23, %r120, %r41;
	or.pred  	%p24, %p23, %p22;
	@%p24 bra 	$L__BB3_27;
	ld.shared.f32 	%f51, [%r121];
	ld.global.nc.f32 	%f52, [%rd16];
	add.f32 	%f53, %f51, %f52;
	st.global.f32 	[%rd50], %f53;
$L__BB3_27:
	add.s32 	%r38, %r122, 512;
	add.s32 	%r121, %r121, 2048;
	add.s64 	%rd50, %rd50, %rd18;
	add.s32 	%r120, %r120, 8;
	setp.lt.u32 	%p25, %r122, 3584;
	mov.u32 	%r122, %r38;
	@%p25 bra 	$L__BB3_25;
	ret;

}
.entry _ZN36_GLOBAL__N__3a625bb7_4_k_cu_0eb6ed1821fused_conv_if_kernel1EPKfS1_S1_PfS2_iiiiiiiii(
	.param .u64 .ptr .align 1 _ZN36_GLOBAL__N__3a625bb7_4_k_cu_0eb6ed1821fused_conv_if_kernel1EPKfS1_S1_PfS2_iiiiiiiii_param_0,
	.param .u64 .ptr .align 1 _ZN36_GLOBAL__N__3a625bb7_4_k_cu_0eb6ed1821fused_conv_if_kernel1EPKfS1_S1_PfS2_iiiiiiiii_param_1,
	.param .u64 .ptr .align 1 _ZN36_GLOBAL__N__3a625bb7_4_k_cu_0eb6ed1821fused_conv_if_kernel1EPKfS1_S1_PfS2_iiiiiiiii_param_2,
	.param .u64 .ptr .align 1 _ZN36_GLOBAL__N__3a625bb7_4_k_cu_0eb6ed1821fused_conv_if_kernel1EPKfS1_S1_PfS2_iiiiiiiii_param_3,
	.param .u64 .ptr .align 1 _ZN36_GLOBAL__N__3a625bb7_4_k_cu_0eb6ed1821fused_conv_if_kernel1EPKfS1_S1_PfS2_iiiiiiiii_param_4,
	.param .u32 _ZN36_GLOBAL__N__3a625bb7_4_k_cu_0eb6ed1821fused_conv_if_kernel1EPKfS1_S1_PfS2_iiiiiiiii_param_5,
	.param .u32 _ZN36_GLOBAL__N__3a625bb7_4_k_cu_0eb6ed1821fused_conv_if_kernel1EPKfS1_S1_PfS2_iiiiiiiii_param_6,
	.param .u32 _ZN36_GLOBAL__N__3a625bb7_4_k_cu_0eb6ed1821fused_conv_if_kernel1EPKfS1_S1_PfS2_iiiiiiiii_param_7,
	.param .u32 _ZN36_GLOBAL__N__3a625bb7_4_k_cu_0eb6ed1821fused_conv_if_kernel1EPKfS1_S1_PfS2_iiiiiiiii_param_8,
	.param .u32 _ZN36_GLOBAL__N__3a625bb7_4_k_cu_0eb6ed1821fused_conv_if_kernel1EPKfS1_S1_PfS2_iiiiiiiii_param_9,
	.param .u32 _ZN36_GLOBAL__N__3a625bb7_4_k_cu_0eb6ed1821fused_conv_if_kernel1EPKfS1_S1_PfS2_iiiiiiiii_param_10,
	.param .u32 _ZN36_GLOBAL__N__3a625bb7_4_k_cu_0eb6ed1821fused_conv_if_kernel1EPKfS1_S1_PfS2_iiiiiiiii_param_11,
	.param .u32 _ZN36_GLOBAL__N__3a625bb7_4_k_cu_0eb6ed1821fused_conv_if_kernel1EPKfS1_S1_PfS2_iiiiiiiii_param_12,
	.param .u32 _ZN36_GLOBAL__N__3a625bb7_4_k_cu_0eb6ed1821fused_conv_if_kernel1EPKfS1_S1_PfS2_iiiiiiiii_param_13
)
{
	.reg .pred 	%p<32>;
	.reg .b32 	%r<146>;
	.reg .b32 	%f<747>;
	.reg .b64 	%rd<132>;
	// demoted variable
	.shared .align 4 .b8 _ZZN36_GLOBAL__N__3a625bb7_4_k_cu_0eb6ed1821fused_conv_if_kernel1EPKfS1_S1_PfS2_iiiiiiiiiE9s_weights[1200];
	// demoted variable
	.shared .align 4 .b8 _ZZN36_GLOBAL__N__3a625bb7_4_k_cu_0eb6ed1821fused_conv_if_kernel1EPKfS1_S1_PfS2_iiiiiiiiiE8s_biases[48];
	// demoted variable
	.shared .align 4 .b8 _ZZN36_GLOBAL__N__3a625bb7_4_k_cu_0eb6ed1821fused_conv_if_kernel1EPKfS1_S1_PfS2_iiiiiiiiiE7s_input[3136];
	ld.param.u64 	%rd15, [_ZN36_GLOBAL__N__3a625bb7_4_k_cu_0eb6ed1821fused_conv_if_kernel1EPKfS1_S1_PfS2_iiiiiiiii_param_0];
	ld.param.u64 	%rd16, [_ZN36_GLOBAL__N__3a625bb7_4_k_cu_0eb6ed1821fused_conv_if_kernel1EPKfS1_S1_PfS2_iiiiiiiii_param_1];
	ld.param.u32 	%r66, [_ZN36_GLOBAL__N__3a625bb7_4_k_cu_0eb6ed1821fused_conv_if_kernel1EPKfS1_S1_PfS2_iiiiiiiii_param_12];
	cvta.to.global.u64 	%rd1, %rd16;
	cvta.to.global.u64 	%rd2, %rd15;
	mov.u32 	%r1, %tid.y;
	mov.u32 	%r2, %ntid.x;
	mov.u32 	%r3, %tid.x;
	mad.lo.s32 	%r145, %r1, %r2, %r3;
	mov.u32 	%r5, %ntid.y;
	mul.lo.s32 	%r6, %r2, %r5;
	setp.gt.u32 	%p2, %r145, 299;
	@%p2 bra 	$L__BB4_7;
	add.s32 	%r68, %r145, %r6;
	max.u32 	%r69, %r68, 300;
	setp.lt.u32 	%p3, %r68, 300;
	selp.u32 	%r70, 1, 0, %p3;
	add.s32 	%r71, %r68, %r70;
	sub.s32 	%r72, %r69, %r71;
	div.u32 	%r73, %r72, %r6;
	add.s32 	%r7, %r73, %r70;
	and.b32  	%r74, %r7, 3;
	setp.eq.s32 	%p4, %r74, 3;
	mov.u32 	%r137, %r145;
	@%p4 bra 	$L__BB4_4;
	add.s32 	%r75, %r7, 1;
	and.b32  	%r76, %r75, 3;
	shl.b32 	%r77, %r145, 2;
	mov.u32 	%r78, _ZZN36_GLOBAL__N__3a625bb7_4_k_cu_0eb6ed1821fused_conv_if_kernel1EPKfS1_S1_PfS2_iiiiiiiiiE9s_weights;
	add.s32 	%r131, %r78, %r77;
	mul.wide.u32 	%rd17, %r1, %r2;
	cvt.u64.u32 	%rd18, %r3;
	add.s64 	%rd19, %rd17, %rd18;
	shl.b64 	%rd20, %rd19, 2;
	add.s64 	%rd130, %rd1, %rd20;
	neg.s32 	%r130, %r76;
	mad.lo.s32 	%r79, %r5, %r76, %r1;
	mad.lo.s32 	%r137, %r2, %r79, %r3;
	mul.wide.u32 	%rd21, %r6, 4;
$L__BB4_3:
	.pragma "nounroll";
	ld.global.nc.f32 	%f25, [%rd130];
	st.shared.f32 	[%r131], %f25;
	shl.b32 	%r80, %r6, 2;
	add.s32 	%r131, %r131, %r80;
	add.s64 	%rd130, %rd130, %rd21;
	add.s32 	%r130, %r130, 1;
	setp.ne.s32 	%p5, %r130, 0;
	@%p5 bra 	$L__BB4_3;
$L__BB4_4:
	setp.lt.u32 	%p6, %r7, 3;
	@%p6 bra 	$L__BB4_7;
	shl.b32 	%r81, %r6, 1;
	add.s32 	%r136, %r137, %r81;
	mad.lo.s32 	%r135, %r6, 3, %r137;
	add.s32 	%r134, %r137, %r6;
	shl.b32 	%r82, %r137, 2;
	mov.u32 	%r83, _ZZN36_GLOBAL__N__3a625bb7_4_k_cu_0eb6ed1821fused_conv_if_kernel1EPKfS1_S1_PfS2_iiiiiiiiiE9s_weights;
	add.s32 	%r133, %r83, %r82;
$L__BB4_6:
	mul.wide.u32 	%rd22, %r137, 4;
	add.s64 	%rd23, %rd1, %rd22;
	ld.global.nc.f32 	%f26, [%rd23];
	st.shared.f32 	[%r133], %f26;
	add.s32 	%r84, %r137, %r6;
	mul.wide.u32 	%rd24, %r134, 4;
	add.s64 	%rd25, %rd1, %rd24;
	ld.global.nc.f32 	%f27, [%rd25];
	shl.b32 	%r85, %r6, 2;
	add.s32 	%r86, %r133, %r85;
	st.shared.f32 	[%r86], %f27;
	add.s32 	%r87, %r84, %r6;
	mul.wide.u32 	%rd26, %r136, 4;
	add.s64 	%rd27, %rd1, %rd26;
	ld.global.nc.f32 	%f28, [%rd27];
	shl.b32 	%r88, %r6, 3;
	add.s32 	%r89, %r133, %r88;
	st.shared.f32 	[%r89], %f28;
	add.s32 	%r90, %r87, %r6;
	mul.wide.u32 	%rd28, %r135, 4;
	add.s64 	%rd29, %rd1, %rd28;
	ld.global.nc.f32 	%f29, [%rd29];
	mad.lo.s32 	%r91, %r6, 12, %r133;
	st.shared.f32 	[%r91], %f29;
	add.s32 	%r137, %r90, %r6;
	add.s32 	%r136, %r136, %r85;
	add.s32 	%r135, %r135, %r85;
	add.s32 	%r134, %r134, %r85;
	shl.b32 	%r92, %r6, 4;
	add.s32 	%r133, %r133, %r92;
	setp.lt.u32 	%p7, %r137, 300;
	@%p7 bra 	$L__BB4_6;
$L__BB4_7:
	setp.gt.u32 	%p8, %r145, 11;
	@%p8 bra 	$L__BB4_9;
	ld.param.u64 	%rd127, [_ZN36_GLOBAL__N__3a625bb7_4_k_cu_0eb6ed1821fused_conv_if_kernel1EPKfS1_S1_PfS2_iiiiiiiii_param_2];
	cvta.to.global.u64 	%rd30, %rd127;
	mul.wide.u32 	%rd31, %r145, 4;
	add.s64 	%rd32, %rd30, %rd31;
	ld.global.nc.f32 	%f30, [%rd32];
	shl.b32 	%r93, %r145, 2;
	mov.u32 	%r94, _ZZN36_GLOBAL__N__3a625bb7_4_k_cu_0eb6ed1821fused_conv_if_kernel1EPKfS1_S1_PfS2_iiiiiiiiiE8s_biases;
	add.s32 	%r95, %r94, %r93;
	st.shared.f32 	[%r95], %f30;
$L__BB4_9:
	ld.param.u32 	%r123, [_ZN36_GLOBAL__N__3a625bb7_4_k_cu_0eb6ed1821fused_conv_if_kernel1EPKfS1_S1_PfS2_iiiiiiiii_param_5];
	mov.u32 	%r30, %ctaid.z;
	mov.u32 	%r96, %ctaid.x;
	mad.lo.s32 	%r31, %r96, %r2, %r3;
	mov.u32 	%r97, %ctaid.y;
	mad.lo.s32 	%r32, %r97, %r5, %r1;
	setp.ge.s32 	%p9, %r30, %r123;
	@%p9 bra 	$L__BB4_21;
	ld.param.u32 	%r126, [_ZN36_GLOBAL__N__3a625bb7_4_k_cu_0eb6ed1821fused_conv_if_kernel1EPKfS1_S1_PfS2_iiiiiiiii_param_8];
	ld.param.u32 	%r125, [_ZN36_GLOBAL__N__3a625bb7_4_k_cu_0eb6ed1821fused_conv_if_kernel1EPKfS1_S1_PfS2_iiiiiiiii_param_7];
	ld.param.u32 	%r124, [_ZN36_GLOBAL__N__3a625bb7_4_k_cu_0eb6ed1821fused_conv_if_kernel1EPKfS1_S1_PfS2_iiiiiiiii_param_6];
	cvt.u64.u32 	%rd6, %r30;
	cvt.s64.s32 	%rd33, %r124;
	mul.lo.s64 	%rd34, %rd33, %rd6;
	cvt.s64.s32 	%rd35, %r125;
	mul.lo.s64 	%rd36, %rd34, %rd35;
	cvt.s64.s32 	%rd37, %r126;
	mul.lo.s64 	%rd7, %rd36, %rd37;
	setp.gt.u32 	%p10, %r145, 783;
	@%p10 bra 	$L__BB4_17;
	add.s32 	%r98, %r145, %r6;
	max.u32 	%r99, %r98, 784;
	setp.lt.u32 	%p11, %r98, 784;
	selp.u32 	%r100, 1, 0, %p11;
	add.s32 	%r101, %r98, %r100;
	sub.s32 	%r102, %r99, %r101;
	div.u32 	%r103, %r102, %r6;
	add.s32 	%r33, %r103, %r100;
	and.b32  	%r104, %r33, 3;
	setp.eq.s32 	%p12, %r104, 3;
	@%p12 bra 	$L__BB4_14;
	add.s32 	%r105, %r33, 1;
	and.b32  	%r106, %r105, 3;
	shl.b32 	%r107, %r145, 2;
	mov.u32 	%r108, _ZZN36_GLOBAL__N__3a625bb7_4_k_cu_0eb6ed1821fused_conv_if_kernel1EPKfS1_S1_PfS2_iiiiiiiiiE7s_input;
	add.s32 	%r139, %r108, %r107;
	shl.b32 	%r35, %r6, 2;
	mul.wide.u32 	%rd38, %r1, %r2;
	add.s64 	%rd39, %rd7, %rd38;
	cvt.u64.u32 	%rd40, %r3;
	add.s64 	%rd41, %rd39, %rd40;
	shl.b64 	%rd42, %rd41, 2;
	add.s64 	%rd131, %rd2, %rd42;
	mul.wide.u32 	%rd9, %r6, 4;
	neg.s32 	%r138, %r106;
	mad.lo.s32 	%r109, %r5, %r106, %r1;
	mad.lo.s32 	%r145, %r2, %r109, %r3;
$L__BB4_13:
	.pragma "nounroll";
	ld.global.nc.f32 	%f31, [%rd131];
	st.shared.f32 	[%r139], %f31;
	add.s32 	%r139, %r139, %r35;
	add.s64 	%rd131, %rd131, %rd9;
	add.s32 	%r138, %r138, 1;
	setp.ne.s32 	%p13, %r138, 0;
	@%p13 bra 	$L__BB4_13;
$L__BB4_14:
	setp.lt.u32 	%p14, %r33, 3;
	@%p14 bra 	$L__BB4_17;
	shl.b32 	%r110, %r6, 1;
	add.s32 	%r144, %r145, %r110;
	shl.b32 	%r44, %r6, 2;
	mad.lo.s32 	%r143, %r6, 3, %r145;
	add.s32 	%r142, %r145, %r6;
	shl.b32 	%r111, %r145, 2;
	mov.u32 	%r112, _ZZN36_GLOBAL__N__3a625bb7_4_k_cu_0eb6ed1821fused_conv_if_kernel1EPKfS1_S1_PfS2_iiiiiiiiiE7s_input;
	add.s32 	%r141, %r112, %r111;
	shl.b32 	%r48, %r6, 4;
	shl.b32 	%r49, %r6, 3;
	mul.lo.s32 	%r50, %r6, 12;
$L__BB4_16:
	cvt.u64.u32 	%rd43, %r145;
	add.s64 	%rd44, %rd7, %rd43;
	shl.b64 	%rd45, %rd44, 2;
	add.s64 	%rd46, %rd2, %rd45;
	ld.global.nc.f32 	%f32, [%rd46];
	st.shared.f32 	[%r141], %f32;
	add.s32 	%r113, %r145, %r6;
	cvt.u64.u32 	%rd47, %r142;
	add.s64 	%rd48, %rd7, %rd47;
	shl.b64 	%rd49, %rd48, 2;
	add.s64 	%rd50, %rd2, %rd49;
	ld.global.nc.f32 	%f33, [%rd50];
	add.s32 	%r114, %r141, %r44;
	st.shared.f32 	[%r114], %f33;
	add.s32 	%r115, %r113, %r6;
	cvt.u64.u32 	%rd51, %r144;
	add.s64 	%rd52, %rd7, %rd51;
	shl.b64 	%rd53, %rd52, 2;
	add.s64 	%rd54, %rd2, %rd53;
	ld.global.nc.f32 	%f34, [%rd54];
	add.s32 	%r116, %r141, %r49;
	st.shared.f32 	[%r116], %f34;
	add.s32 	%r117, %r115, %r6;
	cvt.u64.u32 	%rd55, %r143;
	add.s64 	%rd56, %rd7, %rd55;
	shl.b64 	%rd57, %rd56, 2;
	add.s64 	%rd58, %rd2, %rd57;
	ld.global.nc.f32 	%f35, [%rd58];
	add.s32 	%r118, %r141, %r50;
	st.shared.f32 	[%r118], %f35;
	add.s32 	%r145, %r117, %r6;
	add.s32 	%r144, %r144, %r44;
	add.s32 	%r143, %r143, %r44;
	add.s32 	%r142, %r142, %r44;
	add.s32 	%r141, %r141, %r48;
	setp.lt.u32 	%p15, %r145, 784;
	@%p15 bra 	$L__BB4_16;
$L__BB4_17:
	ld.param.u32 	%r128, [_ZN36_GLOBAL__N__3a625bb7_4_k_cu_0eb6ed1821fused_conv_if_kernel1EPKfS1_S1_PfS2_iiiiiiiii_param_13];
	bar.sync 	0;
	setp.lt.s32 	%p16, %r32, %r66;
	setp.lt.s32 	%p17, %r31, %r128;
	and.pred  	%p1, %p16, %p17;
	mov.f32 	%f735, 0f00000000;
	not.pred 	%p18, %p1;
	mov.f32 	%f736, %f735;
	mov.f32 	%f737, %f735;
	mov.f32 	%f738, %f735;
	mov.f32 	%f739, %f735;
	mov.f32 	%f740, %f735;
	mov.f32 	%f741, %f735;
	mov.f32 	%f742, %f735;
	mov.f32 	%f743, %f735;
	mov.f32 	%f744, %f735;
	mov.f32 	%f745, %f735;
	mov.f32 	%f746, %f735;
	@%p18 bra 	$L__BB4_19;
	mad.lo.s32 	%r119, %r32, 28, %r31;
	shl.b32 	%r120, %r119, 2;
	mov.u32 	%r121, _ZZN36_GLOBAL__N__3a625bb7_4_k_cu_0eb6ed1821fused_conv_if_kernel1EPKfS1_S1_PfS2_iiiiiiiiiE7s_input;
	add.s32 	%r122, %r121, %r120;
	ld.shared.f32 	%f37, [%r122];
	ld.shared.f32 	%f38, [_ZZN36_GLOBAL__N__3a625bb7_4_k_cu_0eb6ed1821fused_conv_if_kernel1EPKfS1_S1_PfS2_iiiiiiiiiE9s_weights];
	fma.rn.f32 	%f39, %f37, %f38, 0f00000000;
	ld.shared.f32 	%f40, [_ZZN36_GLOBAL__N__3a625bb7_4_k_cu_0eb6ed1821fused_conv_if_kernel1EPKfS1_S1_PfS2_iiiiiiiiiE9s_weights+100];
	fma.rn.f32 	%f41, %f37, %f40, 0f00000000;
	ld.shared.f32 	%f42, [_ZZN36_GLOBAL__N__3a625bb7_4_k_cu_0eb6ed1821fused_conv_if_kernel1EPKfS1_S1_PfS2_iiiiiiiiiE9s_weights+200];
	fma.rn.f32 	%f43, %f37, %f42, 0f00000000;
	ld.shared.f32 	%f44, [_ZZN36_GLOBAL__N__3a625bb7_4_k_cu_0eb6ed1821fused_conv_if_kernel1EPKfS1_S1_PfS2_iiiiiiiiiE9s_weights+300];
	fma.rn.f32 	%f45, %f37, %f44, 0f00000000;
	ld.shared.f32 	%f46, [_ZZN36_GLOBAL__N__3a625bb7_4_k_cu_0eb6ed1821fused_conv_if_kernel1EPKfS1_S1_PfS2_iiiiiiiiiE9s_weights+400];
	fma.rn.f32 	%f47, %f37, %f46, 0f00000000;
	ld.shared.f32 	%f48, [_ZZN36_GLOBAL__N__3a625bb7_4_k_cu_0eb6ed1821fused_conv_if_kernel1EPKfS1_S1_PfS2_iiiiiiiiiE9s_weights+500];
	fma.rn.f32 	%f49, %f37, %f48, 0f00000000;
	ld.shared.f32 	%f50, [_ZZN36_GLOBAL__N__3a625bb7_4_k_cu_0eb6ed1821fused_conv_if_kernel1EPKfS1_S1_PfS2_iiiiiiiiiE9s_weights+600];
	fma.rn.f32 	%f51, %f37, %f50, 0f00000000;
	ld.shared.f32 	%f52, [_ZZN36_GLOBAL__N__3a625bb7_4_k_cu_0eb6ed1821fused_conv_if_kernel1EPKfS1_S1_PfS2_iiiiiiiiiE9s_weights+700];
	fma.rn.f32 	%f53, %f37, %f52, 0f00000000;
	ld.shared.f32 	%f54, [_ZZN36_GLOBAL__N__3a625bb7_4_k_cu_0eb6ed1821fused_conv_if_kernel1EPKfS1_S1_PfS2_iiiiiiiiiE9s_weights+800];
	fma.rn.f32 	%f55, %f37, %f54, 0f00000000;
	ld.shared.f32 	%f56, [_ZZN36_GLOBAL__N__3a625bb7_4_k_cu_0eb6ed1821fused_conv_if_kernel1EPKfS1_S1_PfS2_iiiiiiiiiE9s_weights+900];
	fma.rn.f32 	%f57, %f37, %f56, 0f00000000;
	ld.shared.f32 	%f58, [_ZZN36_GLOBAL__N__3a625bb7_4_k_cu_0eb6ed1821fused_conv_if_kernel1EPKfS1_S1_PfS2_iiiiiiiiiE9s_weights+1000];
	fma.rn.f32 	%f59, %f37, %f58, 0f00000000;
	ld.shared.f32 	%f60, [_ZZN36_GLOBAL__N__3a625bb7_4_k_cu_0eb6ed1821fused_conv_if_kernel1EPKfS1_S1_PfS2_iiiiiiiiiE9s_weights+1100];
	fma.rn.f32 	%f61, %f37, %f60, 0f00000000;
	ld.shared.f32 	%f62, [%r122+4];
	ld.shared.f32 	%f63, [_ZZN36_GLOBAL__N__3a625bb7_4_k_cu_0eb6ed1821fused_conv_if_kernel1EPKfS1_S1_PfS2_iiiiiiiiiE9s_weights+4];
	fma.rn.f32 	%f64, %f62, %f63, %f39;
	ld.shared.f32 	%f65, [_ZZN36_GLOBAL__N__3a625bb7_4_k_cu_0eb6ed1821fused_conv_if_kernel1EPKfS1_S1_PfS2_iiiiiiiiiE9s_weights+104];
	fma.rn.f32 	%f66, %f62, %f65, %f41;
	ld.shared.f32 	%f67, [_ZZN36_GLOBAL__N__3a625bb7_4_k_cu_0eb6ed1821fused_conv_if_kernel1EPKfS1_S1_PfS2_iiiiiiiiiE9s_weights+204];
	fma.rn.f32 	%f68, %f62, %f67, %f43;
	ld.shared.f32 	%f69, [_ZZN36_GLOBAL__N__3a625bb7_4_k_cu_0eb6ed1821fused_conv_if_kernel1EPKfS1_S1_PfS2_iiiiiiiiiE9s_weights+304];
	fma.rn.f32 	%f70, %f62, %f69, %f45;
	ld.shared.f32 	%f71, [_ZZN36_GLOBAL__N__3a625bb7_4_k_cu_0eb6ed1821fused_conv_if_kernel1EPKfS1_S1_PfS2_iiiiiiiiiE9s_weights+404];
	fma.rn.f32 	%f72, %f62, %f71, %f47;
	ld.shared.f32 	%f73, [_ZZN36_GLOBAL__N__3a625bb7_4_k_cu_0eb6ed1821fused_conv_if_kernel1EPKfS1_S1_PfS2_iiiiiiiiiE9s_weights+504];
	fma.rn.f32 	%f74, %f62, %f73, %f49;
	ld.shared.f32 	%f75, [_ZZN36_GLOBAL__N__3a625bb7_4_k_cu_0eb6ed1821fused_conv_if_kernel1EPKfS1_S1_PfS2_iiiiiiiiiE9s_weights+604];
	fma.rn.f32 	%f76, %f62, %f75, %f51;
	ld.shared.f32 	%f77, [_ZZN36_GLOBAL__N__3a625bb7_4_k_cu_0eb6ed1821fused_conv_if_kernel1EPKfS1_S1_PfS2_iiiiiiiiiE9s_weights+704];
	fma.rn.f32 	%f78, %f62, %f77, %f53;
	ld.shared.f32 	%f79, [_ZZN36_GLOBAL__N__3a625bb7_4_k_cu_0eb6ed1821fused_conv_if_kernel1EPKfS1_S1_PfS2_iiiiiiiiiE9s_weights+804];
	fma.rn.f32 	%f80, %f62, %f79, %f55;
	ld.shared.f32 	%f81, [_ZZN36_GLOBAL__N__3a625bb7_4_k_cu_0eb6ed1821fused_conv_if_kernel1EPKfS1_S1_PfS2_iiiiiiiiiE9s_weights+904];
	fma.rn.f32 	%f82, %f62, %f81, %f57;
	ld.shared.f32 	%f83, [_ZZN36_GLOBAL__N__3a625bb7_4_k_cu_0eb6ed1821fused_conv_if_kernel1EPKfS1_S1_PfS2_iiiiiiiiiE9s_weights+1004];
	fma.rn.f32 	%f84, %f62, %f83, %f59;
	ld.shared.f32 	%f85, [_ZZN36_GLOBAL__N__3a625bb7_4_k_cu_0eb6ed1821fused_conv_if_kernel1EPKfS1_S1_PfS2_iiiiiiiiiE9s_weights+1104];
	fma.rn.f32 	%f86, %f62, %f85, %f61;
	ld.shared.f32 	%f87, [%r122+8];
	ld.shared.f32 	%f88, [_ZZN36_GLOBAL__N__3a625bb7_4_k_cu_0eb6ed1821fused_conv_if_kernel1EPKfS1_S1_PfS2_iiiiiiiiiE9s_weights+8];
	fma.rn.f32 	%f89, %f87, %f88, %f64;
	ld.shared.f32 	%f90, [_ZZN36_GLOBAL__N__3a625bb7_4_k_cu_0eb6ed1821fused_conv_if_kernel1EPKfS1_S1_PfS2_iiiiiiiiiE9s_weights+108];
	fma.rn.f32 	%f91, %f87, %f90, %f66;
	ld.shared.f32 	%f92, [_ZZN36_GLOBAL__N__3a625bb7_4_k_cu_0eb6ed1821fused_conv_if_kernel1EPKfS1_S1_PfS2_iiiiiiiiiE9s_weights+208];
	fma.rn.f32 	%f93, %f87, %f92, %f68;
	ld.shared.f32 	%f94, [_ZZN36_GLOBAL__N__3a625bb7_4_k_cu_0eb6ed1821fused_conv_if_kernel1EPKfS1_S1_PfS2_iiiiiiiiiE9s_weights+308];
	fma.rn.f32 	%f95, %f87, %f94, %f70;
	ld.shared.f32 	%f96, [_ZZN36_GLOBAL__N__3a625bb7_4_k_cu_0eb6ed1821fused_conv_if_kernel1EPKfS1_S1_PfS2_iiiiiiiiiE9s_weights+408];
	fma.rn.f32 	%f97, %f87, %f96, %f72;
	ld.shared.f32 	%f98, [_ZZN36_GLOBAL__N__3a625bb7_4_k_cu_0eb6ed1821fused_conv_if_kernel1EPKfS1_S1_PfS2_iiiiiiiiiE9s_weights+508];
	fma.rn.f32 	%f99, %f87, %f98, %f74;
	ld.shared.f32 	%f100, [_ZZN36_GLOBAL__N__3a625bb7_4_k_cu_0eb6ed1821fused_conv_if_kernel1EPKfS1_S1_PfS2_iiiiiiiiiE9s_weights+608];
	fma.rn.f32 	%f101, %f87, %f100, %f76;
	ld.shared.f32 	%f102, [_ZZN36_GLOBAL__N__3a625bb7_4_k_cu_0eb6ed1821fused_conv_if_kernel1EPKfS1_S1_PfS2_iiiiiiiiiE9s_weights+708];
	fma.rn.f32 	%f103, %f87, %f102, %f78;
	ld.shared.f32 	%f104, [_ZZN36_GLOBAL__N__3a625bb7_4_k_cu_0eb6ed1821fused_conv_if_kernel1EPKfS1_S1_PfS2_iiiiiiiiiE9s_weights+808];
	fma.rn.f32 	%f105, %f87, %f104, %f80;
	ld.shared.f32 	%f106, [_ZZN36_GLOBAL__N__3a625bb7_4_k_cu_0eb6ed1821fused_conv_if_kernel1EPKfS1_S1_PfS2_iiiiiiiiiE9s_weights+908];
	fma.rn.f32 	%f107, %f87, %f106, %f82;
	ld.shared.f32 	%f108, [_ZZN36_GLOBAL__N__3a625bb7_4_k_cu_0eb6ed1821fused_conv_if_kernel1EPKfS1_S1_PfS2_iiiiiiiiiE9s_weights+1008];
	fma.rn.f32 	%f109, %f87, %f108, %f84;
	ld.shared.f32 	%f110, [_ZZN36_GLOBAL__N__3a625bb7_4_k_cu_0eb6ed1821fused_conv_if_kernel1EPKfS1_S1_PfS2_iiiiiiiiiE9s_weights+1108];
	fma.rn.f32 	%f111, %f87, %f110, %f86;
	ld.shared.f32 	%f112, [%r122+12];
	ld.shared.f32 	%f113, [_ZZN36_GLOBAL__N__3a625bb7_4_k_cu_0eb6ed1821fused_conv_if_kernel1EPKfS1_S1_PfS2_iiiiiiiiiE9s_weights+12];
	fma.rn.f32 	%f114, %f112, %f113, %f89;
	ld.shared.f32 	%f115, [_ZZN36_GLOBAL__N__3a625bb7_4_k_cu_0eb6ed1821fused_conv_if_kernel1EPKfS1_S1_PfS2_iiiiiiiiiE9s_weights+112];
	fma.rn.f32 	%f116, %f112, %f115, %f91;
	ld.shared.f32 	%f117, [_ZZN36_GLOBAL__N__3a625bb7_4_k_cu_0eb6ed1821fused_conv_if_kernel1EPKfS1_S1_PfS2_iiiiiiiiiE9s_weights+212];
	fma.rn.f32 	%f118, %f112, %f117, %f93;
	ld.shared.f32 	%f119, [_ZZN36_GLOBAL__N__3a625bb7_4_k_cu_0eb6ed1821fused_conv_if_kernel1EPKfS1_S1_PfS2_iiiiiiiiiE9s_weights+312];
	fma.rn.f32 	%f120, %f112, %f119, %f95;
	ld.shared.f32 	%f121, [_ZZN36_GLOBAL__N__3a625bb7_4_k_cu_0eb6ed1821fused_conv_if_kernel1EPKfS1_S1_PfS2_iiiiiiiiiE9s_weights+412];
	fma.rn.f32 	%f122, %f112, %f121, %f97;
	ld.shared.f32 	%f123, [_ZZN36_GLOBAL__N__3a625bb7_4_k_cu_0eb6ed1821fused_conv_if_kernel1EPKfS1_S1_PfS2_iiiiiiiiiE9s_weights+512];
	fma.rn.f32 	%f124, %f112, %f123, %f99;
	ld.shared.f32 	%f125, [_ZZN36_GLOBAL__N__3a625bb7_4_k_cu_0eb6ed1821fused_conv_if_kernel1EPKfS1_S1_PfS2_iiiiiiiiiE9s_weights+612];
	fma.rn.f32 	%f126, %f112, %f125, %f101;
	ld.shared.f32 	%f127, [_ZZN36_GLOBAL__N__3a625bb7_4_k_cu_0eb6ed1821fused_conv_if_kernel1EPKfS1_S1_PfS2_iiiiiiiiiE9s_weights+712];
	fma.rn.f32 	%f128, %f112, %f127, %f103;
	ld.shared.f32 	%f129, [_ZZN36_GLOBAL__N__3a625bb7_4_k_cu_0eb6ed1821fused_conv_if_kernel1EPKfS1_S1_PfS2_iiiiiiiiiE9s_weights+812];
	fma.rn.f32 	%f130, %f112, %f129, %f105;
	ld.shared.f32 	%f131, [_ZZN36_GLOBAL__N__3a625bb7_4_k_cu_0eb6ed1821fused_conv_if_kernel1EPKfS1_S1_PfS2_iiiiiiiiiE9s_weights+912];
	fma.rn.f32 	%f132, %f112, %f131, %f107;
	ld.shared.f32 	%f133, [_ZZN36_GLOBAL__N__3a625bb7_4_k_cu_0eb6ed1821fused_conv_if_kernel1EPKfS1_S1_PfS2_iiiiiiiiiE9s_weights+1012];
	fma.rn.f32 	%f134, %f112, %f133, %f109;
	ld.shared.f32 	%f135, [_ZZN36_GLOBAL__N__3a625bb7_4_k_cu_0eb6ed1821fused_conv_if_kernel1EPKfS1_S1_PfS2_iiiiiiiiiE9s_weights+1112];
	fma.rn.f32 	%f136, %f112, %f135, %f111;
	ld.shared.f32 	%f137, [%r122+16];
	ld.shared.f32 	%f138, [_ZZN36_GLOBAL__N__3a625bb7_4_k_cu_0eb6ed1821fused_conv_if_kernel1EPKfS1_S1_PfS2_iiiiiiiiiE9s_weights+16];
	fma.rn.f32 	%f139, %f137, %f138, %f114;
	ld.shared.f32 	%f140, [_ZZN36_GLOBAL__N__3a625bb7_4_k_cu_0eb6ed1821fused_conv_if_kernel1EPKfS1_S1_PfS2_iiiiiiiiiE9s_weights+116];
	fma.rn.f32 	%f141, %f137, %f140, %f116;
	ld.shared.f32 	%f142, [_ZZN36_GLOBAL__N__3a625bb7_4_k_cu_0eb6ed1821fused_conv_if_kernel1EPKfS1_S1_PfS2_iiiiiiiiiE9s_weights+216];
	fma.rn.f32 	%f143, %f137, %f142, %f118;
	ld.shared.f32 	%f144, [_ZZN36_GLOBAL__N__3a625bb7_4_k_cu_0eb6ed1821fused_conv_if_kernel1EPKfS1_S1_PfS2_iiiiiiiiiE9s_weights+316];
	fma.rn.f32 	%f145, %f137, %f144, %f120;
	ld.shared.f32 	%f146, [_ZZN36_GLOBAL__N__3a625bb7_4_k_cu_0eb6ed1821fused_conv_if_kernel1EPKfS1_S1_PfS2_iiiiiiiiiE9s_weights+416];
	fma.rn.f32 	%f147, %f137, %f146, %f122;
	ld.shared.f32 	%f148, [_ZZN36_GLOBAL__N__3a625bb7_4_k_cu_0eb6ed1821fused_conv_if_kernel1EPKfS1_S1_PfS2_iiiiiiiiiE9s_weights+516];
	fma.rn.f32 	%f149, %f137, %f148, %f124;
	ld.shared.f32 	%f150, [_ZZN36_GLOBAL__N__3a625bb7_4_k_cu_0eb6ed1821fused_conv_if_kernel1EPKfS1_S1_PfS2_iiiiiiiiiE9s_weights+616];
	fma.rn.f32 	%f151, %f137, %f150, %f126;
	ld.shared.f32 	%f152, [_ZZN36_GLOBAL__N__3a625bb7_4_k_cu_0eb6ed1821fused_conv_if_kernel1EPKfS1_S1_PfS2_iiiiiiiiiE9s_weights+716];
	fma.rn.f32 	%f153, %f137, %f152, %f128;
	ld.shared.f32 	%f154, [_ZZN36_GLOBAL__N__3a625bb7_4_k_cu_0eb6ed1821fused_conv_if_kernel1EPKfS1_S1_PfS2_iiiiiiiiiE9s_weights+816];
	fma.rn.f32 	%f155, %f137, %f154, %f130;
	ld.shared.f32 	%f156, [_ZZN36_GLOBAL__N__3a625bb7_4_k_cu_0eb6ed1821fused_conv_if_kernel1EPKfS1_S1_PfS2_iiiiiiiiiE9s_weights+916];
	fma.rn.f32 	%f157, %f137, %f156, %f132;
	ld.shared.f32 	%f158, [_ZZN36_GLOBAL__N__3a625bb7_4_k_cu_0eb6ed1821fused_conv_if_kernel1EPKfS1_S1_PfS2_iiiiiiiiiE9s_weights+1016];
	fma.rn.f32 	%f159, %f137, %f158, %f134;
	ld.shared.f32 	%f160, [_ZZN36_GLOBAL__N__3a625bb7_4_k_cu_0eb6ed1821fused_conv_if_kernel1EPKfS1_S1_PfS2_iiiiiiiiiE9s_weights+1116];
	fma.rn.f32 	%f161, %f137, %f160, %f136;
	ld.shared.f32 	%f162, [%r122+112];
	ld.shared.f32 	%f163, [_ZZN36_GLOBAL__N__3a625bb7_4_k_cu_0eb6ed1821fused_conv_if_kernel1EPKfS1_S1_PfS2_iiiiiiiiiE9s_weights+20];
	fma.rn.f32 	%f164, %f162, %f163, %f139;
	ld.shared.f32 	%f165, [_ZZN36_GLOBAL__N__3a625bb7_4_k_cu_0eb6ed1821fused_conv_if_kernel1EPKfS1_S1_PfS2_iiiiiiiiiE9s_weights+120];
	fma.rn.f32 	%f166, %f162, %f165, %f141;
	ld.shared.f32 	%f167, [_ZZN36_GLOBAL__N__3a625bb7_4_k_cu_0eb6ed1821fused_conv_if_kernel1EPKfS1_S1_PfS2_iiiiiiiiiE9s_weights+220];
	fma.rn.f32 	%f168, %f162, %f167, %f143;
	ld.shared.f32 	%f169, [_ZZN36_GLOBAL__N__3a625bb7_4_k_cu_0eb6ed1821fused_conv_if_kernel1EPKfS1_S1_PfS2_iiiiiiiiiE9s_weights+320];
	fma.rn.f32 	%f170, %f162, %f169, %f145;
	ld.shared.f32 	%f171, [_ZZN36_GLOBAL__N__3a625bb7_4_k_cu_0eb6ed1821fused_conv_if_kernel1EPKfS1_S1_PfS2_iiiiiiiiiE9s_weights+420];
	fma.rn.f32 	%f172, %f162, %f171, %f147;
	ld.shared.f32 	%f173, [_ZZN36_GLOBAL__N__3a625bb7_4_k_cu_0eb6ed1821fused_conv_if_kernel1EPKfS1_S1_PfS2_iiiiiiiiiE9s_weights+520];
	fma.rn.f32 	%f174, %f162, %f173, %f149;
	ld.shared.f32 	%f175, [_ZZN36_GLOBAL__N__3a625bb7_4_k_cu_0eb6ed1821fused_conv_if_kernel1EPKfS1_S1_PfS2_iiiiiiiiiE9s_weights+620];
	fma.rn.f32 	%f176, %f162, %f175, %f151;
	ld.shared.f32 	%f177, [_ZZN36_GLOBAL__N__3a625bb7_4_k_cu_0eb6ed1821fused_conv_if_kernel1EPKfS1_S1_PfS2_iiiiiiiiiE9s_weights+720];
	fma.rn.f32 	%f178, %f162, %f177, %f153;
	ld.shared.f32 	%f179, [_ZZN36_GLOBAL__N__3a625bb7_4_k_cu_0eb6ed1821fused_conv_if_kernel1EPKfS1_S1_PfS2_iiiiiiiiiE9s_weights+820];
	fma.rn.f32 	%f180, %f162, %f179, %f155;
	ld.shared.f32 	%f181, [_ZZN36_GLOBAL__N__3a625bb7_4_k_cu_0eb6ed1821fused_conv_if_kernel1EPKfS1_S1_PfS2_iiiiiiiiiE9s_weights+920];
	fma.rn.f32 	%f182, %f162, %f181, %f157;
	ld.shared.f32 	%f183, [_ZZN36_GLOBAL__N__3a625bb7_4_k_cu_0eb6ed1821fused_conv_if_kernel1EPKfS1_S1_PfS2_iiiiiiiiiE9s_weights+1020];
	fma.rn.f32 	%f184, %f162, %f183, %f159;
	ld.shared.f32 	%f185, [_ZZN36_GLOBAL__N__3a625bb7_4_k_cu_0eb6ed1821fused_conv_if_kernel1EPKfS1_S1_PfS2_iiiiiiiiiE9s_weights+1120];
	fma.rn.f32 	%f186, %f162, %f185, %f161;
	ld.shared.f32 	%f187, [%r122+116];
	ld.shared.f32 	%f188, [_ZZN36_GLOBAL__N__3a625bb7_4_k_cu_0eb6ed1821fused_conv_if_kernel1EPKfS1_S1_PfS2_iiiiiiiiiE9s_weights+24];
	fma.rn.f32 	%f189, %f187, %f188, %f164;
	ld.shared.f32 	%f190, [_ZZN36_GLOBAL__N__3a625bb7_4_k_cu_0eb6ed1821fused_conv_if_kernel1EPKfS1_S1_PfS2_iiiiiiiiiE9s_weights+124];
	fma.rn.f32 	%f191, %f187, %f190, %f166;
	ld.shared.f32 	%f192, [_ZZN36_GLOBAL__N__3a625bb7_4_k_cu_0eb6ed1821fused_conv_if_kernel1EPKfS1_S1_PfS2_iiiiiiiiiE9s_weights+224];
	fma.rn.f32 	%f193, %f187, %f192, %f168;
	ld.shared.f32 	%f194, [_ZZN36_GLOBAL__N__3a625bb7_4_k_cu_0eb6ed1821fused_conv_if_kernel1EPKfS1_S1_PfS2_iiiiiiiiiE9s_weights+324];
	fma.rn.f32 	%f195, %f187, %f194, %f170;
	ld.shared.f32 	%f196, [_ZZN36_GLOBAL__N__3a625bb7_4_k_cu_0eb6ed1821fused_conv_if_kernel1EPKfS1_S1_PfS2_iiiiiiiiiE9s_weights+424];
	fma.rn.f32 	%f197, %f187, %f196, %f172;
	ld.shared.f32 	%f198, [_ZZN36_GLOBAL__N__3a625bb7_4_k_cu_0eb6ed1821fused_conv_if_kernel1EPKfS1_S1_PfS2_iiiiiiiiiE9s_weights+524];
	fma.rn.f32 	%f199, %f187, %f198, %f174;
	ld.shared.f32 	%f200, [_ZZN36_GLOBAL__N__3a625bb7_4_k_cu_0eb6ed1821fused_conv_if_kernel1EPKfS1_S1_PfS2_iiiiiiiiiE9s_weights+624];
	fma.rn.f32 	%f201, %f187, %f200, %f176;
	ld.shared.f32 	%f202, [_ZZN36_GLOBAL__N__3a625bb7_4_k_cu_0eb6ed1821fused_conv_if_kernel1EPKfS1_S1_PfS2_iiiiiiiiiE9s_weights+724];
	fma.rn.f32 	%f203, %f187, %f202, %f178;
	ld.shared.f32 	%f204, [_ZZN36_GLOBAL__N__3a625bb7_4_k_cu_0eb6ed1821fused_conv_if_kernel1EPKfS1_S1_PfS2_iiiiiiiiiE9s_weights+824];
	fma.rn.f32 	%f205, %f187, %f204, %f180;
	ld.shared.f32 	%f206, [_ZZN36_GLOBAL__N__3a625bb7_4_k_cu_0eb6ed1821fused_conv_if_kernel1EPKfS1_S1_PfS2_iiiiiiiiiE9s_weights+924];
	fma.rn.f32 	%f207, %f187, %f206, %f182;
	ld.shared.f32 	%f208, [_ZZN36_GLOBAL__N__3a625bb7_4_k_cu_0eb6ed1821fused_conv_if_kernel1EPKfS1_S1_PfS2_iiiiiiiiiE9s_weights+1024];
	fma.rn.f32 	%f209, %f187, %f208, %f184;
	ld.shared.f32 	%f210, [_ZZN36_GLOBAL__N__3a625bb7_4_k_cu_0eb6ed1821fused_conv_if_kernel1EPKfS1_S1_PfS2_iiiiiiiiiE9s_weights+1124];
	fma.rn.f32 	%f211, %f187, %f210, %f186;
	ld.shared.f32 	%f212, [%r122+120];
	ld.shared.f32 	%f213, [_ZZN36_GLOBAL__N__3a625bb7_4_k_cu_0eb6ed1821fused_conv_if_kernel1EPKfS1_S1_PfS2_iiiiiiiiiE9s_weights+28];
	fma.rn.f32 	%f214, %f212, %f213, %f189;
	ld.shared.f32 	%f215, [_ZZN36_GLOBAL__N__3a625bb7_4_k_cu_0eb6ed1821fused_conv_if_kernel1EPKfS1_S1_PfS2_iiiiiiiiiE9s_weights+128];
	fma.rn.f32 	%f216, %f212, %f215, %f191;
	ld.shared.f32 	%f217, [_ZZN36_GLOBAL__N__3a625bb7_4_k_cu_0eb6ed1821fused_conv_if_kernel1EPKfS1_S1_PfS2_iiiiiiiiiE9s_weights+228];
	fma.rn.f32 	%f218, %f212, %f217, %f193;
	ld.shared.f32 	%f219, [_ZZN36_GLOBAL__N__3a625bb7_4_k_cu_0eb6ed1821fused_conv_if_kernel1EPKfS1_S1_PfS2_iiiiiiiiiE9s_weights+328];
	fma.rn.f32 	%f220, %f212, %f219, %f195;
	ld.shared.f32 	%f221, [_ZZN36_GLOBAL__N__3a625bb7_4_k_cu_0eb6ed1821fused_conv_if_kernel1EPKfS1_S1_PfS2_iiiiiiiiiE9s_weights+428];
	fma.rn.f32 	%f222, %f212, %f221, %f197;
	ld.shared.f32 	%f223, [_ZZN36_GLOBAL__N__3a625bb7_4_k_cu_0eb6ed1821fused_conv_if_kernel1EPKfS1_S1_PfS2_iiiiiiiiiE9s_weights+528];
	fma.rn.f32 	%f224, %f212, %f223, %f199;
	ld.shared.f32 	%f225, [_ZZN36_GLOBAL__N__3a625bb7_4_k_cu_0eb6ed1821fused_conv_if_kernel1EPKfS1_S1_PfS2_iiiiiiiiiE9s_weights+628];
	fma.rn.f32 	%f226, %f212, %f225, %f201;
	ld.shared.f32 	%f227, [_ZZN36_GLOBAL__N__3a625bb7_4_k_cu_0eb6ed1821fused_conv_if_kernel1EPKfS1_S1_PfS2_iiiiiiiiiE9s_weights+728];
	fma.rn.f32 	%f228, %f212, %f227, %f203;
	ld.shared.f32 	%f229, [_ZZN36_GLOBAL__N__3a625bb7_4_k_cu_0eb6ed1821fused_conv_if_kernel1EPKfS1_S1_PfS2_iiiiiiiiiE9s_weights+828];
	fma.rn.f32 	%f230, %f212, %f229, %f205;
	ld.shared.f32 	%f231, [_ZZN36_GLOBAL__N__3a625bb7_4_k_cu_0eb6ed1821fused_conv_if_kernel1EPKfS1_S1_PfS2_iiiiiiiiiE9s_weights+928];
	fma.rn.f32 	%f232, %f212, %f231, %f207;
	ld.shared.f32 	%f233, [_ZZN36_GLOBAL__N__3a625bb7_4_k_cu_0eb6ed1821fused_conv_if_kernel1EPKfS1_S1_PfS2_iiiiiiiiiE9s_weights+1028];
	fma.rn.f32 	%f234, %f212, %f233, %f209;
	ld.shared.f32 	%f235, [_ZZN36_GLOBAL__N__3a625bb7_4_k_cu_0eb6ed1821fused_conv_if_kernel1EPKfS1_S1_PfS2_iiiiiiiiiE9s_weights+1128];
	fma.rn.f32 	%f236, %f212, %f235, %f211;
	ld.shared.f32 	%f237, [%r122+124];
	ld.shared.f32 	%f238, [_ZZN36_GLOBAL__N__3a625bb7_4_k_cu_0eb6ed1821fused_conv_if_kernel1EPKfS1_S1_PfS2_iiiiiiiiiE9s_weights+32];
	fma.rn.f32 	%f239, %f237, %f238, %f214;
	ld.shared.f32 	%f240, [_ZZN36_GLOBAL__N__3a625bb7_4_k_cu_0eb6ed1821fused_conv_if_kernel1EPKfS1_S1_PfS2_iiiiiiiiiE9s_weights+132];
	fma.rn.f32 	%f241, %f237, %f240, %f216;
	ld.shared.f32 	%f242, [_ZZN36_GLOBAL__N__3a625bb7_4_k_cu_0eb6ed1821fused_conv_if_kernel1EPKfS1_S1_PfS2_iiiiiiiiiE9s_weights+232];
	fma.rn.f32 	%f243, %f237, %f242, %f218;
	ld.shared.f32 	%f244, [_ZZN36_GLOBAL__N__3a625bb7_4_k_cu_0eb6ed1821fused_conv_if_kernel1EPKfS1_S1_PfS2_iiiiiiiiiE9s_weights+332];
	fma.rn.f32 	%f245, %f237, %f244, %f220;
	ld.shared.f32 	%f246, [_ZZN36_GLOBAL__N__3a625bb7_4_k_cu_0eb6ed1821fused_conv_if_kernel1EPKfS1_S1_PfS2_iiiiiiiiiE9s_weights+432];
	fma.rn.f32 	%f247, %f237, %f246, %f222;
	ld.shared.f32 	%f248, [_ZZN36_GLOBAL__N__3a625bb7_4_k_cu_0eb6ed1821fused_conv_if_kernel1EPKfS1_S1_PfS2_iiiiiiiiiE9s_weights+532];
	fma.rn.f32 	%f249, %f237, %f248, %f224;
	ld.shared.f32 	%f250, [_ZZN36_GLOBAL__N__3a625bb7_4_k_cu_0eb6ed1821fused_conv_if_kernel1EPKfS1_S1_PfS2_iiiiiiiiiE9s_weights+632];
	fma.rn.f32 	%f251, %f237, %f250, %f226;
	ld.shared.f32 	%f252, [_ZZN36_GLOBAL__N__3a625bb7_4_k_cu_0eb6ed1821fused_conv_if_kernel1EPKfS1_S1_PfS2_iiiiiiiiiE9s_weights+732];
	fma.rn.f32 	%f253, %f237, %f252, %f228;
	ld.shared.f32 	%f254, [_ZZN36_GLOBAL__N__3a625bb7_4_k_cu_0eb6ed1821fused_conv_if_kernel1EPKfS1_S1_PfS2_iiiiiiiiiE9s_weights+832];
	fma.rn.f32 	%f255, %f237, %f254, %f230;
	ld.shared.f32 	%f256, [_ZZN36_GLOBAL__N__3a625bb7_4_k_cu_0eb6ed1821fused_conv_if_kernel1EPKfS1_S1_PfS2_iiiiiiiiiE9s_weights+932];
	fma.rn.f32 	%f257, %f237, %f256, %f232;
	ld.shared.f32 	%f258, [_ZZN36_GLOBAL__N__3a625bb7_4_k_cu_0eb6ed1821fused_conv_if_kernel1EPKfS1_S1_PfS2_iiiiiiiiiE9s_weights+1032];
	fma.rn.f32 	%f259, %f237, %f258, %f234;
	ld.shared.f32 	%f260, [_ZZN36_GLOBAL__N__3a625bb7_4_k_cu_0eb6ed1821fused_conv_if_kernel1EPKfS1_S1_PfS2_iiiiiiiiiE9s_weights+1132];
	fma.rn.f32 	%f261, %f237, %f260, %f236;
	ld.shared.f32 	%f262, [%r122+128];
	ld.shared.f32 	%f263, [_ZZN36_GLOBAL__N__3a625bb7_4_k_cu_0eb6ed1821fused_conv_if_kernel1EPKfS1_S1_PfS2_iiiiiiiiiE9s_weights+36];
	fma.rn.f32 	%f264, %f262, %f263, %f239;
	ld.shared.f32 	%f265, [_ZZN36_GLOBAL__N__3a625bb7_4_k_cu_0eb6ed1821fused_conv_if_kernel1EPKfS1_S1_PfS2_iiiiiiiiiE9s_weights+136];
	fma.rn.f32 	%f266, %f262, %f265, %f241;
	ld.shared.f32 	%f267, [_ZZN36_GLOBAL__N__3a625bb7_4_k_cu_0eb6ed1821fused_conv_if_kernel1EPKfS1_S1_PfS2_iiiiiiiiiE9s_weights+236];
	fma.rn.f32 	%f268, %f262, %f267, %f243;
	ld.shared.f32 	%f269, [_ZZN36_GLOBAL__N__3a625bb7_4_k_cu_0eb6ed1821fused_conv_if_kernel1EPKfS1_S1_PfS2_iiiiiiiiiE9s_weights+336];
	fma.rn.f32 	%f270, %f262, %f269, %f245;
	ld.shared.f32 	%f271, [_ZZN36_GLOBAL__N__3a625bb7_4_k_cu_0eb6ed1821fused_conv_if_kernel1EPKfS1_S1_PfS2_iiiiiiiiiE9s_weights+436];
	fma.rn.f32 	%f272, %f262, %f271, %f247;
	ld.shared.f32 	%f273, [_ZZN36_GLOBAL__N__3a625bb7_4_k_cu_0eb6ed1821fused_conv_if_kernel1EPKfS1_S1_PfS2_iiiiiiiiiE9s_weights+536];
	fma.rn.f32 	%f274, %f262, %f273, %f249;
	ld.shared.f32 	%f275, [_ZZN36_GLOBAL__N__3a625bb7_4_k_cu_0eb6ed1821fused_conv_if_kernel1EPKfS1_S1_PfS2_iiiiiiiiiE9s_weights+636];
	fma.rn.f32 	%f276, %f262, %f275, %f251;
	ld.shared.f32 	%f277, [_ZZN36_GLOBAL__N__3a625bb7_4_k_cu_0eb6ed1821fused_conv_if_kernel1EPKfS1_S1_PfS2_iiiiiiiiiE9s_weights+736];
	fma.rn.f32 	%f278, %f262, %f277, %f253;
	ld.shared.f32 	%f279, [_ZZN36_GLOBAL__N__3a625bb7_4_k_cu_0eb6ed1821fused_conv_if_kernel1EPKfS1_S1_PfS2_iiiiiiiiiE9s_weights+836];
	fma.rn.f32 	%f280, %f262, %f279, %f255;
	ld.shared.f32 	%f281, [_ZZN36_GLOBAL__N__3a625bb7_4_k_cu_0eb6ed1821fused_conv_if_kernel1EPKfS1_S1_PfS2_iiiiiiiiiE9s_weights+936];
	fma.rn.f32 	%f282, %f262, %f281, %f257;
	ld.shared.f32 	%f283, [_ZZN36_GLOBAL__N__3a625bb7_4_k_cu_0eb6ed1821fused_conv_if_kernel1EPKfS1_S1_PfS2_iiiiiiiiiE9s_weights+1036];
	fma.rn.f32 	%f284, %f262, %f283, %f259;
	ld.shared.f32 	%f285, [_ZZN36_GLOBAL__N__3a625bb7_4_k_cu_0eb6ed1821fused_conv_if_kernel1EPKfS1_S1_PfS2_iiiiiiiiiE9s_weights+1136];
	fma.rn.f32 	%f286, %f262, %f285, %f261;
	ld.shared.f32 	%f287, [%r122+224];
	ld.shared.f32 	%f288, [_ZZN36_GLOBAL__N__3a625bb7_4_k_cu_0eb6ed1821fused_conv_if_kernel1EPKfS1_S1_PfS2_iiiiiiiiiE9s_weights+40];
	fma.rn.f32 	%f289, %f287, %f288, %f264;
	ld.shared.f32 	%f290, [_ZZN36_GLOBAL__N__3a625bb7_4_k_cu_0eb6ed1821fused_conv_if_kernel1EPKfS1_S1_PfS2_iiiiiiiiiE9s_weights+140];
	fma.rn.f32 	%f291, %f287, %f290, %f266;
	ld.shared.f32 	%f292, [_ZZN36_GLOBAL__N__3a625bb7_4_k_cu_0eb6ed1821fused_conv_if_kernel1EPKfS1_S1_PfS2_iiiiiiiiiE9s_weights+240];
	fma.rn.f32 	%f293, %f287, %f292, %f268;
	ld.shared.f32 	%f294, [_ZZN36_GLOBAL__N__3a625bb7_4_k_cu_0eb6ed1821fused_conv_if_kernel1EPKfS1_S1_PfS2_iiiiiiiiiE9s_weights+340];
	fma.rn.f32 	%f295, %f287, %f294, %f270;
	ld.shared.f32 	%f296, [_ZZN36_GLOBAL__N__3a625bb7_4_k_cu_0eb6ed1821fused_conv_if_kernel1EPKfS1_S1_PfS2_iiiiiiiiiE9s_weights+440];
	fma.rn.f32 	%f297, %f287, %f296, %f272;
	ld.shared.f32 	%f298, [_ZZN36_GLOBAL__N__3a625bb7_4_k_cu_0eb6ed1821fused_conv_if_kernel1EPKfS1_S1_PfS2_iiiiiiiiiE9s_weights+540];
	fma.rn.f32 	%f299, %f287, %f298, %f274;
	ld.shared.f32 	%f300, [_ZZN36_GLOBAL__N__3a625bb7_4_k_cu_0eb6ed1821fused_conv_if_kernel1EPKfS1_S1_PfS2_iiiiiiiiiE9s_weights+640];
	fma.rn.f32 	%f301, %f287, %f300, %f276;
	ld.shared.f32 	%f302, [_ZZN36_GLOBAL__N__3a625bb7_4_k_cu_0eb6ed1821fused_conv_if_kernel1EPKfS1_S1_PfS2_iiiiiiiiiE9s_weights+740];
	fma.rn.f32 	%f303, %f287, %f302, %f278;
	ld.shared.f32 	%f304, [_ZZN36_GLOBAL__N__3a625bb7_4_k_cu_0eb6ed1821fused_conv_if_kernel1EPKfS1_S1_PfS2_iiiiiiiiiE9s_weights+840];
	fma.rn.f32 	%f305, %f287, %f304, %f280;
	ld.shared.f32 	%f306, [_ZZN36_GLOBAL__N__3a625bb7_4_k_cu_0eb6ed1821fused_conv_if_kernel1EPKfS1_S1_PfS2_iiiiiiiiiE9s_weights+940];
	fma.rn.f32 	%f307, %f287, %f306, %f282;
	ld.shared.f32 	%f308, [_ZZN36_GLOBAL__N__3a625bb7_4_k_cu_0eb6ed1821fused_conv_if_kernel1EPKfS1_S1_PfS2_iiiiiiiiiE9s_weights+1040];
	fma.rn.f32 	%f309, %f287, %f308, %f284;
	ld.shared.f32 	%f310, [_ZZN36_GLOBAL__N__3a625bb7_4_k_cu_0eb6ed1821fused_conv_if_kernel1EPKfS1_S1_PfS2_iiiiiiiiiE9s_weights+1140];
	fma.rn.f32 	%f311, %f287, %f310, %f286;
	ld.shared.f32 	%f312, [%r122+228];
	ld.shared.f32 	%f313, [_ZZN36_GLOBAL__N__3a625bb7_4_k_cu_0eb6ed1821fused_conv_if_kernel1EPKfS1_S1_PfS2_iiiiiiiiiE9s_weights+44];
	fma.rn.f32 	%f314, %f312, %f313, %f289;
	ld.shared.f32 	%f315, [_ZZN36_GLOBAL__N__3a625bb7_4_k_cu_0eb6ed1821fused_conv_if_kernel1EPKfS1_S1_PfS2_iiiiiiiiiE9s_weights+144];
	fma.rn.f32 	%f316, %f312, %f315, %f291;
	ld.shared.f32 	%f317, [_ZZN36_GLOBAL__N__3a625bb7_4_k_cu_0eb6ed1821fused_conv_if_kernel1EPKfS1_S1_PfS2_iiiiiiiiiE9s_weights+244];
	fma.rn.f32 	%f318, %f312, %f317, %f293;
	ld.shared.f32 	%f319, [_ZZN36_GLOBAL__N__3a625bb7_4_k_cu_0eb6ed1821fused_conv_if_kernel1EPKfS1_S1_PfS2_iiiiiiiiiE9s_weights+344];
	fma.rn.f32 	%f320, %f312, %f319, %f295;
	ld.shared.f32 	%f321, [_ZZN36_GLOBAL__N__3a625bb7_4_k_cu_0eb6ed1821fused_conv_if_kernel1EPKfS1_S1_PfS2_iiiiiiiiiE9s_weights+444];
	fma.rn.f32 	%f322, %f312, %f321, %f297;
	ld.shared.f32 	%f323, [_ZZN36_GLOBAL__N__3a625bb7_4_k_cu_0eb6ed1821fused_conv_if_kernel1EPKfS1_S1_PfS2_iiiiiiiiiE9s_weights+544];
	fma.rn.f32 	%f324, %f312, %f323, %f299;
	ld.shared.f32 	%f325, [_ZZN36_GLOBAL__N__3a625bb7_4_k_cu_0eb6ed1821fused_conv_if_kernel1EPKfS1_S1_PfS2_iiiiiiiiiE9s_weights+644];
	fma.rn.f32 	%f326, %f312, %f325, %f301;
	ld.shared.f32 	%f327, [_ZZN36_GLOBAL__N__3a625bb7_4_k_cu_0eb6ed1821fused_conv_if_kernel1EPKfS1_S1_PfS2_iiiiiiiiiE9s_weights+744];
	fma.rn.f32 	%f328, %f312, %f327, %f303;
	ld.shared.f32 	%f329, [_ZZN36_GLOBAL__N__3a625bb7_4_k_cu_0eb6ed1821fused_conv_if_kernel1EPKfS1_S1_PfS2_iiiiiiiiiE9s_weights+844];
	fma.rn.f32 	%f330, %f312, %f329, %f305;
	ld.shared.f32 	%f331, [_ZZN36_GLOBAL__N__3a625bb7_4_k_cu_0eb6ed1821fused_conv_if_kernel1EPKfS1_S1_PfS2_iiiiiiiiiE9s_weights+944];
	fma.rn.f32 	%f332, %f312, %f331, %f307;
	ld.shared.f32 	%f333, [_ZZN36_GLOBAL__N__3a625bb7_4_k_cu_0eb6ed1821fused_conv_if_kernel1EPKfS1_S1_PfS2_iiiiiiiiiE9s_weights+1044];
	fma.rn.f32 	%f334, %f312, %f333, %f309;
	ld.shared.f32 	%f335, [_ZZN36_GLOBAL__N__3a625bb7_4_k_cu_0eb6ed1821fused_conv_if_kernel1EPKfS1_S1_PfS2_iiiiiiiiiE9s_weights+1144];
	fma.rn.f32 	%f336, %f312, %f335, %f311;
	ld.shared.f32 	%f337, [%r122+232];
	ld.shared.f32 	%f338, [_ZZN36_GLOBAL__N__3a625bb7_4_k_cu_0eb6ed1821fused_conv_if_kernel1EPKfS1_S1_PfS2_iiiiiiiiiE9s_weights+48];
	fma.rn.f32 	%f339, %f337, %f338, %f314;
	ld.shared.f32 	%f340, [_ZZN36_GLOBAL__N__3a625bb7_4_k_cu_0eb6ed1821fused_conv_if_kernel1EPKfS1_S1_PfS2_iiiiiiiiiE9s_weights+148];
	fma.rn.f32 	%f341, %f337, %f340, %f316;
	ld.shared.f32 	%f342, [_ZZN36_GLOBAL__N__3a625bb7_4_k_cu_0eb6ed1821fused_conv_if_kernel1EPKfS1_S1_PfS2_iiiiiiiiiE9s_weights+248];
	fma.rn.f32 	%f343, %f337, %f342, %f318;
	ld.shared.f32 	%f344, [_ZZN36_GLOBAL__N__3a625bb7_4_k_cu_0eb6ed1821fused_conv_if_kernel1EPKfS1_S1_PfS2_iiiiiiiiiE9s_weights+348];
	fma.rn.f32 	%f345, %f337, %f344, %f320;
	ld.shared.f32 	%f346, [_ZZN36_GLOBAL__N__3a625bb7_4_k_cu_0eb6ed1821fused_conv_if_kernel1EPKfS1_S1_PfS2_iiiiiiiiiE9s_weights+448];
	fma.rn.f32 	%f347, %f337, %f346, %f322;
	ld.shared.f32 	%f348, [_ZZN36_GLOBAL__N__3a625bb7_4_k_cu_0eb6ed1821fused_conv_if_kernel1EPKfS1_S1_PfS2_iiiiiiiiiE9s_weights+548];
	fma.rn.f32 	%f349, %f337, %f348, %f324;
	ld.shared.f32 	%f350, [_ZZN36_GLOBAL__N__3a625bb7_4_k_cu_0eb6ed1821fused_conv_if_kernel1EPKfS1_S1_PfS2_iiiiiiiiiE9s_weights+648];
	fma.rn.f32 	%f351, %f337, %f350, %f326;
	ld.shared.f32 	%f352, [_ZZN36_GLOBAL__N__3a625bb7_4_k_cu_0eb6ed1821fused_conv_if_kernel1EPKfS1_S1_PfS2_iiiiiiiiiE9s_weights+748];
	fma.rn.f32 	%f353, %f337, %f352, %f328;
	ld.shared.f32 	%f354, [_ZZN36_GLOBAL__N__3a625bb7_4_k_cu_0eb6ed1821fused_conv_if_kernel1EPKfS1_S1_PfS2_iiiiiiiiiE9s_weights+848];
	fma.rn.f32 	%f355, %f337, %f354, %f330;
	ld.shared.f32 	%f356, [_ZZN36_GLOBAL__N__3a625bb7_4_k_cu_0eb6ed1821fused_conv_if_kernel1EPKfS1_S1_PfS2_iiiiiiiiiE9s_weights+948];
	fma.rn.f32 	%f357, %f337, %f356, %f332;
	ld.shared.f32 	%f358, [_ZZN36_GLOBAL__N__3a625bb7_4_k_cu_0eb6ed1821fused_conv_if_kernel1EPKfS1_S1_PfS2_iiiiiiiiiE9s_weights+1048];
	fma.rn.f32 	%f359, %f337, %f358, %f334;
	ld.shared.f32 	%f360, [_ZZN36_GLOBAL__N__3a625bb7_4_k_cu_0eb6ed1821fused_conv_if_kernel1EPKfS1_S1_PfS2_iiiiiiiiiE9s_weights+1148];
	fma.rn.f32 	%f361, %f337, %f360, %f336;
	ld.shared.f32 	%f362, [%r122+236];
	ld.shared.f32 	%f363, [_ZZN36_GLOBAL__N__3a625bb7_4_k_cu_0eb6ed1821fused_conv_if_kernel1EPKfS1_S1_PfS2_iiiiiiiiiE9s_weights+52];
	fma.rn.f32 	%f364, %f362, %f363, %f339;
	ld.shared.f32 	%f365, [_ZZN36_GLOBAL__N__3a625bb7_4_k_cu_0eb6ed1821fused_conv_if_kernel1EPKfS1_S1_PfS2_iiiiiiiiiE9s_weights+152];
	fma.rn.f32 	%f366, %f362, %f365, %f341;
	ld.shared.f32 	%f367, [_ZZN36_GLOBAL__N__3a625bb7_4_k_cu_0eb6ed1821fused_conv_if_kernel1EPKfS1_S1_PfS2_iiiiiiiiiE9s_weights+252];
	fma.rn.f32 	%f368, %f362, %f367, %f343;
	ld.shared.f32 	%f369, [_ZZN36_GLOBAL__N__3a625bb7_4_k_cu_0eb6ed1821fused_conv_if_kernel1EPKfS1_S1_PfS2_iiiiiiiiiE9s_weights+352];
	fma.rn.f32 	%f370, %f362, %f369, %f345;
	ld.shared.f32 	%f371, [_ZZN36_GLOBAL__N__3a625bb7_4_k_cu_0eb6ed1821fused_conv_if_kernel1EPKfS1_S1_PfS2_iiiiiiiiiE9s_weights+452];
	fma.rn.f32 	%f372, %f362, %f371, %f347;
	ld.shared.f32 	%f373, [_ZZN36_GLOBAL__N__3a625bb7_4_k_cu_0eb6ed1821fused_conv_if_kernel1EPKfS1_S1_PfS2_iiiiiiiiiE9s_weights+552];
	fma.rn.f32 	%f374, %f362, %f373, %f349;
	ld.shared.f32 	%f375, [_ZZN36_GLOBAL__N__3a625bb7_4_k_cu_0eb6ed1821fused_conv_if_kernel1EPKfS1_S1_PfS2_iiiiiiiiiE9s_weights+652];
	fma.rn.f32 	%f376, %f362, %f375, %f351;
	ld.shared.f32 	%f377, [_ZZN36_GLOBAL__N__3a625bb7_4_k_cu_0eb6ed1821fused_conv_if_kernel1EPKfS1_S1_PfS2_iiiiiiiiiE9s_weights+752];
	fma.rn.f32 	%f378, %f362, %f377, %f353;
	ld.shared.f32 	%f379, [_ZZN36_GLOBAL__N__3a625bb7_4_k_cu_0eb6ed1821fused_conv_if_kernel1EPKfS1_S1_PfS2_iiiiiiiiiE9s_weights+852];
	fma.rn.f32 	%f380, %f362, %f379, %f355;
	ld.shared.f32 	%f381, [_ZZN36_GLOBAL__N__3a625bb7_4_k_cu_0eb6ed1821fused_conv_if_kernel1EPKfS1_S1_PfS2_iiiiiiiiiE9s_weights+952];
	fma.rn.f32 	%f382, %f362, %f381, %f357;
	ld.shared.f32 	%f383, [_ZZN36_GLOBAL__N__3a625bb7_4_k_cu_0eb6ed1821fused_conv_if_kernel1EPKfS1_S1_PfS2_iiiiiiiiiE9s_weights+1052];
	fma.rn.f32 	%f384, %f362, %f383, %f359;
	ld.shared.f32 	%f385, [_ZZN36_GLOBAL__N__3a625bb7_4_k_cu_0eb6ed1821fused_conv_if_kernel1EPKfS1_S1_PfS2_iiiiiiiiiE9s_weights+1152];
	fma.rn.f32 	%f386, %f362, %f385, %f361;
	ld.shared.f32 	%f387, [%r122+240];
	ld.shared.f32 	%f388, [_ZZN36_GLOBAL__N__3a625bb7_4_k_cu_0eb6ed1821fused_conv_if_kernel1EPKfS1_S1_PfS2_iiiiiiiiiE9s_weights+56];
	fma.rn.f32 	%f389, %f387, %f388, %f364;
	ld.shared.f32 	%f390, [_ZZN36_GLOBAL__N__3a625bb7_4_k_cu_0eb6ed1821fused_conv_if_kernel1EPKfS1_S1_PfS2_iiiiiiiiiE9s_weights+156];
	fma.rn.f32 	%f391, %f387, %f390, %f366;
	ld.shared.f32 	%f392, [_ZZN36_GLOBAL__N__3a625bb7_4_k_cu_0eb6ed1821fused_conv_if_kernel1EPKfS1_S1_PfS2_iiiiiiiiiE9s_weights+256];
	fma.rn.f32 	%f393, %f387, %f392, %f368;
	ld.shared.f32 	%f394, [_ZZN36_GLOBAL__N__3a625bb7_4_k_cu_0eb6ed1821fused_conv_if_kernel1EPKfS1_S1_PfS2_iiiiiiiiiE9s_weights+356];
	fma.rn.f32 	%f395, %f387, %f394, %f370;
	ld.shared.f32 	%f396, [_ZZN36_GLOBAL__N__3a625bb7_4_k_cu_0eb6ed1821fused_conv_if_kernel1EPKfS1_S1_PfS2_iiiiiiiiiE9s_weights+456];
	fma.rn.f32 	%f397, %f387, %f396, %f372;
	ld.shared.f32 	%f398, [_ZZN36_GLOBAL__N__3a625bb7_4_k_cu_0eb6ed1821fused_conv_if_kernel1EPKfS1_S1_PfS2_iiiiiiiiiE9s_weights+556];
	fma.rn.f32 	%f399, %f387, %f398, %f374;
	ld.shared.f32 	%f400, [_ZZN36_GLOBAL__N__3a625bb7_4_k_cu_0eb6ed1821fused_conv_if_kernel1EPKfS1_S1_PfS2_iiiiiiiiiE9s_weights+656];
	fma.rn.f32 	%f401, %f387, %f400, %f376;
	ld.shared.f32 	%f402, [_ZZN36_GLOBAL__N__3a625bb7_4_k_cu_0eb6ed1821fused_conv_if_kernel1EPKfS1_S1_PfS2_iiiiiiiiiE9s_weights+756];
	fma.rn.f32 	%f403, %f387, %f402, %f378;
	ld.shared.f32 	%f404, [_ZZN36_GLOBAL__N__3a625bb7_4_k_cu_0eb6ed1821fused_conv_if_kernel1EPKfS1_S1_PfS2_iiiiiiiiiE9s_weights+856];
	fma.rn.f32 	%f405, %f387, %f404, %f380;
	ld.shared.f32 	%f406, [_ZZN36_GLOBAL__N__3a625bb7_4_k_cu_0eb6ed1821fused_conv_if_kernel1EPKfS1_S1_PfS2_iiiiiiiiiE9s_weights+956];
	fma.rn.f32 	%f407, %f387, %f406, %f382;
	ld.shared.f32 	%f408, [_ZZN36_GLOBAL__N__3a625bb7_4_k_cu_0eb6ed1821fused_conv_if_kernel1EPKfS1_S1_PfS2_iiiiiiiiiE9s_weights+1056];
	fma.rn.f32 	%f409, %f387, %f408, %f384;
	ld.shared.f32 	%f410, [_ZZN36_GLOBAL__N__3a625bb7_4_k_cu_0eb6ed1821fused_conv_if_kernel1EPKfS1_S1_PfS2_iiiiiiiiiE9s_weights+1156];
	fma.rn.f32 	%f411, %f387, %f410, %f386;
	ld.shared.f32 	%f412, [%r122+336];
	ld.shared.f32 	%f413, [_ZZN36_GLOBAL__N__3a625bb7_4_k_cu_0eb6ed1821fused_conv_if_kernel1EPKfS1_S1_PfS2_iiiiiiiiiE9s_weights+60];
	fma.rn.f32 	%f414, %f412, %f413, %f389;
	ld.shared.f32 	%f415, [_ZZN36_GLOBAL__N__3a625bb7_4_k_cu_0eb6ed1821fused_conv_if_kernel1EPKfS1_S1_PfS2_iiiiiiiiiE9s_weights+160];
	fma.rn.f32 	%f416, %f412, %f415, %f391;
	ld.shared.f32 	%f417, [_ZZN36_GLOBAL__N__3a625bb7_4_k_cu_0eb6ed1821fused_conv_if_kernel1EPKfS1_S1_PfS2_iiiiiiiiiE9s_weights+260];
	fma.rn.f32 	%f418, %f412, %f417, %f393;
	ld.shared.f32 	%f419, [_ZZN36_GLOBAL__N__3a625bb7_4_k_cu_0eb6ed1821fused_conv_if_kernel1EPKfS1_S1_PfS2_iiiiiiiiiE9s_weights+360];
	fma.rn.f32 	%f420, %f412, %f419, %f395;
	ld.shared.f32 	%f421, [_ZZN36_GLOBAL__N__3a625bb7_4_k_cu_0eb6ed1821fused_conv_if_kernel1EPKfS1_S1_PfS2_iiiiiiiiiE9s_weights+460];
	fma.rn.f32 	%f422, %f412, %f421, %f397;
	ld.shared.f32 	%f423, [_ZZN36_GLOBAL__N__3a625bb7_4_k_cu_0eb6ed1821fused_conv_if_kernel1EPKfS1_S1_PfS2_iiiiiiiiiE9s_weights+560];
	fma.rn.f32 	%f424, %f412, %f423, %f399;
	ld.shared.f32 	%f425, [_ZZN36_GLOBAL__N__3a625bb7_4_k_cu_0eb6ed1821fused_conv_if_kernel1EPKfS1_S1_PfS2_iiiiiiiiiE9s_weights+660];
	fma.rn.f32 	%f426, %f412, %f425, %f401;
	ld.shared.f32 	%f427, [_ZZN36_GLOBAL__N__3a625bb7_4_k_cu_0eb6ed1821fused_conv_if_kernel1EPKfS1_S1_PfS2_iiiiiiiiiE9s_weights+760];
	fma.rn.f32 	%f428, %f412, %f427, %f403;
	ld.shared.f32 	%f429, [_ZZN36_GLOBAL__N__3a625bb7_4_k_cu_0eb6ed1821fused_conv_if_kernel1EPKfS1_S1_PfS2_iiiiiiiiiE9s_weights+860];
	fma.rn.f32 	%f430, %f412, %f429, %f405;
	ld.shared.f32 	%f431, [_ZZN36_GLOBAL__N__3a625bb7_4_k_cu_0eb6ed1821fused_conv_if_kernel1EPKfS1_S1_PfS2_iiiiiiiiiE9s_weights+960];
	fma.rn.f32 	%f432, %f412, %f431, %f407;
	ld.shared.f32 	%f433, [_ZZN36_GLOBAL__N__3a625bb7_4_k_cu_0eb6ed1821fused_conv_if_kernel1EPKfS1_S1_PfS2_iiiiiiiiiE9s_weights+1060];
	fma.rn.f32 	%f434, %f412, %f433, %f409;
	ld.shared.f32 	%f435, [_ZZN36_GLOBAL__N__3a625bb7_4_k_cu_0eb6ed1821fused_conv_if_kernel1EPKfS1_S1_PfS2_iiiiiiiiiE9s_weights+1160];
	fma.rn.f32 	%f436, %f412, %f435, %f411;
	ld.shared.f32 	%f437, [%r122+340];
	ld.shared.f32 	%f438, [_ZZN36_GLOBAL__N__3a625bb7_4_k_cu_0eb6ed1821fused_conv_if_kernel1EPKfS1_S1_PfS2_iiiiiiiiiE9s_weights+64];
	fma.rn.f32 	%f439, %f437, %f438, %f414;
	ld.shared.f32 	%f440, [_ZZN36_GLOBAL__N__3a625bb7_4_k_cu_0eb6ed1821fused_conv_if_kernel1EPKfS1_S1_PfS2_iiiiiiiiiE9s_weights+164];
	fma.rn.f32 	%f441, %f437, %f440, %f416;
	ld.shared.f32 	%f442, [_ZZN36_GLOBAL__N__3a625bb7_4_k_cu_0eb6ed1821fused_conv_if_kernel1EPKfS1_S1_PfS2_iiiiiiiiiE9s_weights+264];
	fma.rn.f32 	%f443, %f437, %f442, %f418;
	ld.shared.f32 	%f444, [_ZZN36_GLOBAL__N__3a625bb7_4_k_cu_0eb6ed1821fused_conv_if_kernel1EPKfS1_S1_PfS2_iiiiiiiiiE9s_weights+364];
	fma.rn.f32 	%f445, %f437, %f444, %f420;
	ld.shared.f32 	%f446, [_ZZN36_GLOBAL__N__3a625bb7_4_k_cu_0eb6ed1821fused_conv_if_kernel1EPKfS1_S1_PfS2_iiiiiiiiiE9s_weights+464];
	fma.rn.f32 	%f447, %f437, %f446, %f422;
	ld.shared.f32 	%f448, [_ZZN36_GLOBAL__N__3a625bb7_4_k_cu_0eb6ed1821fused_conv_if_kernel1EPKfS1_S1_PfS2_iiiiiiiiiE9s_weights+564];
	fma.rn.f32 	%f449, %f437, %f448, %f424;
	ld.shared.f32 	%f450, [_ZZN36_GLOBAL__N__3a625bb7_4_k_cu_0eb6ed1821fused_conv_if_kernel1EPKfS1_S1_PfS2_iiiiiiiiiE9s_weights+664];
	fma.rn.f32 	%f451, %f437, %f450, %f426;
	ld.shared.f32 	%f452, [_ZZN36_GLOBAL__N__3a625bb7_4_k_cu_0eb6ed1821fused_conv_if_kernel1EPKfS1_S1_PfS2_iiiiiiiiiE9s_weights+764];
	fma.rn.f32 	%f453, %f437, %f452, %f428;
	ld.shared.f32 	%f454, [_ZZN36_GLOBAL__N__3a625bb7_4_k_cu_0eb6ed1821fused_conv_if_kernel1EPKfS1_S1_PfS2_iiiiiiiiiE9s_weights+864];
	fma.rn.f32 	%f455, %f437, %f454, %f430;
	ld.shared.f32 	%f456, [_ZZN36_GLOBAL__N__3a625bb7_4_k_cu_0eb6ed1821fused_conv_if_kernel1EPKfS1_S1_PfS2_iiiiiiiiiE9s_weights+964];
	fma.rn.f32 	%f457, %f437, %f456, %f432;
	ld.shared.f32 	%f458, [_ZZN36_GLOBAL__N__3a625bb7_4_k_cu_0eb6ed1821fused_conv_if_kernel1EPKfS1_S1_PfS2_iiiiiiiiiE9s_weights+1064];
	fma.rn.f32 	%f459, %f437, %f458, %f434;
	ld.shared.f32 	%f460, [_ZZN36_GLOBAL__N__3a625bb7_4_k_cu_0eb6ed1821fused_conv_if_kernel1EPKfS1_S1_PfS2_iiiiiiiiiE9s_weights+1164];
	fma.rn.f32 	%f461, %f437, %f460, %f436;
	ld.shared.f32 	%f462, [%r122+344];
	ld.shared.f32 	%f463, [_ZZN36_GLOBAL__N__3a625bb7_4_k_cu_0eb6ed1821fused_conv_if_kernel1EPKfS1_S1_PfS2_iiiiiiiiiE9s_weights+68];
	fma.rn.f32 	%f464, %f462, %f463, %f439;
	ld.shared.f32 	%f465, [_ZZN36_GLOBAL__N__3a625bb7_4_k_cu_0eb6ed1821fused_conv_if_kernel1EPKfS1_S1_PfS2_iiiiiiiiiE9s_weights+168];
	fma.rn.f32 	%f466, %f462, %f465, %f441;
	ld.shared.f32 	%f467, [_ZZN36_GLOBAL__N__3a625bb7_4_k_cu_0eb6ed1821fused_conv_if_kernel1EPKfS1_S1_PfS2_iiiiiiiiiE9s_weights+268];
	fma.rn.f32 	%f468, %f462, %f467, %f443;
	ld.shared.f32 	%f469, [_ZZN36_GLOBAL__N__3a625bb7_4_k_cu_0eb6ed1821fused_conv_if_kernel1EPKfS1_S1_PfS2_iiiiiiiiiE9s_weights+368];
	fma.rn.f32 	%f470, %f462, %f469, %f445;
	ld.shared.f32 	%f471, [_ZZN36_GLOBAL__N__3a625bb7_4_k_cu_0eb6ed1821fused_conv_if_kernel1EPKfS1_S1_PfS2_iiiiiiiiiE9s_weights+468];
	fma.rn.f32 	%f472, %f462, %f471, %f447;
	ld.shared.f32 	%f473, [_ZZN36_GLOBAL__N__3a625bb7_4_k_cu_0eb6ed1821fused_conv_if_kernel1EPKfS1_S1_PfS2_iiiiiiiiiE9s_weights+568];
	fma.rn.f32 	%f474, %f462, %f473, %f449;
	ld.shared.f32 	%f475, [_ZZN36_GLOBAL__N__3a625bb7_4_k_cu_0eb6ed1821fused_conv_if_kernel1EPKfS1_S1_PfS2_iiiiiiiiiE9s_weights+668];
	fma.rn.f32 	%f476, %f462, %f475, %f451;
	ld.shared.f32 	%f477, [_ZZN36_GLOBAL__N__3a625bb7_4_k_cu_0eb6ed1821fused_conv_if_kernel1EPKfS1_S1_PfS2_iiiiiiiiiE9s_weights+768];
	fma.rn.f32 	%f478, %f462, %f477, %f453;
	ld.shared.f32 	%f479, [_ZZN36_GLOBAL__N__3a625bb7_4_k_cu_0eb6ed1821fused_conv_if_kernel1EPKfS1_S1_PfS2_iiiiiiiiiE9s_weights+868];
	fma.rn.f32 	%f480, %f462, %f479, %f455;
	ld.shared.f32 	%f481, [_ZZN36_GLOBAL__N__3a625bb7_4_k_cu_0eb6ed1821fused_conv_if_kernel1EPKfS1_S1_PfS2_iiiiiiiiiE9s_weights+968];
	fma.rn.f32 	%f482, %f462, %f481, %f457;
	ld.shared.f32 	%f483, [_ZZN36_GLOBAL__N__3a625bb7_4_k_cu_0eb6ed1821fused_conv_if_kernel1EPKfS1_S1_PfS2_iiiiiiiiiE9s_weights+1068];
	fma.rn.f32 	%f484, %f462, %f483, %f459;
	ld.shared.f32 	%f485, [_ZZN36_GLOBAL__N__3a625bb7_4_k_cu_0eb6ed1821fused_conv_if_kernel1EPKfS1_S1_PfS2_iiiiiiiiiE9s_weights+1168];
	fma.rn.f32 	%f486, %f462, %f485, %f461;
	ld.shared.f32 	%f487, [%r122+348];
	ld.shared.f32 	%f488, [_ZZN36_GLOBAL__N__3a625bb7_4_k_cu_0eb6ed1821fused_conv_if_kernel1EPKfS1_S1_PfS2_iiiiiiiiiE9s_weights+72];
	fma.rn.f32 	%f489, %f487, %f488, %f464;
	ld.shared.f32 	%f490, [_ZZN36_GLOBAL__N__3a625bb7_4_k_cu_0eb6ed1821fused_conv_if_kernel1EPKfS1_S1_PfS2_iiiiiiiiiE9s_weights+172];
	fma.rn.f32 	%f491, %f487, %f490, %f466;
	ld.shared.f32 	%f492, [_ZZN36_GLOBAL__N__3a625bb7_4_k_cu_0eb6ed1821fused_conv_if_kernel1EPKfS1_S1_PfS2_iiiiiiiiiE9s_weights+272];
	fma.rn.f32 	%f493, %f487, %f492, %f468;
	ld.shared.f32 	%f494, [_ZZN36_GLOBAL__N__3a625bb7_4_k_cu_0eb6ed1821fused_conv_if_kernel1EPKfS1_S1_PfS2_iiiiiiiiiE9s_weights+372];
	fma.rn.f32 	%f495, %f487, %f494, %f470;
	ld.shared.f32 	%f496, [_ZZN36_GLOBAL__N__3a625bb7_4_k_cu_0eb6ed1821fused_conv_if_kernel1EPKfS1_S1_PfS2_iiiiiiiiiE9s_weights+472];
	fma.rn.f32 	%f497, %f487, %f496, %f472;
	ld.shared.f32 	%f498, [_ZZN36_GLOBAL__N__3a625bb7_4_k_cu_0eb6ed1821fused_conv_if_kernel1EPKfS1_S1_PfS2_iiiiiiiiiE9s_weights+572];
	fma.rn.f32 	%f499, %f487, %f498, %f474;
	ld.shared.f32 	%f500, [_ZZN36_GLOBAL__N__3a625bb7_4_k_cu_0eb6ed1821fused_conv_if_kernel1EPKfS1_S1_PfS2_iiiiiiiiiE9s_weights+672];
	fma.rn.f32 	%f501, %f487, %f500, %f476;
	ld.shared.f32 	%f502, [_ZZN36_GLOBAL__N__3a625bb7_4_k_cu_0eb6ed1821fused_conv_if_kernel1EPKfS1_S1_PfS2_iiiiiiiiiE9s_weights+772];
	fma.rn.f32 	%f503, %f487, %f502, %f478;
	ld.shared.f32 	%f504, [_ZZN36_GLOBAL__N__3a625bb7_4_k_cu_0eb6ed1821fused_conv_if_kernel1EPKfS1_S1_PfS2_iiiiiiiiiE9s_weights+872];
	fma.rn.f32 	%f505, %f487, %f504, %f480;
	ld.shared.f32 	%f506, [_ZZN36_GLOBAL__N__3a625bb7_4_k_cu_0eb6ed1821fused_conv_if_kernel1EPKfS1_S1_PfS2_iiiiiiiiiE9s_weights+972];
	fma.rn.f32 	%f507, %f487, %f506, %f482;
	ld.shared.f32 	%f508, [_ZZN36_GLOBAL__N__3a625bb7_4_k_cu_0eb6ed1821fused_conv_if_kernel1EPKfS1_S1_PfS2_iiiiiiiiiE9s_weights+1072];
	fma.rn.f32 	%f509, %f487, %f508, %f484;
	ld.shared.f32 	%f510, [_ZZN36_GLOBAL__N__3a625bb7_4_k_cu_0eb6ed1821fused_conv_if_kernel1EPKfS1_S1_PfS2_iiiiiiiiiE9s_weights+1172];
	fma.rn.f32 	%f511, %f487, %f510, %f486;
	ld.shared.f32 	%f512, [%r122+352];
	ld.shared.f32 	%f513, [_ZZN36_GLOBAL__N__3a625bb7_4_k_cu_0eb6ed1821fused_conv_if_kernel1EPKfS1_S1_PfS2_iiiiiiiiiE9s_weights+76];
	fma.rn.f32 	%f514, %f512, %f513, %f489;
	ld.shared.f32 	%f515, [_ZZN36_GLOBAL__N__3a625bb7_4_k_cu_0eb6ed1821fused_conv_if_kernel1EPKfS1_S1_PfS2_iiiiiiiiiE9s_weights+176];
	fma.rn.f32 	%f516, %f512, %f515, %f491;
	ld.shared.f32 	%f517, [_ZZN36_GLOBAL__N__3a625bb7_4_k_cu_0eb6ed1821fused_conv_if_kernel1EPKfS1_S1_PfS2_iiiiiiiiiE9s_weights+276];
	fma.rn.f32 	%f518, %f512, %f517, %f493;
	ld.shared.f32 	%f519, [_ZZN36_GLOBAL__N__3a625bb7_4_k_cu_0eb6ed1821fused_conv_if_kernel1EPKfS1_S1_PfS2_iiiiiiiiiE9s_weights+376];
	fma.rn.f32 	%f520, %f512, %f519, %f495;
	ld.shared.f32 	%f521, [_ZZN36_GLOBAL__N__3a625bb7_4_k_cu_0eb6ed1821fused_conv_if_kernel1EPKfS1_S1_PfS2_iiiiiiiiiE9s_weights+476];
	fma.rn.f32 	%f522, %f512, %f521, %f497;
	ld.shared.f32 	%f523, [_ZZN36_GLOBAL__N__3a625bb7_4_k_cu_0eb6ed1821fused_conv_if_kernel1EPKfS1_S1_PfS2_iiiiiiiiiE9s_weights+576];
	fma.rn.f32 	%f524, %f512, %f523, %f499;
	ld.shared.f32 	%f525, [_ZZN36_GLOBAL__N__3a625bb7_4_k_cu_0eb6ed1821fused_conv_if_kernel1EPKfS1_S1_PfS2_iiiiiiiiiE9s_weights+676];
	fma.rn.f32 	%f526, %f512, %f525, %f501;
	ld.shared.f32 	%f527, [_ZZN36_GLOBAL__N__3a625bb7_4_k_cu_0eb6ed1821fused_conv_if_kernel1EPKfS1_S1_PfS2_iiiiiiiiiE9s_weights+776];
	fma.rn.f32 	%f528, %f512, %f527, %f503;
	ld.shared.f32 	%f529, [_ZZN36_GLOBAL__N__3a625bb7_4_k_cu_0eb6ed1821fused_conv_if_kernel1EPKfS1_S1_PfS2_iiiiiiiiiE9s_weights+876];
	fma.rn.f32 	%f530, %f512, %f529, %f505;
	ld.shared.f32 	%f531, [_ZZN36_GLOBAL__N__3a625bb7_4_k_cu_0eb6ed1821fused_conv_if_kernel1EPKfS1_S1_PfS2_iiiiiiiiiE9s_weights+976];
	fma.rn.f32 	%f532, %f512, %f531, %f507;
	ld.shared.f32 	%f533, [_ZZN36_GLOBAL__N__3a625bb7_4_k_cu_0eb6ed1821fused_conv_if_kernel1EPKfS1_S1_PfS2_iiiiiiiiiE9s_weights+1076];
	fma.rn.f32 	%f534, %f512, %f533, %f509;
	ld.shared.f32 	%f535, [_ZZN36_GLOBAL__N__3a625bb7_4_k_cu_0eb6ed1821fused_conv_if_kernel1EPKfS1_S1_PfS2_iiiiiiiiiE9s_weights+1176];
	fma.rn.f32 	%f536, %f512, %f535, %f511;
	ld.shared.f32 	%f537, [%r122+448];
	ld.shared.f32 	%f538, [_ZZN36_GLOBAL__N__3a625bb7_4_k_cu_0eb6ed1821fused_conv_if_kernel1EPKfS1_S1_PfS2_iiiiiiiiiE9s_weights+80];
	fma.rn.f32 	%f539, %f537, %f538, %f514;
	ld.shared.f32 	%f540, [_ZZN36_GLOBAL__N__3a625bb7_4_k_cu_0eb6ed1821fused_conv_if_kernel1EPKfS1_S1_PfS2_iiiiiiiiiE9s_weights+180];
	fma.rn.f32 	%f541, %f537, %f540, %f516;
	ld.shared.f32 	%f542, [_ZZN36_GLOBAL__N__3a625bb7_4_k_cu_0eb6ed1821fused_conv_if_kernel1EPKfS1_S1_PfS2_iiiiiiiiiE9s_weights+280];
	fma.rn.f32 	%f543, %f537, %f542, %f518;
	ld.shared.f32 	%f544, [_ZZN36_GLOBAL__N__3a625bb7_4_k_cu_0eb6ed1821fused_conv_if_kernel1EPKfS1_S1_PfS2_iiiiiiiiiE9s_weights+380];
	fma.rn.f32 	%f545, %f537, %f544, %f520;
	ld.shared.f32 	%f546, [_ZZN36_GLOBAL__N__3a625bb7_4_k_cu_0eb6ed1821fused_conv_if_kernel1EPKfS1_S1_PfS2_iiiiiiiiiE9s_weights+480];
	fma.rn.f32 	%f547, %f537, %f546, %f522;
	ld.shared.f32 	%f548, [_ZZN36_GLOBAL__N__3a625bb7_4_k_cu_0eb6ed1821fused_conv_if_kernel1EPKfS1_S1_PfS2_iiiiiiiiiE9s_weights+580];
	fma.rn.f32 	%f549, %f537, %f548, %f524;
	ld.shared.f32 	%f550, [_ZZN36_GLOBAL__N__3a625bb7_4_k_cu_0eb6ed1821fused_conv_if_kernel1EPKfS1_S1_PfS2_iiiiiiiiiE9s_weights+680];
	fma.rn.f32 	%f551, %f537, %f550, %f526;
	ld.shared.f32 	%f552, [_ZZN36_GLOBAL__N__3a625bb7_4_k_cu_0eb6ed1821fused_conv_if_kernel1EPKfS1_S1_PfS2_iiiiiiiiiE9s_weights+780];
	fma.rn.f32 	%f553, %f537, %f552, %f528;
	ld.shared.f32 	%f554, [_ZZN36_GLOBAL__N__3a625bb7_4_k_cu_0eb6ed1821fused_conv_if_kernel1EPKfS1_S1_PfS2_iiiiiiiiiE9s_weights+880];
	fma.rn.f32 	%f555, %f537, %f554, %f530;
	ld.shared.f32 	%f556, [_ZZN36_GLOBAL__N__3a625bb7_4_k_cu_0eb6ed1821fused_conv_if_kernel1EPKfS1_S1_PfS2_iiiiiiiiiE9s_weights+980];
	fma.rn.f32 	%f557, %f537, %f556, %f532;
	ld.shared.f32 	%f558, [_ZZN36_GLOBAL__N__3a625bb7_4_k_cu_0eb6ed1821fused_conv_if_kernel1EPKfS1_S1_PfS2_iiiiiiiiiE9s_weights+1080];
	fma.rn.f32 	%f559, %f537, %f558, %f534;
	ld.shared.f32 	%f560, [_ZZN36_GLOBAL__N__3a625bb7_4_k_cu_0eb6ed1821fused_conv_if_kernel1EPKfS1_S1_PfS2_iiiiiiiiiE9s_weights+1180];
	fma.rn.f32 	%f561, %f537, %f560, %f536;
	ld.shared.f32 	%f562, [%r122+452];
	ld.shared.f32 	%f563, [_ZZN36_GLOBAL__N__3a625bb7_4_k_cu_0eb6ed1821fused_conv_if_kernel1EPKfS1_S1_PfS2_iiiiiiiiiE9s_weights+84];
	fma.rn.f32 	%f564, %f562, %f563, %f539;
	ld.shared.f32 	%f565, [_ZZN36_GLOBAL__N__3a625bb7_4_k_cu_0eb6ed1821fused_conv_if_kernel1EPKfS1_S1_PfS2_iiiiiiiiiE9s_weights+184];
	fma.rn.f32 	%f566, %f562, %f565, %f541;
	ld.shared.f32 	%f567, [_ZZN36_GLOBAL__N__3a625bb7_4_k_cu_0eb6ed1821fused_conv_if_kernel1EPKfS1_S1_PfS2_iiiiiiiiiE9s_weights+284];
	fma.rn.f32 	%f568, %f562, %f567, %f543;
	ld.shared.f32 	%f569, [_ZZN36_GLOBAL__N__3a625bb7_4_k_cu_0eb6ed1821fused_conv_if_kernel1EPKfS1_S1_PfS2_iiiiiiiiiE9s_weights+384];
	fma.rn.f32 	%f570, %f562, %f569, %f545;
	ld.shared.f32 	%f571, [_ZZN36_GLOBAL__N__3a625bb7_4_k_cu_0eb6ed1821fused_conv_if_kernel1EPKfS1_S1_PfS2_iiiiiiiiiE9s_weights+484];
	fma.rn.f32 	%f572, %f562, %f571, %f547;
	ld.shared.f32 	%f573, [_ZZN36_GLOBAL__N__3a625bb7_4_k_cu_0eb6ed1821fused_conv_if_kernel1EPKfS1_S1_PfS2_iiiiiiiiiE9s_weights+584];
	fma.rn.f32 	%f574, %f562, %f573, %f549;
	ld.shared.f32 	%f575, [_ZZN36_GLOBAL__N__3a625bb7_4_k_cu_0eb6ed1821fused_conv_if_kernel1EPKfS1_S1_PfS2_iiiiiiiiiE9s_weights+684];
	fma.rn.f32 	%f576, %f562, %f575, %f551;
	ld.shared.f32 	%f577, [_ZZN36_GLOBAL__N__3a625bb7_4_k_cu_0eb6ed1821fused_conv_if_kernel1EPKfS1_S1_PfS2_iiiiiiiiiE9s_weights+784];
	fma.rn.f32 	%f578, %f562, %f577, %f553;
	ld.shared.f32 	%f579, [_ZZN36_GLOBAL__N__3a625bb7_4_k_cu_0eb6ed1821fused_conv_if_kernel1EPKfS1_S1_PfS2_iiiiiiiiiE9s_weights+884];
	fma.rn.f32 	%f580, %f562, %f579, %f555;
	ld.shared.f32 	%f581, [_ZZN36_GLOBAL__N__3a625bb7_4_k_cu_0eb6ed1821fused_conv_if_kernel1EPKfS1_S1_PfS2_iiiiiiiiiE9s_weights+984];
	fma.rn.f32 	%f582, %f562, %f581, %f557;
	ld.shared.f32 	%f583, [_ZZN36_GLOBAL__N__3a625bb7_4_k_cu_0eb6ed1821fused_conv_if_kernel1EPKfS1_S1_PfS2_iiiiiiiiiE9s_weights+1084];
	fma.rn.f32 	%f584, %f562, %f583, %f559;
	ld.shared.f32 	%f585, [_ZZN36_GLOBAL__N__3a625bb7_4_k_cu_0eb6ed1821fused_conv_if_kernel1EPKfS1_S1_PfS2_iiiiiiiiiE9s_weights+1184];
	fma.rn.f32 	%f586, %f562, %f585, %f561;
	ld.shared.f32 	%f587, [%r122+456];
	ld.shared.f32 	%f588, [_ZZN36_GLOBAL__N__3a625bb7_4_k_cu_0eb6ed1821fused_conv_if_kernel1EPKfS1_S1_PfS2_iiiiiiiiiE9s_weights+88];
	fma.rn.f32 	%f589, %f587, %f588, %f564;
	ld.shared.f32 	%f590, [_ZZN36_GLOBAL__N__3a625bb7_4_k_cu_0eb6ed1821fused_conv_if_kernel1EPKfS1_S1_PfS2_iiiiiiiiiE9s_weights+188];
	fma.rn.f32 	%f591, %f587, %f590, %f566;
	ld.shared.f32 	%f592, [_ZZN36_GLOBAL__N__3a625bb7_4_k_cu_0eb6ed1821fused_conv_if_kernel1EPKfS1_S1_PfS2_iiiiiiiiiE9s_weights+288];
	fma.rn.f32 	%f593, %f587, %f592, %f568;
	ld.shared.f32 	%f594, [_ZZN36_GLOBAL__N__3a625bb7_4_k_cu_0eb6ed1821fused_conv_if_kernel1EPKfS1_S1_PfS2_iiiiiiiiiE9s_weights+388];
	fma.rn.f32 	%f595, %f587, %f594, %f570;
	ld.shared.f32 	%f596, [_ZZN36_GLOBAL__N__3a625bb7_4_k_cu_0eb6ed1821fused_conv_if_kernel1EPKfS1_S1_PfS2_iiiiiiiiiE9s_weights+488];
	fma.rn.f32 	%f597, %f587, %f596, %f572;
	ld.shared.f32 	%f598, [_ZZN36_GLOBAL__N__3a625bb7_4_k_cu_0eb6ed1821fused_conv_if_kernel1EPKfS1_S1_PfS2_iiiiiiiiiE9s_weights+588];
	fma.rn.f32 	%f599, %f587, %f598, %f574;
	ld.shared.f32 	%f600, [_ZZN36_GLOBAL__N__3a625bb7_4_k_cu_0eb6ed1821fused_conv_if_kernel1EPKfS1_S1_PfS2_iiiiiiiiiE9s_weights+688];
	fma.rn.f32 	%f601, %f587, %f600, %f576;
	ld.shared.f32 	%f602, [_ZZN36_GLOBAL__N__3a625bb7_4_k_cu_0eb6ed1821fused_conv_if_kernel1EPKfS1_S1_PfS2_iiiiiiiiiE9s_weights+788];
	fma.rn.f32 	%f603, %f587, %f602, %f578;
	ld.shared.f32 	%f604, [_ZZN36_GLOBAL__N__3a625bb7_4_k_cu_0eb6ed1821fused_conv_if_kernel1EPKfS1_S1_PfS2_iiiiiiiiiE9s_weights+888];
	fma.rn.f32 	%f605, %f587, %f604, %f580;
	ld.shared.f32 	%f606, [_ZZN36_GLOBAL__N__3a625bb7_4_k_cu_0eb6ed1821fused_conv_if_kernel1EPKfS1_S1_PfS2_iiiiiiiiiE9s_weights+988];
	fma.rn.f32 	%f607, %f587, %f606, %f582;
	ld.shared.f32 	%f608, [_ZZN36_GLOBAL__N__3a625bb7_4_k_cu_0eb6ed1821fused_conv_if_kernel1EPKfS1_S1_PfS2_iiiiiiiiiE9s_weights+1088];
	fma.rn.f32 	%f609, %f587, %f608, %f584;
	ld.shared.f32 	%f610, [_ZZN36_GLOBAL__N__3a625bb7_4_k_cu_0eb6ed1821fused_conv_if_kernel1EPKfS1_S1_PfS2_iiiiiiiiiE9s_weights+1188];
	fma.rn.f32 	%f611, %f587, %f610, %f586;
	ld.shared.f32 	%f612, [%r122+460];
	ld.shared.f32 	%f613, [_ZZN36_GLOBAL__N__3a625bb7_4_k_cu_0eb6ed1821fused_conv_if_kernel1EPKfS1_S1_PfS2_iiiiiiiiiE9s_weights+92];
	fma.rn.f32 	%f614, %f612, %f613, %f589;
	ld.shared.f32 	%f615, [_ZZN36_GLOBAL__N__3a625bb7_4_k_cu_0eb6ed1821fused_conv_if_kernel1EPKfS1_S1_PfS2_iiiiiiiiiE9s_weights+192];
	fma.rn.f32 	%f616, %f612, %f615, %f591;
	ld.shared.f32 	%f617, [_ZZN36_GLOBAL__N__3a625bb7_4_k_cu_0eb6ed1821fused_conv_if_kernel1EPKfS1_S1_PfS2_iiiiiiiiiE9s_weights+292];
	fma.rn.f32 	%f618, %f612, %f617, %f593;
	ld.shared.f32 	%f619, [_ZZN36_GLOBAL__N__3a625bb7_4_k_cu_0eb6ed1821fused_conv_if_kernel1EPKfS1_S1_PfS2_iiiiiiiiiE9s_weights+392];
	fma.rn.f32 	%f620, %f612, %f619, %f595;
	ld.shared.f32 	%f621, [_ZZN36_GLOBAL__N__3a625bb7_4_k_cu_0eb6ed1821fused_conv_if_kernel1EPKfS1_S1_PfS2_iiiiiiiiiE9s_weights+492];
	fma.rn.f32 	%f622, %f612, %f621, %f597;
	ld.shared.f32 	%f623, [_ZZN36_GLOBAL__N__3a625bb7_4_k_cu_0eb6ed1821fused_conv_if_kernel1EPKfS1_S1_PfS2_iiiiiiiiiE9s_weights+592];
	fma.rn.f32 	%f624, %f612, %f623, %f599;
	ld.shared.f32 	%f625, [_ZZN36_GLOBAL__N__3a625bb7_4_k_cu_0eb6ed1821fused_conv_if_kernel1EPKfS1_S1_PfS2_iiiiiiiiiE9s_weights+692];
	fma.rn.f32 	%f626, %f612, %f625, %f601;
	ld.shared.f32 	%f627, [_ZZN36_GLOBAL__N__3a625bb7_4_k_cu_0eb6ed1821fused_conv_if_kernel1EPKfS1_S1_PfS2_iiiiiiiiiE9s_weights+792];
	fma.rn.f32 	%f628, %f612, %f627, %f603;
	ld.shared.f32 	%f629, [_ZZN36_GLOBAL__N__3a625bb7_4_k_cu_0eb6ed1821fused_conv_if_kernel1EPKfS1_S1_PfS2_iiiiiiiiiE9s_weights+892];
	fma.rn.f32 	%f630, %f612, %f629, %f605;
	ld.shared.f32 	%f631, [_ZZN36_GLOBAL__N__3a625bb7_4_k_cu_0eb6ed1821fused_conv_if_kernel1EPKfS1_S1_PfS2_iiiiiiiiiE9s_weights+992];
	fma.rn.f32 	%f632, %f612, %f631, %f607;
	ld.shared.f32 	%f633, [_ZZN36_GLOBAL__N__3a625bb7_4_k_cu_0eb6ed1821fused_conv_if_kernel1EPKfS1_S1_PfS2_iiiiiiiiiE9s_weights+1092];
	fma.rn.f32 	%f634, %f612, %f633, %f609;
	ld.shared.f32 	%f635, [_ZZN36_GLOBAL__N__3a625bb7_4_k_cu_0eb6ed1821fused_conv_if_kernel1EPKfS1_S1_PfS2_iiiiiiiiiE9s_weights+1192];
	fma.rn.f32 	%f636, %f612, %f635, %f611;
	ld.shared.f32 	%f637, [%r122+464];
	ld.shared.f32 	%f638, [_ZZN36_GLOBAL__N__3a625bb7_4_k_cu_0eb6ed1821fused_conv_if_kernel1EPKfS1_S1_PfS2_iiiiiiiiiE9s_weights+96];
	fma.rn.f32 	%f746, %f637, %f638, %f614;
	ld.shared.f32 	%f639, [_ZZN36_GLOBAL__N__3a625bb7_4_k_cu_0eb6ed1821fused_conv_if_kernel1EPKfS1_S1_PfS2_iiiiiiiiiE9s_weights+196];
	fma.rn.f32 	%f745, %f637, %f639, %f616;
	ld.shared.f32 	%f640, [_ZZN36_GLOBAL__N__3a625bb7_4_k_cu_0eb6ed1821fused_conv_if_kernel1EPKfS1_S1_PfS2_iiiiiiiiiE9s_weights+296];
	fma.rn.f32 	%f744, %f637, %f640, %f618;
	ld.shared.f32 	%f641, [_ZZN36_GLOBAL__N__3a625bb7_4_k_cu_0eb6ed1821fused_conv_if_kernel1EPKfS1_S1_PfS2_iiiiiiiiiE9s_weights+396];
	fma.rn.f32 	%f743, %f637, %f641, %f620;
	ld.shared.f32 	%f642, [_ZZN36_GLOBAL__N__3a625bb7_4_k_cu_0eb6ed1821fused_conv_if_kernel1EPKfS1_S1_PfS2_iiiiiiiiiE9s_weights+496];
	fma.rn.f32 	%f742, %f637, %f642, %f622;
	ld.shared.f32 	%f643, [_ZZN36_GLOBAL__N__3a625bb7_4_k_cu_0eb6ed1821fused_conv_if_kernel1EPKfS1_S1_PfS2_iiiiiiiiiE9s_weights+596];
	fma.rn.f32 	%f741, %f637, %f643, %f624;
	ld.shared.f32 	%f644, [_ZZN36_GLOBAL__N__3a625bb7_4_k_cu_0eb6ed1821fused_conv_if_kernel1EPKfS1_S1_PfS2_iiiiiiiiiE9s_weights+696];
	fma.rn.f32 	%f740, %f637, %f644, %f626;
	ld.shared.f32 	%f645, [_ZZN36_GLOBAL__N__3a625bb7_4_k_cu_0eb6ed1821fused_conv_if_kernel1EPKfS1_S1_PfS2_iiiiiiiiiE9s_weights+796];
	fma.rn.f32 	%f739, %f637, %f645, %f628;
	ld.shared.f32 	%f646, [_ZZN36_GLOBAL__N__3a625bb7_4_k_cu_0eb6ed1821fused_conv_if_kernel1EPKfS1_S1_PfS2_iiiiiiiiiE9s_weights+896];
	fma.rn.f32 	%f738, %f637, %f646, %f630;
	ld.shared.f32 	%f647, [_ZZN36_GLOBAL__N__3a625bb7_4_k_cu_0eb6ed1821fused_conv_if_kernel1EPKfS1_S1_PfS2_iiiiiiiiiE9s_weights+996];
	fma.rn.f32 	%f737, %f637, %f647, %f632;
	ld.shared.f32 	%f648, [_ZZN36_GLOBAL__N__3a625bb7_4_k_cu_0eb6ed1821fused_conv_if_kernel1EPKfS1_S1_PfS2_iiiiiiiiiE9s_weights+1096];
	fma.rn.f32 	%f736, %f637, %f648, %f634;
	ld.shared.f32 	%f649, [_ZZN36_GLOBAL__N__3a625bb7_4_k_cu_0eb6ed1821fused_conv_if_kernel1EPKfS1_S1_PfS2_iiiiiiiiiE9s_weights+1196];
	fma.rn.f32 	%f735, %f637, %f649, %f636;
$L__BB4_19:
	bar.sync 	0;
	@%p18 bra 	$L__BB4_21;
	ld.param.u32 	%r129, [_ZN36_GLOBAL__N__3a625bb7_4_k_cu_0eb6ed1821fused_conv_if_kernel1EPKfS1_S1_PfS2_iiiiiiiii_param_13];
	ld.param.u32 	%r127, [_ZN36_GLOBAL__N__3a625bb7_4_k_cu_0eb6ed1821fused_conv_if_kernel1EPKfS1_S1_PfS2_iiiiiiiii_param_9];
	ld.param.u64 	%rd129, [_ZN36_GLOBAL__N__3a625bb7_4_k_cu_0eb6ed1821fused_conv_if_kernel1EPKfS1_S1_PfS2_iiiiiiiii_param_4];
	ld.param.u64 	%rd128, [_ZN36_GLOBAL__N__3a625bb7_4_k_cu_0eb6ed1821fused_conv_if_kernel1EPKfS1_S1_PfS2_iiiiiiiii_param_3];
	cvta.to.global.u64 	%rd59, %rd129;
	cvta.to.global.u64 	%rd60, %rd128;
	cvt.s64.s32 	%rd61, %r127;
	mul.lo.s64 	%rd62, %rd61, %rd6;
	cvt.s64.s32 	%rd63, %r31;
	cvt.u64.u32 	%rd64, %r32;
	cvt.s64.s32 	%rd65, %r129;
	cvt.u64.u32 	%rd66, %r66;
	ld.shared.f32 	%f650, [_ZZN36_GLOBAL__N__3a625bb7_4_k_cu_0eb6ed1821fused_conv_if_kernel1EPKfS1_S1_PfS2_iiiiiiiiiE8s_biases];
	add.f32 	%f651, %f746, %f650;
	mad.lo.s64 	%rd67, %rd62, %rd66, %rd64;
	mad.lo.s64 	%rd68, %rd67, %rd65, %rd63;
	shl.b64 	%rd69, %rd68, 2;
	add.s64 	%rd70, %rd60, %rd69;
	ld.global.f32 	%f652, [%rd70];
	add.f32 	%f653, %f652, %f651;
	setp.ge.f32 	%p20, %f653, 0f3F800000;
	selp.f32 	%f654, 0f3F800000, 0f00000000, %p20;
	mov.f32 	%f655, 0f3F800000;
	sub.f32 	%f656, %f655, %f654;
	mul.f32 	%f657, %f653, %f656;
	st.global.f32 	[%rd70], %f657;
	add.s64 	%rd71, %rd59, %rd69;
	st.global.f32 	[%rd71], %f654;
	ld.shared.f32 	%f658, [_ZZN36_GLOBAL__N__3a625bb7_4_k_cu_0eb6ed1821fused_conv_if_kernel1EPKfS1_S1_PfS2_iiiiiiiiiE8s_biases+4];
	add.f32 	%f659, %f745, %f658;
	add.s64 	%rd72, %rd67, %rd66;
	mad.lo.s64 	%rd73, %rd72, %rd65, %rd63;
	shl.b64 	%rd74, %rd73, 2;
	add.s64 	%rd75, %rd60, %rd74;
	ld.global.f32 	%f660, [%rd75];
	add.f32 	%f661, %f660, %f659;
	setp.ge.f32 	%p21, %f661, 0f3F800000;
	selp.f32 	%f662, 0f3F800000, 0f00000000, %p21;
	sub.f32 	%f663, %f655, %f662;
	mul.f32 	%f664, %f661, %f663;
	st.global.f32 	[%rd75], %f664;
	add.s64 	%rd76, %rd59, %rd74;
	st.global.f32 	[%rd76], %f662;
	ld.shared.f32 	%f665, [_ZZN36_GLOBAL__N__3a625bb7_4_k_cu_0eb6ed1821fused_conv_if_kernel1EPKfS1_S1_PfS2_iiiiiiiiiE8s_biases+8];
	add.f32 	%f666, %f744, %f665;
	add.s64 	%rd77, %rd72, %rd66;
	mad.lo.s64 	%rd78, %rd77, %rd65, %rd63;
	shl.b64 	%rd79, %rd78, 2;
	add.s64 	%rd80, %rd60, %rd79;
	ld.global.f32 	%f667, [%rd80];
	add.f32 	%f668, %f667, %f666;
	setp.ge.f32 	%p22, %f668, 0f3F800000;
	selp.f32 	%f669, 0f3F800000, 0f00000000, %p22;
	sub.f32 	%f670, %f655, %f669;
	mul.f32 	%f671, %f668, %f670;
	st.global.f32 	[%rd80], %f671;
	add.s64 	%rd81, %rd59, %rd79;
	st.global.f32 	[%rd81], %f669;
	ld.shared.f32 	%f672, [_ZZN36_GLOBAL__N__3a625bb7_4_k_cu_0eb6ed1821fused_conv_if_kernel1EPKfS1_S1_PfS2_iiiiiiiiiE8s_biases+12];
	add.f32 	%f673, %f743, %f672;
	add.s64 	%rd82, %rd77, %rd66;
	mad.lo.s64 	%rd83, %rd82, %rd65, %rd63;
	shl.b64 	%rd84, %rd83, 2;
	add.s64 	%rd85, %rd60, %rd84;
	ld.global.f32 	%f674, [%rd85];
	add.f32 	%f675, %f674, %f673;
	setp.ge.f32 	%p23, %f675, 0f3F800000;
	selp.f32 	%f676, 0f3F800000, 0f00000000, %p23;
	sub.f32 	%f677, %f655, %f676;
	mul.f32 	%f678, %f675, %f677;
	st.global.f32 	[%rd85], %f678;
	add.s64 	%rd86, %rd59, %rd84;
	st.global.f32 	[%rd86], %f676;
	ld.shared.f32 	%f679, [_ZZN36_GLOBAL__N__3a625bb7_4_k_cu_0eb6ed1821fused_conv_if_kernel1EPKfS1_S1_PfS2_iiiiiiiiiE8s_biases+16];
	add.f32 	%f680, %f742, %f679;
	add.s64 	%rd87, %rd82, %rd66;
	mad.lo.s64 	%rd88, %rd87, %rd65, %rd63;
	shl.b64 	%rd89, %rd88, 2;
	add.s64 	%rd90, %rd60, %rd89;
	ld.global.f32 	%f681, [%rd90];
	add.f32 	%f682, %f681, %f680;
	setp.ge.f32 	%p24, %f682, 0f3F800000;
	selp.f32 	%f683, 0f3F800000, 0f00000000, %p24;
	sub.f32 	%f684, %f655, %f683;
	mul.f32 	%f685, %f682, %f684;
	st.global.f32 	[%rd90], %f685;
	add.s64 	%rd91, %rd59, %rd89;
	st.global.f32 	[%rd91], %f683;
	ld.shared.f32 	%f686, [_ZZN36_GLOBAL__N__3a625bb7_4_k_cu_0eb6ed1821fused_conv_if_kernel1EPKfS1_S1_PfS2_iiiiiiiiiE8s_biases+20];
	add.f32 	%f687, %f741, %f686;
	add.s64 	%rd92, %rd87, %rd66;
	mad.lo.s64 	%rd93, %rd92, %rd65, %rd63;
	shl.b64 	%rd94, %rd93, 2;
	add.s64 	%rd95, %rd60, %rd94;
	ld.global.f32 	%f688, [%rd95];
	add.f32 	%f689, %f688, %f687;
	setp.ge.f32 	%p25, %f689, 0f3F800000;
	selp.f32 	%f690, 0f3F800000, 0f00000000, %p25;
	sub.f32 	%f691, %f655, %f690;
	mul.f32 	%f692, %f689, %f691;
	st.global.f32 	[%rd95], %f692;
	add.s64 	%rd96, %rd59, %rd94;
	st.global.f32 	[%rd96], %f690;
	ld.shared.f32 	%f693, [_ZZN36_GLOBAL__N__3a625bb7_4_k_cu_0eb6ed1821fused_conv_if_kernel1EPKfS1_S1_PfS2_iiiiiiiiiE8s_biases+24];
	add.f32 	%f694, %f740, %f693;
	add.s64 	%rd97, %rd92, %rd66;
	mad.lo.s64 	%rd98, %rd97, %rd65, %rd63;
	shl.b64 	%rd99, %rd98, 2;
	add.s64 	%rd100, %rd60, %rd99;
	ld.global.f32 	%f695, [%rd100];
	add.f32 	%f696, %f695, %f694;
	setp.ge.f32 	%p26, %f696, 0f3F800000;
	selp.f32 	%f697, 0f3F800000, 0f00000000, %p26;
	sub.f32 	%f698, %f655, %f697;
	mul.f32 	%f699, %f696, %f698;
	st.global.f32 	[%rd100], %f699;
	add.s64 	%rd101, %rd59, %rd99;
	st.global.f32 	[%rd101], %f697;
	ld.shared.f32 	%f700, [_ZZN36_GLOBAL__N__3a625bb7_4_k_cu_0eb6ed1821fused_conv_if_kernel1EPKfS1_S1_PfS2_iiiiiiiiiE8s_biases+28];
	add.f32 	%f701, %f739, %f700;
	add.s64 	%rd102, %rd97, %rd66;
	mad.lo.s64 	%rd103, %rd102, %rd65, %rd63;
	shl.b64 	%rd104, %rd103, 2;
	add.s64 	%rd105, %rd60, %rd104;
	ld.global.f32 	%f702, [%rd105];
	add.f32 	%f703, %f702, %f701;
	setp.ge.f32 	%p27, %f703, 0f3F800000;
	selp.f32 	%f704, 0f3F800000, 0f00000000, %p27;
	sub.f32 	%f705, %f655, %f704;
	mul.f32 	%f706, %f703, %f705;
	st.global.f32 	[%rd105], %f706;
	add.s64 	%rd106, %rd59, %rd104;
	st.global.f32 	[%rd106], %f704;
	ld.shared.f32 	%f707, [_ZZN36_GLOBAL__N__3a625bb7_4_k_cu_0eb6ed1821fused_conv_if_kernel1EPKfS1_S1_PfS2_iiiiiiiiiE8s_biases+32];
	add.f32 	%f708, %f738, %f707;
	add.s64 	%rd107, %rd102, %rd66;
	mad.lo.s64 	%rd108, %rd107, %rd65, %rd63;
	shl.b64 	%rd109, %rd108, 2;
	add.s64 	%rd110, %rd60, %rd109;
	ld.global.f32 	%f709, [%rd110];
	add.f32 	%f710, %f709, %f708;
	setp.ge.f32 	%p28, %f710, 0f3F800000;
	selp.f32 	%f711, 0f3F800000, 0f00000000, %p28;
	sub.f32 	%f712, %f655, %f711;
	mul.f32 	%f713, %f710, %f712;
	st.global.f32 	[%rd110], %f713;
	add.s64 	%rd111, %rd59, %rd109;
	st.global.f32 	[%rd111], %f711;
	ld.shared.f32 	%f714, [_ZZN36_GLOBAL__N__3a625bb7_4_k_cu_0eb6ed1821fused_conv_if_kernel1EPKfS1_S1_PfS2_iiiiiiiiiE8s_biases+36];
	add.f32 	%f715, %f737, %f714;
	add.s64 	%rd112, %rd107, %rd66;
	mad.lo.s64 	%rd113, %rd112, %rd65, %rd63;
	shl.b64 	%rd114, %rd113, 2;
	add.s64 	%rd115, %rd60, %rd114;
	ld.global.f32 	%f716, [%rd115];
	add.f32 	%f717, %f716, %f715;
	setp.ge.f32 	%p29, %f717, 0f3F800000;
	selp.f32 	%f718, 0f3F800000, 0f00000000, %p29;
	sub.f32 	%f719, %f655, %f718;
	mul.f32 	%f720, %f717, %f719;
	st.global.f32 	[%rd115], %f720;
	add.s64 	%rd116, %rd59, %rd114;
	st.global.f32 	[%rd116], %f718;
	ld.shared.f32 	%f721, [_ZZN36_GLOBAL__N__3a625bb7_4_k_cu_0eb6ed1821fused_conv_if_kernel1EPKfS1_S1_PfS2_iiiiiiiiiE8s_biases+40];
	add.f32 	%f722, %f736, %f721;
	add.s64 	%rd117, %rd112, %rd66;
	mad.lo.s64 	%rd118, %rd117, %rd65, %rd63;
	shl.b64 	%rd119, %rd118, 2;
	add.s64 	%rd120, %rd60, %rd119;
	ld.global.f32 	%f723, [%rd120];
	add.f32 	%f724, %f723, %f722;
	setp.ge.f32 	%p30, %f724, 0f3F800000;
	selp.f32 	%f725, 0f3F800000, 0f00000000, %p30;
	sub.f32 	%f726, %f655, %f725;
	mul.f32 	%f727, %f724, %f726;
	st.global.f32 	[%rd120], %f727;
	add.s64 	%rd121, %rd59, %rd119;
	st.global.f32 	[%rd121], %f725;
	ld.shared.f32 	%f728, [_ZZN36_GLOBAL__N__3a625bb7_4_k_cu_0eb6ed1821fused_conv_if_kernel1EPKfS1_S1_PfS2_iiiiiiiiiE8s_biases+44];
	add.f32 	%f729, %f735, %f728;
	add.s64 	%rd122, %rd117, %rd66;
	mad.lo.s64 	%rd123, %rd122, %rd65, %rd63;
	shl.b64 	%rd124, %rd123, 2;
	add.s64 	%rd125, %rd60, %rd124;
	ld.global.f32 	%f730, [%rd125];
	add.f32 	%f731, %f730, %f729;
	setp.ge.f32 	%p31, %f731, 0f3F800000;
	selp.f32 	%f732, 0f3F800000, 0f00000000, %p31;
	sub.f32 	%f733, %f655, %f732;
	mul.f32 	%f734, %f731, %f733;
	st.global.f32 	[%rd125], %f734;
	add.s64 	%rd126, %rd59, %rd124;
	st.global.f32 	[%rd126], %f732;
$L__BB4_21:
	ret;

}
.entry _ZN36_GLOBAL__N__3a625bb7_4_k_cu_0eb6ed1821fused_conv_if_kernel2EPKfS1_S1_PfS2_iiiiiiiii(
	.param .u64 .ptr .align 1 _ZN36_GLOBAL__N__3a625bb7_4_k_cu_0eb6ed1821fused_conv_if_kernel2EPKfS1_S1_PfS2_iiiiiiiii_param_0,
	.param .u64 .ptr .align 1 _ZN36_GLOBAL__N__3a625bb7_4_k_cu_0eb6ed1821fused_conv_if_kernel2EPKfS1_S1_PfS2_iiiiiiiii_param_1,
	.param .u64 .ptr .align 1 _ZN36_GLOBAL__N__3a625bb7_4_k_cu_0eb6ed1821fused_conv_if_kernel2EPKfS1_S1_PfS2_iiiiiiiii_param_2,
	.param .u64 .ptr .align 1 _ZN36_GLOBAL__N__3a625bb7_4_k_cu_0eb6ed1821fused_conv_if_kernel2EPKfS1_S1_PfS2_iiiiiiiii_param_3,
	.param .u64 .ptr .align 1 _ZN36_GLOBAL__N__3a625bb7_4_k_cu_0eb6ed1821fused_conv_if_kernel2EPKfS1_S1_PfS2_iiiiiiiii_param_4,
	.param .u32 _ZN36_GLOBAL__N__3a625bb7_4_k_cu_0eb6ed1821fused_conv_if_kernel2EPKfS1_S1_PfS2_iiiiiiiii_param_5,
	.param .u32 _ZN36_GLOBAL__N__3a625bb7_4_k_cu_0eb6ed1821fused_conv_if_kernel2EPKfS1_S1_PfS2_iiiiiiiii_param_6,
	.param .u32 _ZN36_GLOBAL__N__3a625bb7_4_k_cu_0eb6ed1821fused_conv_if_kernel2EPKfS1_S1_PfS2_iiiiiiiii_param_7,
	.param .u32 _ZN36_GLOBAL__N__3a625bb7_4_k_cu_0eb6ed1821fused_conv_if_kernel2EPKfS1_S1_PfS2_iiiiiiiii_param_8,
	.param .u32 _ZN36_GLOBAL__N__3a625bb7_4_k_cu_0eb6ed1821fused_conv_if_kernel2EPKfS1_S1_PfS2_iiiiiiiii_param_9,
	.param .u32 _ZN36_GLOBAL__N__3a625bb7_4_k_cu_0eb6ed1821fused_conv_if_kernel2EPKfS1_S1_PfS2_iiiiiiiii_param_10,
	.param .u32 _ZN36_GLOBAL__N__3a625bb7_4_k_cu_0eb6ed1821fused_conv_if_kernel2EPKfS1_S1_PfS2_iiiiiiiii_param_11,
	.param .u32 _ZN36_GLOBAL__N__3a625bb7_4_k_cu_0eb6ed1821fused_conv_if_kernel2EPKfS1_S1_PfS2_iiiiiiiii_param_12,
	.param .u32 _ZN36_GLOBAL__N__3a625bb7_4_k_cu_0eb6ed1821fused_conv_if_kernel2EPKfS1_S1_PfS2_iiiiiiiii_param_13
)
{
	.reg .pred 	%p<46>;
	.reg .b32 	%r<107>;
	.reg .b32 	%f<1505>;
	.reg .b64 	%rd<186>;
	// demoted variable
	.shared .align 4 .b8 _ZZN36_GLOBAL__N__3a625bb7_4_k_cu_0eb6ed1821fused_conv_if_kernel2EPKfS1_S1_PfS2_iiiiiiiiiE9s_weights[28800];
	// demoted variable
	.shared .align 4 .b8 _ZZN36_GLOBAL__N__3a625bb7_4_k_cu_0eb6ed1821fused_conv_if_kernel2EPKfS1_S1_PfS2_iiiiiiiiiE8s_biases[96];
	// demoted variable
	.shared .align 4 .b8 _ZZN36_GLOBAL__N__3a625bb7_4_k_cu_0eb6ed1821fused_conv_if_kernel2EPKfS1_S1_PfS2_iiiiiiiiiE7s_input[576];
	ld.param.u64 	%rd21, [_ZN36_GLOBAL__N__3a625bb7_4_k_cu_0eb6ed1821fused_conv_if_kernel2EPKfS1_S1_PfS2_iiiiiiiii_param_0];
	ld.param.u64 	%rd22, [_ZN36_GLOBAL__N__3a625bb7_4_k_cu_0eb6ed1821fused_conv_if_kernel2EPKfS1_S1_PfS2_iiiiiiiii_param_1];
	ld.param.u64 	%rd18, [_ZN36_GLOBAL__N__3a625bb7_4_k_cu_0eb6ed1821fused_conv_if_kernel2EPKfS1_S1_PfS2_iiiiiiiii_param_2];
	ld.param.u64 	%rd19, [_ZN36_GLOBAL__N__3a625bb7_4_k_cu_0eb6ed1821fused_conv_if_kernel2EPKfS1_S1_PfS2_iiiiiiiii_param_3];
	ld.param.u64 	%rd20, [_ZN36_GLOBAL__N__3a625bb7_4_k_cu_0eb6ed1821fused_conv_if_kernel2EPKfS1_S1_PfS2_iiiiiiiii_param_4];
	ld.param.u32 	%r42, [_ZN36_GLOBAL__N__3a625bb7_4_k_cu_0eb6ed1821fused_conv_if_kernel2EPKfS1_S1_PfS2_iiiiiiiii_param_5];
	ld.param.u32 	%r43, [_ZN36_GLOBAL__N__3a625bb7_4_k_cu_0eb6ed1821fused_conv_if_kernel2EPKfS1_S1_PfS2_iiiiiiiii_param_6];
	ld.param.u32 	%r44, [_ZN36_GLOBAL__N__3a625bb7_4_k_cu_0eb6ed1821fused_conv_if_kernel2EPKfS1_S1_PfS2_iiiiiiiii_param_7];
	ld.param.u32 	%r45, [_ZN36_GLOBAL__N__3a625bb7_4_k_cu_0eb6ed1821fused_conv_if_kernel2EPKfS1_S1_PfS2_iiiiiiiii_param_8];
	ld.param.u32 	%r46, [_ZN36_GLOBAL__N__3a625bb7_4_k_cu_0eb6ed1821fused_conv_if_kernel2EPKfS1_S1_PfS2_iiiiiiiii_param_9];
	ld.param.u32 	%r47, [_ZN36_GLOBAL__N__3a625bb7_4_k_cu_0eb6ed1821fused_conv_if_kernel2EPKfS1_S1_PfS2_iiiiiiiii_param_12];
	ld.param.u32 	%r48, [_ZN36_GLOBAL__N__3a625bb7_4_k_cu_0eb6ed1821fused_conv_if_kernel2EPKfS1_S1_PfS2_iiiiiiiii_param_13];
	cvta.to.global.u64 	%rd1, %rd22;
	cvta.to.global.u64 	%rd2, %rd21;
	mov.u32 	%r1, %tid.y;
	mov.u32 	%r2, %ntid.x;
	mov.u32 	%r3, %tid.x;
	mad.lo.s32 	%r4, %r1, %r2, %r3;
	mov.u32 	%r5, %ntid.y;
	mul.lo.s32 	%r6, %r2, %r5;
	setp.gt.u32 	%p2, %r4, 7199;
	@%p2 bra 	$L__BB5_7;
	add.s32 	%r49, %r4, %r6;
	max.u32 	%r50, %r49, 7200;
	setp.lt.u32 	%p3, %r49, 7200;
	selp.u32 	%r51, 1, 0, %p3;
	add.s32 	%r52, %r49, %r51;
	sub.s32 	%r53, %r50, %r52;
	div.u32 	%r54, %r53, %r6;
	add.s32 	%r7, %r54, %r51;
	and.b32  	%r55, %r7, 3;
	setp.eq.s32 	%p4, %r55, 3;
	mov.u32 	%r101, %r4;
	@%p4 bra 	$L__BB5_4;
	add.s32 	%r57, %r7, 1;
	and.b32  	%r8, %r57, 3;
	mov.b32 	%r100, 0;
	mov.u32 	%r101, %r4;
$L__BB5_3:
	.pragma "nounroll";
	mul.wide.u32 	%rd23, %r101, 4;
	add.s64 	%rd24, %rd1, %rd23;
	ld.global.nc.f32 	%f73, [%rd24];
	shl.b32 	%r58, %r101, 2;
	mov.u32 	%r59, _ZZN36_GLOBAL__N__3a625bb7_4_k_cu_0eb6ed1821fused_conv_if_kernel2EPKfS1_S1_PfS2_iiiiiiiiiE9s_weights;
	add.s32 	%r60, %r59, %r58;
	st.shared.f32 	[%r60], %f73;
	add.s32 	%r101, %r101, %r6;
	add.s32 	%r100, %r100, 1;
	setp.ne.s32 	%p5, %r100, %r8;
	@%p5 bra 	$L__BB5_3;
$L__BB5_4:
	setp.lt.u32 	%p6, %r7, 3;
	@%p6 bra 	$L__BB5_7;
	mov.u32 	%r62, _ZZN36_GLOBAL__N__3a625bb7_4_k_cu_0eb6ed1821fused_conv_if_kernel2EPKfS1_S1_PfS2_iiiiiiiiiE9s_weights;
	shl.b32 	%r65, %r6, 2;
$L__BB5_6:
	mul.wide.u32 	%rd25, %r101, 4;
	add.s64 	%rd26, %rd1, %rd25;
	ld.global.nc.f32 	%f74, [%rd26];
	shl.b32 	%r61, %r101, 2;
	add.s32 	%r63, %r62, %r61;
	st.shared.f32 	[%r63], %f74;
	add.s32 	%r64, %r101, %r6;
	mul.wide.u32 	%rd27, %r64, 4;
	add.s64 	%rd28, %rd1, %rd27;
	ld.global.nc.f32 	%f75, [%rd28];
	add.s32 	%r66, %r63, %r65;
	st.shared.f32 	[%r66], %f75;
	add.s32 	%r67, %r64, %r6;
	mul.wide.u32 	%rd29, %r67, 4;
	add.s64 	%rd30, %rd1, %rd29;
	ld.global.nc.f32 	%f76, [%rd30];
	add.s32 	%r68, %r66, %r65;
	st.shared.f32 	[%r68], %f76;
	add.s32 	%r69, %r67, %r6;
	mul.wide.u32 	%rd31, %r69, 4;
	add.s64 	%rd32, %rd1, %rd31;
	ld.global.nc.f32 	%f77, [%rd32];
	add.s32 	%r70, %r68, %r65;
	st.shared.f32 	[%r70], %f77;
	add.s32 	%r101, %r69, %r6;
	setp.lt.u32 	%p7, %r101, 7200;
	@%p7 bra 	$L__BB5_6;
$L__BB5_7:
	setp.gt.u32 	%p8, %r4, 23;
	@%p8 bra 	$L__BB5_9;
	cvta.to.global.u64 	%rd33, %rd18;
	mul.wide.u32 	%rd34, %r4, 4;
	add.s64 	%rd35, %rd33, %rd34;
	ld.global.nc.f32 	%f78, [%rd35];
	shl.b32 	%r71, %r4, 2;
	mov.u32 	%r72, _ZZN36_GLOBAL__N__3a625bb7_4_k_cu_0eb6ed1821fused_conv_if_kernel2EPKfS1_S1_PfS2_iiiiiiiiiE8s_biases;
	add.s32 	%r73, %r72, %r71;
	st.shared.f32 	[%r73], %f78;
$L__BB5_9:
	mov.u32 	%r16, %ctaid.z;
	mov.u32 	%r74, %ctaid.x;
	mad.lo.s32 	%r17, %r74, %r2, %r3;
	mov.u32 	%r75, %ctaid.y;
	mad.lo.s32 	%r18, %r75, %r5, %r1;
	setp.ge.s32 	%p9, %r16, %r42;
	@%p9 bra 	$L__BB5_24;
	cvt.u64.u32 	%rd3, %r16;
	cvt.s64.s32 	%rd36, %r43;
	mul.lo.s64 	%rd4, %rd36, %rd3;
	mul.wide.s32 	%rd5, %r45, %r44;
	setp.lt.s32 	%p10, %r18, %r47;
	setp.lt.s32 	%p11, %r17, %r48;
	and.pred  	%p1, %p10, %p11;
	add.s32 	%r19, %r4, %r6;
	max.u32 	%r77, %r19, 144;
	setp.lt.u32 	%p12, %r19, 144;
	selp.u32 	%r78, 1, 0, %p12;
	add.s32 	%r79, %r19, %r78;
	sub.s32 	%r80, %r77, %r79;
	div.u32 	%r81, %r80, %r6;
	add.s32 	%r20, %r81, %r78;
	and.b32  	%r21, %r20, 3;
	shl.b32 	%r82, %r4, 2;
	mov.u32 	%r83, _ZZN36_GLOBAL__N__3a625bb7_4_k_cu_0eb6ed1821fused_conv_if_kernel2EPKfS1_S1_PfS2_iiiiiiiiiE7s_input;
	add.s32 	%r22, %r83, %r82;
	cvt.u64.u32 	%rd6, %r19;
	shl.b32 	%r23, %r6, 2;
	add.s32 	%r24, %r22, %r23;
	add.s32 	%r25, %r19, %r6;
	cvt.u64.u32 	%rd7, %r25;
	add.s32 	%r26, %r24, %r23;
	add.s32 	%r27, %r25, %r6;
	mad.lo.s32 	%r84, %r18, 12, %r17;
	shl.b32 	%r85, %r84, 2;
	add.s32 	%r28, %r83, %r85;
	shl.b32 	%r29, %r6, 1;
	mul.wide.u32 	%rd8, %r23, 4;
	mul.lo.s32 	%r30, %r6, 3;
	shl.b32 	%r31, %r6, 4;
	shl.b32 	%r32, %r6, 3;
	mul.lo.s32 	%r33, %r6, 12;
	mov.b32 	%r103, 0;
	mov.f32 	%f1481, 0f00000000;
	not.pred 	%p19, %p1;
	mov.f32 	%f1482, %f1481;
	mov.f32 	%f1483, %f1481;
	mov.f32 	%f1484, %f1481;
	mov.f32 	%f1485, %f1481;
	mov.f32 	%f1486, %f1481;
	mov.f32 	%f1487, %f1481;
	mov.f32 	%f1488, %f1481;
	mov.f32 	%f1489, %f1481;
	mov.f32 	%f1490, %f1481;
	mov.f32 	%f1491, %f1481;
	mov.f32 	%f1492, %f1481;
	mov.f32 	%f1493, %f1481;
	mov.f32 	%f1494, %f1481;
	mov.f32 	%f1495, %f1481;
	mov.f32 	%f1496, %f1481;
	mov.f32 	%f1497, %f1481;
	mov.f32 	%f1498, %f1481;
	mov.f32 	%f1499, %f1481;
	mov.f32 	%f1500, %f1481;
	mov.f32 	%f1501, %f1481;
	mov.f32 	%f1502, %f1481;
	mov.f32 	%f1503, %f1481;
	mov.f32 	%f1504, %f1481;
$L__BB5_11:
	setp.gt.u32 	%p13, %r4, 143;
	@%p13 bra 	$L__BB5_19;
	setp.eq.s32 	%p14, %r21, 3;
	cvt.u64.u32 	%rd37, %r103;
	add.s64 	%rd9, %rd4, %rd37;
	mul.lo.s64 	%rd10, %rd5, %rd9;
	mov.u32 	%r104, %r4;
	@%p14 bra 	$L__BB5_16;
	setp.eq.s32 	%p15, %r21, 0;
	cvt.u64.u32 	%rd38, %r4;
	add.s64 	%rd39, %rd10, %rd38;
	shl.b64 	%rd40, %rd39, 2;
	add.s64 	%rd41, %rd2, %rd40;
	ld.global.nc.f32 	%f80, [%rd41];
	st.shared.f32 	[%r22], %f80;
	mov.u32 	%r104, %r19;
	@%p15 bra 	$L__BB5_16;
	setp.eq.s32 	%p16, %r21, 1;
	add.s64 	%rd42, %rd10, %rd6;
	shl.b64 	%rd43, %rd42, 2;
	add.s64 	%rd44, %rd2, %rd43;
	ld.global.nc.f32 	%f81, [%rd44];
	st.shared.f32 	[%r24], %f81;
	mov.u32 	%r104, %r25;
	@%p16 bra 	$L__BB5_16;
	add.s64 	%rd45, %rd10, %rd7;
	shl.b64 	%rd46, %rd45, 2;
	add.s64 	%rd47, %rd2, %rd46;
	ld.global.nc.f32 	%f82, [%rd47];
	st.shared.f32 	[%r26], %f82;
	mov.u32 	%r104, %r27;
$L__BB5_16:
	setp.lt.u32 	%p17, %r20, 3;
	@%p17 bra 	$L__BB5_19;
	add.s32 	%r86, %r29, %r104;
	mul.wide.u32 	%rd48, %r86, 4;
	add.s64 	%rd11, %rd2, %rd48;
	shl.b64 	%rd185, %rd10, 2;
	add.s32 	%r87, %r30, %r104;
	mul.wide.u32 	%rd50, %r87, 4;
	add.s64 	%rd13, %rd2, %rd50;
	add.s32 	%r88, %r6, %r104;
	mul.wide.u32 	%rd51, %r88, 4;
	add.s64 	%rd14, %rd2, %rd51;
	shl.b32 	%r89, %r104, 2;
	mov.u32 	%r90, _ZZN36_GLOBAL__N__3a625bb7_4_k_cu_0eb6ed1821fused_conv_if_kernel2EPKfS1_S1_PfS2_iiiiiiiiiE7s_input;
	add.s32 	%r105, %r90, %r89;
	mul.wide.u32 	%rd52, %r104, 4;
	add.s64 	%rd15, %rd2, %rd52;
$L__BB5_18:
	add.s64 	%rd53, %rd15, %rd185;
	ld.global.nc.f32 	%f83, [%rd53];
	st.shared.f32 	[%r105], %f83;
	add.s32 	%r91, %r104, %r6;
	add.s64 	%rd54, %rd14, %rd185;
	ld.global.nc.f32 	%f84, [%rd54];
	add.s32 	%r92, %r105, %r23;
	st.shared.f32 	[%r92], %f84;
	add.s32 	%r93, %r91, %r6;
	add.s64 	%rd55, %rd11, %rd185;
	ld.global.nc.f32 	%f85, [%rd55];
	add.s32 	%r94, %r105, %r32;
	st.shared.f32 	[%r94], %f85;
	add.s32 	%r95, %r93, %r6;
	add.s64 	%rd56, %rd13, %rd185;
	ld.global.nc.f32 	%f86, [%rd56];
	add.s32 	%r96, %r105, %r33;
	st.shared.f32 	[%r96], %f86;
	add.s32 	%r104, %r95, %r6;
	add.s64 	%rd185, %rd185, %rd8;
	add.s32 	%r105, %r105, %r31;
	setp.lt.u32 	%p18, %r104, 144;
	@%p18 bra 	$L__BB5_18;
$L__BB5_19:
	bar.sync 	0;
	@%p19 bra 	$L__BB5_21;
	ld.shared.f32 	%f87, [%r28];
	mov.u32 	%r97, _ZZN36_GLOBAL__N__3a625bb7_4_k_cu_0eb6ed1821fused_conv_if_kernel2EPKfS1_S1_PfS2_iiiiiiiiiE9s_weights;
	mad.lo.s32 	%r98, %r103, 100, %r97;
	ld.shared.f32 	%f88, [%r98];
	fma.rn.f32 	%f89, %f87, %f88, %f1504;
	ld.shared.f32 	%f90, [%r98+1200];
	fma.rn.f32 	%f91, %f87, %f90, %f1503;
	ld.shared.f32 	%f92, [%r98+2400];
	fma.rn.f32 	%f93, %f87, %f92, %f1502;
	ld.shared.f32 	%f94, [%r98+3600];
	fma.rn.f32 	%f95, %f87, %f94, %f1501;
	ld.shared.f32 	%f96, [%r98+4800];
	fma.rn.f32 	%f97, %f87, %f96, %f1500;
	ld.shared.f32 	%f98, [%r98+6000];
	fma.rn.f32 	%f99, %f87, %f98, %f1499;
	ld.shared.f32 	%f100, [%r98+7200];
	fma.rn.f32 	%f101, %f87, %f100, %f1498;
	ld.shared.f32 	%f102, [%r98+8400];
	fma.rn.f32 	%f103, %f87, %f102, %f1497;
	ld.shared.f32 	%f104, [%r98+9600];
	fma.rn.f32 	%f105, %f87, %f104, %f1496;
	ld.shared.f32 	%f106, [%r98+10800];
	fma.rn.f32 	%f107, %f87, %f106, %f1495;
	ld.shared.f32 	%f108, [%r98+12000];
	fma.rn.f32 	%f109, %f87, %f108, %f1494;
	ld.shared.f32 	%f110, [%r98+13200];
	fma.rn.f32 	%f111, %f87, %f110, %f1493;
	ld.shared.f32 	%f112, [%r98+14400];
	fma.rn.f32 	%f113, %f87, %f112, %f1492;
	ld.shared.f32 	%f114, [%r98+15600];
	fma.rn.f32 	%f115, %f87, %f114, %f1491;
	ld.shared.f32 	%f116, [%r98+16800];
	fma.rn.f32 	%f117, %f87, %f116, %f1490;
	ld.shared.f32 	%f118, [%r98+18000];
	fma.rn.f32 	%f119, %f87, %f118, %f1489;
	ld.shared.f32 	%f120, [%r98+19200];
	fma.rn.f32 	%f121, %f87, %f120, %f1488;
	ld.shared.f32 	%f122, [%r98+20400];
	fma.rn.f32 	%f123, %f87, %f122, %f1487;
	ld.shared.f32 	%f124, [%r98+21600];
	fma.rn.f32 	%f125, %f87, %f124, %f1486;
	ld.shared.f32 	%f126, [%r98+22800];
	fma.rn.f32 	%f127, %f87, %f126, %f1485;
	ld.shared.f32 	%f128, [%r98+24000];
	fma.rn.f32 	%f129, %f87, %f128, %f1484;
	ld.shared.f32 	%f130, [%r98+25200];
	fma.rn.f32 	%f131, %f87, %f130, %f1483;
	ld.shared.f32 	%f132, [%r98+26400];
	fma.rn.f32 	%f133, %f87, %f132, %f1482;
	ld.shared.f32 	%f134, [%r98+27600];
	fma.rn.f32 	%f135, %f87, %f134, %f1481;
	ld.shared.f32 	%f136, [%r28+4];
	ld.shared.f32 	%f137, [%r98+4];
	fma.rn.f32 	%f138, %f136, %f137, %f89;
	ld.shared.f32 	%f139, [%r98+1204];
	fma.rn.f32 	%f140, %f136, %f139, %f91;
	ld.shared.f32 	%f141, [%r98+2404];
	fma.rn.f32 	%f142, %f136, %f141, %f93;
	ld.shared.f32 	%f143, [%r98+3604];
	fma.rn.f32 	%f144, %f136, %f143, %f95;
	ld.shared.f32 	%f145, [%r98+4804];
	fma.rn.f32 	%f146, %f136, %f145, %f97;
	ld.shared.f32 	%f147, [%r98+6004];
	fma.rn.f32 	%f148, %f136, %f147, %f99;
	ld.shared.f32 	%f149, [%r98+7204];
	fma.rn.f32 	%f150, %f136, %f149, %f101;
	ld.shared.f32 	%f151, [%r98+8404];
	fma.rn.f32 	%f152, %f136, %f151, %f103;
	ld.shared.f32 	%f153, [%r98+9604];
	fma.rn.f32 	%f154, %f136, %f153, %f105;
	ld.shared.f32 	%f155, [%r98+10804];
	fma.rn.f32 	%f156, %f136, %f155, %f107;
	ld.shared.f32 	%f157, [%r98+12004];
	fma.rn.f32 	%f158, %f136, %f157, %f109;
	ld.shared.f32 	%f159, [%r98+13204];
	fma.rn.f32 	%f160, %f136, %f159, %f111;
	ld.shared.f32 	%f161, [%r98+14404];
	fma.rn.f32 	%f162, %f136, %f161, %f113;
	ld.shared.f32 	%f163, [%r98+15604];
	fma.rn.f32 	%f164, %f136, %f163, %f115;
	ld.shared.f32 	%f165, [%r98+16804];
	fma.rn.f32 	%f166, %f136, %f165, %f117;
	ld.shared.f32 	%f167, [%r98+18004];
	fma.rn.f32 	%f168, %f136, %f167, %f119;
	ld.shared.f32 	%f169, [%r98+19204];
	fma.rn.f32 	%f170, %f136, %f169, %f121;
	ld.shared.f32 	%f171, [%r98+20404];
	fma.rn.f32 	%f172, %f136, %f171, %f123;
	ld.shared.f32 	%f173, [%r98+21604];
	fma.rn.f32 	%f174, %f136, %f173, %f125;
	ld.shared.f32 	%f175, [%r98+22804];
	fma.rn.f32 	%f176, %f136, %f175, %f127;
	ld.shared.f32 	%f177, [%r98+24004];
	fma.rn.f32 	%f178, %f136, %f177, %f129;
	ld.shared.f32 	%f179, [%r98+25204];
	fma.rn.f32 	%f180, %f136, %f179, %f131;
	ld.shared.f32 	%f181, [%r98+26404];
	fma.rn.f32 	%f182, %f136, %f181, %f133;
	ld.shared.f32 	%f183, [%r98+27604];
	fma.rn.f32 	%f184, %f136, %f183, %f135;
	ld.shared.f32 	%f185, [%r28+8];
	ld.shared.f32 	%f186, [%r98+8];
	fma.rn.f32 	%f187, %f185, %f186, %f138;
	ld.shared.f32 	%f188, [%r98+1208];
	fma.rn.f32 	%f189, %f185, %f188, %f140;
	ld.shared.f32 	%f190, [%r98+2408];
	fma.rn.f32 	%f191, %f185, %f190, %f142;
	ld.shared.f32 	%f192, [%r98+3608];
	fma.rn.f32 	%f193, %f185, %f192, %f144;
	ld.shared.f32 	%f194, [%r98+4808];
	fma.rn.f32 	%f195, %f185, %f194, %f146;
	ld.shared.f32 	%f196, [%r98+6008];
	fma.rn.f32 	%f197, %f185, %f196, %f148;
	ld.shared.f32 	%f198, [%r98+7208];
	fma.rn.f32 	%f199, %f185, %f198, %f150;
	ld.shared.f32 	%f200, [%r98+8408];
	fma.rn.f32 	%f201, %f185, %f200, %f152;
	ld.shared.f32 	%f202, [%r98+9608];
	fma.rn.f32 	%f203, %f185, %f202, %f154;
	ld.shared.f32 	%f204, [%r98+10808];
	fma.rn.f32 	%f205, %f185, %f204, %f156;
	ld.shared.f32 	%f206, [%r98+12008];
	fma.rn.f32 	%f207, %f185, %f206, %f158;
	ld.shared.f32 	%f208, [%r98+13208];
	fma.rn.f32 	%f209, %f185, %f208, %f160;
	ld.shared.f32 	%f210, [%r98+14408];
	fma.rn.f32 	%f211, %f185, %f210, %f162;
	ld.shared.f32 	%f212, [%r98+15608];
	fma.rn.f32 	%f213, %f185, %f212, %f164;
	ld.shared.f32 	%f214, [%r98+16808];
	fma.rn.f32 	%f215, %f185, %f214, %f166;
	ld.shared.f32 	%f216, [%r98+18008];
	fma.rn.f32 	%f217, %f185, %f216, %f168;
	ld.shared.f32 	%f218, [%r98+19208];
	fma.rn.f32 	%f219, %f185, %f218, %f170;
	ld.shared.f32 	%f220, [%r98+20408];
	fma.rn.f32 	%f221, %f185, %f220, %f172;
	ld.shared.f32 	%f222, [%r98+21608];
	fma.rn.f32 	%f223, %f185, %f222, %f174;
	ld.shared.f32 	%f224, [%r98+22808];
	fma.rn.f32 	%f225, %f185, %f224, %f176;
	ld.shared.f32 	%f226, [%r98+24008];
	fma.rn.f32 	%f227, %f185, %f226, %f178;
	ld.shared.f32 	%f228, [%r98+25208];
	fma.rn.f32 	%f229, %f185, %f228, %f180;
	ld.shared.f32 	%f230, [%r98+26408];
	fma.rn.f32 	%f231, %f185, %f230, %f182;
	ld.shared.f32 	%f232, [%r98+27608];
	fma.rn.f32 	%f233, %f185, %f232, %f184;
	ld.shared.f32 	%f234, [%r28+12];
	ld.shared.f32 	%f235, [%r98+12];
	fma.rn.f32 	%f236, %f234, %f235, %f187;
	ld.shared.f32 	%f237, [%r98+1212];
	fma.rn.f32 	%f238, %f234, %f237, %f189;
	ld.shared.f32 	%f239, [%r98+2412];
	fma.rn.f32 	%f240, %f234, %f239, %f191;
	ld.shared.f32 	%f241, [%r98+3612];
	fma.rn.f32 	%f242, %f234, %f241, %f193;
	ld.shared.f32 	%f243, [%r98+4812];
	fma.rn.f32 	%f244, %f234, %f243, %f195;
	ld.shared.f32 	%f245, [%r98+6012];
	fma.rn.f32 	%f246, %f234, %f245, %f197;
	ld.shared.f32 	%f247, [%r98+7212];
	fma.rn.f32 	%f248, %f234, %f247, %f199;
	ld.shared.f32 	%f249, [%r98+8412];
	fma.rn.f32 	%f250, %f234, %f249, %f201;
	ld.shared.f32 	%f251, [%r98+9612];
	fma.rn.f32 	%f252, %f234, %f251, %f203;
	ld.shared.f32 	%f253, [%r98+10812];
	fma.rn.f32 	%f254, %f234, %f253, %f205;
	ld.shared.f32 	%f255, [%r98+12012];
	fma.rn.f32 	%f256, %f234, %f255, %f207;
	ld.shared.f32 	%f257, [%r98+13212];
	fma.rn.f32 	%f258, %f234, %f257, %f209;
	ld.shared.f32 	%f259, [%r98+14412];
	fma.rn.f32 	%f260, %f234, %f259, %f211;
	ld.shared.f32 	%f261, [%r98+15612];
	fma.rn.f32 	%f262, %f234, %f261, %f213;
	ld.shared.f32 	%f263, [%r98+16812];
	fma.rn.f32 	%f264, %f234, %f263, %f215;
	ld.shared.f32 	%f265, [%r98+18012];
	fma.rn.f32 	%f266, %f234, %f265, %f217;
	ld.shared.f32 	%f267, [%r98+19212];
	fma.rn.f32 	%f268, %f234, %f267, %f219;
	ld.shared.f32 	%f269, [%r98+20412];
	fma.rn.f32 	%f270, %f234, %f269, %f221;
	ld.shared.f32 	%f271, [%r98+21612];
	fma.rn.f32 	%f272, %f234, %f271, %f223;
	ld.shared.f32 	%f273, [%r98+22812];
	fma.rn.f32 	%f274, %f234, %f273, %f225;
	ld.shared.f32 	%f275, [%r98+24012];
	fma.rn.f32 	%f276, %f234, %f275, %f227;
	ld.shared.f32 	%f277, [%r98+25212];
	fma.rn.f32 	%f278, %f234, %f277, %f229;
	ld.shared.f32 	%f279, [%r98+26412];
	fma.rn.f32 	%f280, %f234, %f279, %f231;
	ld.shared.f32 	%f281, [%r98+27612];
	fma.rn.f32 	%f282, %f234, %f281, %f233;
	ld.shared.f32 	%f283, [%r28+16];
	ld.shared.f32 	%f284, [%r98+16];
	fma.rn.f32 	%f285, %f283, %f284, %f236;
	ld.shared.f32 	%f286, [%r98+1216];
	fma.rn.f32 	%f287, %f283, %f286, %f238;
	ld.shared.f32 	%f288, [%r98+2416];
	fma.rn.f32 	%f289, %f283, %f288, %f240;
	ld.shared.f32 	%f290, [%r98+3616];
	fma.rn.f32 	%f291, %f283, %f290, %f242;
	ld.shared.f32 	%f292, [%r98+4816];
	fma.rn.f32 	%f293, %f283, %f292, %f244;
	ld.shared.f32 	%f294, [%r98+6016];
	fma.rn.f32 	%f295, %f283, %f294, %f246;
	ld.shared.f32 	%f296, [%r98+7216];
	fma.rn.f32 	%f297, %f283, %f296, %f248;
	ld.shared.f32 	%f298, [%r98+8416];
	fma.rn.f32 	%f299, %f283, %f298, %f250;
	ld.shared.f32 	%f300, [%r98+9616];
	fma.rn.f32 	%f301, %f283, %f300, %f252;
	ld.shared.f32 	%f302, [%r98+10816];
	fma.rn.f32 	%f303, %f283, %f302, %f254;
	ld.shared.f32 	%f304, [%r98+12016];
	fma.rn.f32 	%f305, %f283, %f304, %f256;
	ld.shared.f32 	%f306, [%r98+13216];
	fma.rn.f32 	%f307, %f283, %f306, %f258;
	ld.shared.f32 	%f308, [%r98+14416];
	fma.rn.f32 	%f309, %f283, %f308, %f260;
	ld.shared.f32 	%f310, [%r98+15616];
	fma.rn.f32 	%f311, %f283, %f310, %f262;
	ld.shared.f32 	%f312, [%r98+16816];
	fma.rn.f32 	%f313, %f283, %f312, %f264;
	ld.shared.f32 	%f314, [%r98+18016];
	fma.rn.f32 	%f315, %f283, %f314, %f266;
	ld.shared.f32 	%f316, [%r98+19216];
	fma.rn.f32 	%f317, %f283, %f316, %f268;
	ld.shared.f32 	%f318, [%r98+20416];
	fma.rn.f32 	%f319, %f283, %f318, %f270;
	ld.shared.f32 	%f320, [%r98+21616];
	fma.rn.f32 	%f321, %f283, %f320, %f272;
	ld.shared.f32 	%f322, [%r98+22816];
	fma.rn.f32 	%f323, %f283, %f322, %f274;
	ld.shared.f32 	%f324, [%r98+24016];
	fma.rn.f32 	%f325, %f283, %f324, %f276;
	ld.shared.f32 	%f326, [%r98+25216];
	fma.rn.f32 	%f327, %f283, %f326, %f278;
	ld.shared.f32 	%f328, [%r98+26416];
	fma.rn.f32 	%f329, %f283, %f328, %f280;
	ld.shared.f32 	%f330, [%r98+27616];
	fma.rn.f32 	%f331, %f283, %f330, %f282;
	ld.shared.f32 	%f332, [%r28+48];
	ld.shared.f32 	%f333, [%r98+20];
	fma.rn.f32 	%f334, %f332, %f333, %f285;
	ld.shared.f32 	%f335, [%r98+1220];
	fma.rn.f32 	%f336, %f332, %f335, %f287;
	ld.shared.f32 	%f337, [%r98+2420];
	fma.rn.f32 	%f338, %f332, %f337, %f289;
	ld.shared.f32 	%f339, [%r98+3620];
	fma.rn.f32 	%f340, %f332, %f339, %f291;
	ld.shared.f32 	%f341, [%r98+4820];
	fma.rn.f32 	%f342, %f332, %f341, %f293;
	ld.shared.f32 	%f343, [%r98+6020];
	fma.rn.f32 	%f344, %f332, %f343, %f295;
	ld.shared.f32 	%f345, [%r98+7220];
	fma.rn.f32 	%f346, %f332, %f345, %f297;
	ld.shared.f32 	%f347, [%r98+8420];
	fma.rn.f32 	%f348, %f332, %f347, %f299;
	ld.shared.f32 	%f349, [%r98+9620];
	fma.rn.f32 	%f350, %f332, %f349, %f301;
	ld.shared.f32 	%f351, [%r98+10820];
	fma.rn.f32 	%f352, %f332, %f351, %f303;
	ld.shared.f32 	%f353, [%r98+12020];
	fma.rn.f32 	%f354, %f332, %f353, %f305;
	ld.shared.f32 	%f355, [%r98+13220];
	fma.rn.f32 	%f356, %f332, %f355, %f307;
	ld.shared.f32 	%f357, [%r98+14420];
	fma.rn.f32 	%f358, %f332, %f357, %f309;
	ld.shared.f32 	%f359, [%r98+15620];
	fma.rn.f32 	%f360, %f332, %f359, %f311;
	ld.shared.f32 	%f361, [%r98+16820];
	fma.rn.f32 	%f362, %f332, %f361, %f313;
	ld.shared.f32 	%f363, [%r98+18020];
	fma.rn.f32 	%f364, %f332, %f363, %f315;
	ld.shared.f32 	%f365, [%r98+19220];
	fma.rn.f32 	%f366, %f332, %f365, %f317;
	ld.shared.f32 	%f367, [%r98+20420];
	fma.rn.f32 	%f368, %f332, %f367, %f319;
	ld.shared.f32 	%f369, [%r98+21620];
	fma.rn.f32 	%f370, %f332, %f369, %f321;
	ld.shared.f32 	%f371, [%r98+22820];
	fma.rn.f32 	%f372, %f332, %f371, %f323;
	ld.shared.f32 	%f373, [%r98+24020];
	fma.rn.f32 	%f374, %f332, %f373, %f325;
	ld.shared.f32 	%f375, [%r98+25220];
	fma.rn.f32 	%f376, %f332, %f375, %f327;
	ld.shared.f32 	%f377, [%r98+26420];
	fma.rn.f32 	%f378, %f332, %f377, %f329;
	ld.shared.f32 	%f379, [%r98+27620];
	fma.rn.f32 	%f380, %f332, %f379, %f331;
	ld.shared.f32 	%f381, [%r28+52];
	ld.shared.f32 	%f382, [%r98+24];
	fma.rn.f32 	%f383, %f381, %f382, %f334;
	ld.shared.f32 	%f384, [%r98+1224];
	fma.rn.f32 	%f385, %f381, %f384, %f336;
	ld.shared.f32 	%f386, [%r98+2424];
	fma.rn.f32 	%f387, %f381, %f386, %f338;
	ld.shared.f32 	%f388, [%r98+3624];
	fma.rn.f32 	%f389, %f381, %f388, %f340;
	ld.shared.f32 	%f390, [%r98+4824];
	fma.rn.f32 	%f391, %f381, %f390, %f342;
	ld.shared.f32 	%f392, [%r98+6024];
	fma.rn.f32 	%f393, %f381, %f392, %f344;
	ld.shared.f32 	%f394, [%r98+7224];
	fma.rn.f32 	%f395, %f381, %f394, %f346;
	ld.shared.f32 	%f396, [%r98+8424];
	fma.rn.f32 	%f397, %f381, %f396, %f348;
	ld.shared.f32 	%f398, [%r98+9624];
	fma.rn.f32 	%f399, %f381, %f398, %f350;
	ld.shared.f32 	%f400, [%r98+10824];
	fma.rn.f32 	%f401, %f381, %f400, %f352;
	ld.shared.f32 	%f402, [%r98+12024];
	fma.rn.f32 	%f403, %f381, %f402, %f354;
	ld.shared.f32 	%f404, [%r98+13224];
	fma.rn.f32 	%f405, %f381, %f404, %f356;
	ld.shared.f32 	%f406, [%r98+14424];
	fma.rn.f32 	%f407, %f381, %f406, %f358;
	ld.shared.f32 	%f408, [%r98+15624];
	fma.rn.f32 	%f409, %f381, %f408, %f360;
	ld.shared.f32 	%f410, [%r98+16824];
	fma.rn.f32 	%f411, %f381, %f410, %f362;
	ld.shared.f32 	%f412, [%r98+18024];
	fma.rn.f32 	%f413, %f381, %f412, %f364;
	ld.shared.f32 	%f414, [%r98+19224];
	fma.rn.f32 	%f415, %f381, %f414, %f366;
	ld.shared.f32 	%f416, [%r98+20424];
	fma.rn.f32 	%f417, %f381, %f416, %f368;
	ld.shared.f32 	%f418, [%r98+21624];
	fma.rn.f32 	%f419, %f381, %f418, %f370;
	ld.shared.f32 	%f420, [%r98+22824];
	fma.rn.f32 	%f421, %f381, %f420, %f372;
	ld.shared.f32 	%f422, [%r98+24024];
	fma.rn.f32 	%f423, %f381, %f422, %f374;
	ld.shared.f32 	%f424, [%r98+25224];
	fma.rn.f32 	%f425, %f381, %f424, %f376;
	ld.shared.f32 	%f426, [%r98+26424];
	fma.rn.f32 	%f427, %f381, %f426, %f378;
	ld.shared.f32 	%f428, [%r98+27624];
	fma.rn.f32 	%f429, %f381, %f428, %f380;
	ld.shared.f32 	%f430, [%r28+56];
	ld.shared.f32 	%f431, [%r98+28];
	fma.rn.f32 	%f432, %f430, %f431, %f383;
	ld.shared.f32 	%f433, [%r98+1228];
	fma.rn.f32 	%f434, %f430, %f433, %f385;
	ld.shared.f32 	%f435, [%r98+2428];
	fma.rn.f32 	%f436, %f430, %f435, %f387;
	ld.shared.f32 	%f437, [%r98+3628];
	fma.rn.f32 	%f438, %f430, %f437, %f389;
	ld.shared.f32 	%f439, [%r98+4828];
	fma.rn.f32 	%f440, %f430, %f439, %f391;
	ld.shared.f32 	%f441, [%r98+6028];
	fma.rn.f32 	%f442, %f430, %f441, %f393;
	ld.shared.f32 	%f443, [%r98+7228];
	fma.rn.f32 	%f444, %f430, %f443, %f395;
	ld.shared.f32 	%f445, [%r98+8428];
	fma.rn.f32 	%f446, %f430, %f445, %f397;
	ld.shared.f32 	%f447, [%r98+9628];
	fma.rn.f32 	%f448, %f430, %f447, %f399;
	ld.shared.f32 	%f449, [%r98+10828];
	fma.rn.f32 	%f450, %f430, %f449, %f401;
	ld.shared.f32 	%f451, [%r98+12028];
	fma.rn.f32 	%f452, %f430, %f451, %f403;
	ld.shared.f32 	%f453, [%r98+13228];
	fma.rn.f32 	%f454, %f430, %f453, %f405;
	ld.shared.f32 	%f455, [%r98+14428];
	fma.rn.f32 	%f456, %f430, %f455, %f407;
	ld.shared.f32 	%f457, [%r98+15628];
	fma.rn.f32 	%f458, %f430, %f457, %f409;
	ld.shared.f32 	%f459, [%r98+16828];
	fma.rn.f32 	%f460, %f430, %f459, %f411;
	ld.shared.f32 	%f461, [%r98+18028];
	fma.rn.f32 	%f462, %f430, %f461, %f413;
	ld.shared.f32 	%f463, [%r98+19228];
	fma.rn.f32 	%f464, %f430, %f463, %f415;
	ld.shared.f32 	%f465, [%r98+20428];
	fma.rn.f32 	%f466, %f430, %f465, %f417;
	ld.shared.f32 	%f467, [%r98+21628];
	fma.rn.f32 	%f468, %f430, %f467, %f419;
	ld.shared.f32 	%f469, [%r98+22828];
	fma.rn.f32 	%f470, %f430, %f469, %f421;
	ld.shared.f32 	%f471, [%r98+24028];
	fma.rn.f32 	%f472, %f430, %f471, %f423;
	ld.shared.f32 	%f473, [%r98+25228];
	fma.rn.f32 	%f474, %f430, %f473, %f425;
	ld.shared.f32 	%f475, [%r98+26428];
	fma.rn.f32 	%f476, %f430, %f475, %f427;
	ld.shared.f32 	%f477, [%r98+27628];
	fma.rn.f32 	%f478, %f430, %f477, %f429;
	ld.shared.f32 	%f479, [%r28+60];
	ld.shared.f32 	%f480, [%r98+32];
	fma.rn.f32 	%f481, %f479, %f480, %f432;
	ld.shared.f32 	%f482, [%r98+1232];
	fma.rn.f32 	%f483, %f479, %f482, %f434;
	ld.shared.f32 	%f484, [%r98+2432];
	fma.rn.f32 	%f485, %f479, %f484, %f436;
	ld.shared.f32 	%f486, [%r98+3632];
	fma.rn.f32 	%f487, %f479, %f486, %f438;
	ld.shared.f32 	%f488, [%r98+4832];
	fma.rn.f32 	%f489, %f479, %f488, %f440;
	ld.shared.f32 	%f490, [%r98+6032];
	fma.rn.f32 	%f491, %f479, %f490, %f442;
	ld.shared.f32 	%f492, [%r98+7232];
	fma.rn.f32 	%f493, %f479, %f492, %f444;
	ld.shared.f32 	%f494, [%r98+8432];
	fma.rn.f32 	%f495, %f479, %f494, %f446;
	ld.shared.f32 	%f496, [%r98+9632];
	fma.rn.f32 	%f497, %f479, %f496, %f448;
	ld.shared.f32 	%f498, [%r98+10832];
	fma.rn.f32 	%f499, %f479, %f498, %f450;
	ld.shared.f32 	%f500, [%r98+12032];
	fma.rn.f32 	%f501, %f479, %f500, %f452;
	ld.shared.f32 	%f502, [%r98+13232];
	fma.rn.f32 	%f503, %f479, %f502, %f454;
	ld.shared.f32 	%f504, [%r98+14432];
	fma.rn.f32 	%f505, %f479, %f504, %f456;
	ld.shared.f32 	%f506, [%r98+15632];
	fma.rn.f32 	%f507, %f479, %f506, %f458;
	ld.shared.f32 	%f508, [%r98+16832];
	fma.rn.f32 	%f509, %f479, %f508, %f460;
	ld.shared.f32 	%f510, [%r98+18032];
	fma.rn.f32 	%f511, %f479, %f510, %f462;
	ld.shared.f32 	%f512, [%r98+19232];
	fma.rn.f32 	%f513, %f479, %f512, %f464;
	ld.shared.f32 	%f514, [%r98+20432];
	fma.rn.f32 	%f515, %f479, %f514, %f466;
	ld.shared.f32 	%f516, [%r98+21632];
	fma.rn.f32 	%f517, %f479, %f516, %f468;
	ld.shared.f32 	%f518, [%r98+22832];
	fma.rn.f32 	%f519, %f479, %f518, %f470;
	ld.shared.f32 	%f520, [%r98+24032];
	fma.rn.f32 	%f521, %f479, %f520, %f472;
	ld.shared.f32 	%f522, [%r98+25232];
	fma.rn.f32 	%f523, %f479, %f522, %f474;
	ld.shared.f32 	%f524, [%r98+26432];
	fma.rn.f32 	%f525, %f479, %f524, %f476;
	ld.shared.f32 	%f526, [%r98+27632];
	fma.rn.f32 	%f527, %f479, %f526, %f478;
	ld.shared.f32 	%f528, [%r28+64];
	ld.shared.f32 	%f529, [%r98+36];
	fma.rn.f32 	%f530, %f528, %f529, %f481;
	ld.shared.f32 	%f531, [%r98+1236];
	fma.rn.f32 	%f532, %f528, %f531, %f483;
	ld.shared.f32 	%f533, [%r98+2436];
	fma.rn.f32 	%f534, %f528, %f533, %f485;
	ld.shared.f32 	%f535, [%r98+3636];
	fma.rn.f32 	%f536, %f528, %f535, %f487;
	ld.shared.f32 	%f537, [%r98+4836];
	fma.rn.f32 	%f538, %f528, %f537, %f489;
	ld.shared.f32 	%f539, [%r98+6036];
	fma.rn.f32 	%f540, %f528, %f539, %f491;
	ld.shared.f32 	%f541, [%r98+7236];
	fma.rn.f32 	%f542, %f528, %f541, %f493;
	ld.shared.f32 	%f543, [%r98+8436];
	fma.rn.f32 	%f544, %f528, %f543, %f495;
	ld.shared.f32 	%f545, [%r98+9636];
	fma.rn.f32 	%f546, %f528, %f545, %f497;
	ld.shared.f32 	%f547, [%r98+10836];
	fma.rn.f32 	%f548, %f528, %f547, %f499;
	ld.shared.f32 	%f549, [%r98+12036];
	fma.rn.f32 	%f550, %f528, %f549, %f501;
	ld.shared.f32 	%f551, [%r98+13236];
	fma.rn.f32 	%f552, %f528, %f551, %f503;
	ld.shared.f32 	%f553, [%r98+14436];
	fma.rn.f32 	%f554, %f528, %f553, %f505;
	ld.shared.f32 	%f555, [%r98+15636];
	fma.rn.f32 	%f556, %f528, %f555, %f507;
	ld.shared.f32 	%f557, [%r98+16836];
	fma.rn.f32 	%f558, %f528, %f557, %f509;
	ld.shared.f32 	%f559, [%r98+18036];
	fma.rn.f32 	%f560, %f528, %f559, %f511;
	ld.shared.f32 	%f561, [%r98+19236];
	fma.rn.f32 	%f562, %f528, %f561, %f513;
	ld.shared.f32 	%f563, [%r98+20436];
	fma.rn.f32 	%f564, %f528, %f563, %f515;
	ld.shared.f32 	%f565, [%r98+21636];
	fma.rn.f32 	%f566, %f528, %f565, %f517;
	ld.shared.f32 	%f567, [%r98+22836];
	fma.rn.f32 	%f568, %f528, %f567, %f519;
	ld.shared.f32 	%f569, [%r98+24036];
	fma.rn.f32 	%f570, %f528, %f569, %f521;
	ld.shared.f32 	%f571, [%r98+25236];
	fma.rn.f32 	%f572, %f528, %f571, %f523;
	ld.shared.f32 	%f573, [%r98+26436];
	fma.rn.f32 	%f574, %f528, %f573, %f525;
	ld.shared.f32 	%f575, [%r98+27636];
	fma.rn.f32 	%f576, %f528, %f575, %f527;
	ld.shared.f32 	%f577, [%r28+96];
	ld.shared.f32 	%f578, [%r98+40];
	fma.rn.f32 	%f579, %f577, %f578, %f530;
	ld.shared.f32 	%f580, [%r98+1240];
	fma.rn.f32 	%f581, %f577, %f580, %f532;
	ld.shared.f32 	%f582, [%r98+2440];
	fma.rn.f32 	%f583, %f577, %f582, %f534;
	ld.shared.f32 	%f584, [%r98+3640];
	fma.rn.f32 	%f585, %f577, %f584, %f536;
	ld.shared.f32 	%f586, [%r98+4840];
	fma.rn.f32 	%f587, %f577, %f586, %f538;
	ld.shared.f32 	%f588, [%r98+6040];
	fma.rn.f32 	%f589, %f577, %f588, %f540;
	ld.shared.f32 	%f590, [%r98+7240];
	fma.rn.f32 	%f591, %f577, %f590, %f542;
	ld.shared.f32 	%f592, [%r98+8440];
	fma.rn.f32 	%f593, %f577, %f592, %f544;
	ld.shared.f32 	%f594, [%r98+9640];
	fma.rn.f32 	%f595, %f577, %f594, %f546;
	ld.shared.f32 	%f596, [%r98+10840];
	fma.rn.f32 	%f597, %f577, %f596, %f548;
	ld.shared.f32 	%f598, [%r98+12040];
	fma.rn.f32 	%f599, %f577, %f598, %f550;
	ld.shared.f32 	%f600, [%r98+13240];
	fma.rn.f32 	%f601, %f577, %f600, %f552;
	ld.shared.f32 	%f602, [%r98+14440];
	fma.rn.f32 	%f603, %f577, %f602, %f554;
	ld.shared.f32 	%f604, [%r98+15640];
	fma.rn.f32 	%f605, %f577, %f604, %f556;
	ld.shared.f32 	%f606, [%r98+16840];
	fma.rn.f32 	%f607, %f577, %f606, %f558;
	ld.shared.f32 	%f608, [%r98+18040];
	fma.rn.f32 	%f609, %f577, %f608, %f560;
	ld.shared.f32 	%f610, [%r98+19240];
	fma.rn.f32 	%f611, %f577, %f610, %f562;
	ld.shared.f32 	%f612, [%r98+20440];
	fma.rn.f32 	%f613, %f577, %f612, %f564;
	ld.shared.f32 	%f614, [%r98+21640];
	fma.rn.f32 	%f615, %f577, %f614, %f566;
	ld.shared.f32 	%f616, [%r98+22840];
	fma.rn.f32 	%f617, %f577, %f616, %f568;
	ld.shared.f32 	%f618, [%r98+24040];
	fma.rn.f32 	%f619, %f577, %f618, %f570;
	ld.shared.f32 	%f620, [%r98+25240];
	fma.rn.f32 	%f621, %f577, %f620, %f572;
	ld.shared.f32 	%f622, [%r98+26440];
	fma.rn.f32 	%f623, %f577, %f622, %f574;
	ld.shared.f32 	%f624, [%r98+27640];
	fma.rn.f32 	%f625, %f577, %f624, %f576;
	ld.shared.f32 	%f626, [%r28+100];
	ld.shared.f32 	%f627, [%r98+44];
	fma.rn.f32 	%f628, %f626, %f627, %f579;
	ld.shared.f32 	%f629, [%r98+1244];
	fma.rn.f32 	%f630, %f626, %f629, %f581;
	ld.shared.f32 	%f631, [%r98+2444];
	fma.rn.f32 	%f632, %f626, %f631, %f583;
	ld.shared.f32 	%f633, [%r98+3644];
	fma.rn.f32 	%f634, %f626, %f633, %f585;
	ld.shared.f32 	%f635, [%r98+4844];
	fma.rn.f32 	%f636, %f626, %f635, %f587;
	ld.shared.f32 	%f637, [%r98+6044];
	fma.rn.f32 	%f638, %f626, %f637, %f589;
	ld.shared.f32 	%f639, [%r98+7244];
	fma.rn.f32 	%f640, %f626, %f639, %f591;
	ld.shared.f32 	%f641, [%r98+8444];
	fma.rn.f32 	%f642, %f626, %f641, %f593;
	ld.shared.f32 	%f643, [%r98+9644];
	fma.rn.f32 	%f644, %f626, %f643, %f595;
	ld.shared.f32 	%f645, [%r98+10844];
	fma.rn.f32 	%f646, %f626, %f645, %f597;
	ld.shared.f32 	%f647, [%r98+12044];
	fma.rn.f32 	%f648, %f626, %f647, %f599;
	ld.shared.f32 	%f649, [%r98+13244];
	fma.rn.f32 	%f650, %f626, %f649, %f601;
	ld.shared.f32 	%f651, [%r98+14444];
	fma.rn.f32 	%f652, %f626, %f651, %f603;
	ld.shared.f32 	%f653, [%r98+15644];
	fma.rn.f32 	%f654, %f626, %f653, %f605;
	ld.shared.f32 	%f655, [%r98+16844];
	fma.rn.f32 	%f656, %f626, %f655, %f607;
	ld.shared.f32 	%f657, [%r98+18044];
	fma.rn.f32 	%f658, %f626, %f657, %f609;
	ld.shared.f32 	%f659, [%r98+19244];
	fma.rn.f32 	%f660, %f626, %f659, %f611;
	ld.shared.f32 	%f661, [%r98+20444];
	fma.rn.f32 	%f662, %f626, %f661, %f613;
	ld.shared.f32 	%f663, [%r98+21644];
	fma.rn.f32 	%f664, %f626, %f663, %f615;
	ld.shared.f32 	%f665, [%r98+22844];
	fma.rn.f32 	%f666, %f626, %f665, %f617;
	ld.shared.f32 	%f667, [%r98+24044];
	fma.rn.f32 	%f668, %f626, %f667, %f619;
	ld.shared.f32 	%f669, [%r98+25244];
	fma.rn.f32 	%f670, %f626, %f669, %f621;
	ld.shared.f32 	%f671, [%r98+26444];
	fma.rn.f32 	%f672, %f626, %f671, %f623;
	ld.shared.f32 	%f673, [%r98+27644];
	fma.rn.f32 	%f674, %f626, %f673, %f625;
	ld.shared.f32 	%f675, [%r28+104];
	ld.shared.f32 	%f676, [%r98+48];
	fma.rn.f32 	%f677, %f675, %f676, %f628;
	ld.shared.f32 	%f678, [%r98+1248];
	fma.rn.f32 	%f679, %f675, %f678, %f630;
	ld.shared.f32 	%f680, [%r98+2448];
	fma.rn.f32 	%f681, %f675, %f680, %f632;
	ld.shared.f32 	%f682, [%r98+3648];
	fma.rn.f32 	%f683, %f675, %f682, %f634;
	ld.shared.f32 	%f684, [%r98+4848];
	fma.rn.f32 	%f685, %f675, %f684, %f636;
	ld.shared.f32 	%f686, [%r98+6048];
	fma.rn.f32 	%f687, %f675, %f686, %f638;
	ld.shared.f32 	%f688, [%r98+7248];
	fma.rn.f32 	%f689, %f675, %f688, %f640;
	ld.shared.f32 	%f690, [%r98+8448];
	fma.rn.f32 	%f691, %f675, %f690, %f642;
	ld.shared.f32 	%f692, [%r98+9648];
	fma.rn.f32 	%f693, %f675, %f692, %f644;
	ld.shared.f32 	%f694, [%r98+10848];
	fma.rn.f32 	%f695, %f675, %f694, %f646;
	ld.shared.f32 	%f696, [%r98+12048];
	fma.rn.f32 	%f697, %f675, %f696, %f648;
	ld.shared.f32 	%f698, [%r98+13248];
	fma.rn.f32 	%f699, %f675, %f698, %f650;
	ld.shared.f32 	%f700, [%r98+14448];
	fma.rn.f32 	%f701, %f675, %f700, %f652;
	ld.shared.f32 	%f702, [%r98+15648];
	fma.rn.f32 	%f703, %f675, %f702, %f654;
	ld.shared.f32 	%f704, [%r98+16848];
	fma.rn.f32 	%f705, %f675, %f704, %f656;
	ld.shared.f32 	%f706, [%r98+18048];
	fma.rn.f32 	%f707, %f675, %f706, %f658;
	ld.shared.f32 	%f708, [%r98+19248];
	fma.rn.f32 	%f709, %f675, %f708, %f660;
	ld.shared.f32 	%f710, [%r98+20448];
	fma.rn.f32 	%f711, %f675, %f710, %f662;
	ld.shared.f32 	%f712, [%r98+21648];
	fma.rn.f32 	%f713, %f675, %f712, %f664;
	ld.shared.f32 	%f714, [%r98+22848];
	fma.rn.f32 	%f715, %f675, %f714, %f666;
	ld.shared.f32 	%f716, [%r98+24048];
	fma.rn.f32 	%f717, %f675, %f716, %f668;
	ld.shared.f32 	%f718, [%r98+25248];
	fma.rn.f32 	%f719, %f675, %f718, %f670;
	ld.shared.f32 	%f720, [%r98+26448];
	fma.rn.f32 	%f721, %f675, %f720, %f672;
	ld.shared.f32 	%f722, [%r98+27648];
	fma.rn.f32 	%f723, %f675, %f722, %f674;
	ld.shared.f32 	%f724, [%r28+108];
	ld.shared.f32 	%f725, [%r98+52];
	fma.rn.f32 	%f726, %f724, %f725, %f677;
	ld.shared.f32 	%f727, [%r98+1252];
	fma.rn.f32 	%f728, %f724, %f727, %f679;
	ld.shared.f32 	%f729, [%r98+2452];
	fma.rn.f32 	%f730, %f724, %f729, %f681;
	ld.shared.f32 	%f731, [%r98+3652];
	fma.rn.f32 	%f732, %f724, %f731, %f683;
	ld.shared.f32 	%f733, [%r98+4852];
	fma.rn.f32 	%f734, %f724, %f733, %f685;
	ld.shared.f32 	%f735, [%r98+6052];
	fma.rn.f32 	%f736, %f724, %f735, %f687;
	ld.shared.f32 	%f737, [%r98+7252];
	fma.rn.f32 	%f738, %f724, %f737, %f689;
	ld.shared.f32 	%f739, [%r98+8452];
	fma.rn.f32 	%f740, %f724, %f739, %f691;
	ld.shared.f32 	%f741, [%r98+9652];
	fma.rn.f32 	%f742, %f724, %f741, %f693;
	ld.shared.f32 	%f743, [%r98+10852];
	fma.rn.f32 	%f744, %f724, %f743, %f695;
	ld.shared.f32 	%f745, [%r98+12052];
	fma.rn.f32 	%f746, %f724, %f745, %f697;
	ld.shared.f32 	%f747, [%r98+13252];
	fma.rn.f32 	%f748, %f724, %f747, %f699;
	ld.shared.f32 	%f749, [%r98+14452];
	fma.rn.f32 	%f750, %f724, %f749, %f701;
	ld.shared.f32 	%f751, [%r98+15652];
	fma.rn.f32 	%f752, %f724, %f751, %f703;
	ld.shared.f32 	%f753, [%r98+16852];
	fma.rn.f32 	%f754, %f724, %f753, %f705;
	ld.shared.f32 	%f755, [%r98+18052];
	fma.rn.f32 	%f756, %f724, %f755, %f707;
	ld.shared.f32 	%f757, [%r98+19252];
	fma.rn.f32 	%f758, %f724, %f757, %f709;
	ld.shared.f32 	%f759, [%r98+20452];
	fma.rn.f32 	%f760, %f724, %f759, %f711;
	ld.shared.f32 	%f761, [%r98+21652];
	fma.rn.f32 	%f762, %f724, %f761, %f713;
	ld.shared.f32 	%f763, [%r98+22852];
	fma.rn.f32 	%f764, %f724, %f763, %f715;
	ld.shared.f32 	%f765, [%r98+24052];
	fma.rn.f32 	%f766, %f724, %f765, %f717;
	ld.shared.f32 	%f767, [%r98+25252];
	fma.rn.f32 	%f768, %f724, %f767, %f719;
	ld.shared.f32 	%f769, [%r98+26452];
	fma.rn.f32 	%f770, %f724, %f769, %f721;
	ld.shared.f32 	%f771, [%r98+27652];
	fma.rn.f32 	%f772, %f724, %f771, %f723;
	ld.shared.f32 	%f773, [%r28+112];
	ld.shared.f32 	%f774, [%r98+56];
	fma.rn.f32 	%f775, %f773, %f774, %f726;
	ld.shared.f32 	%f776, [%r98+1256];
	fma.rn.f32 	%f777, %f773, %f776, %f728;
	ld.shared.f32 	%f778, [%r98+2456];
	fma.rn.f32 	%f779, %f773, %f778, %f730;
	ld.shared.f32 	%f780, [%r98+3656];
	fma.rn.f32 	%f781, %f773, %f780, %f732;
	ld.shared.f32 	%f782, [%r98+4856];
	fma.rn.f32 	%f783, %f773, %f782, %f734;
	ld.shared.f32 	%f784, [%r98+6056];
	fma.rn.f32 	%f785, %f773, %f784, %f736;
	ld.shared.f32 	%f786, [%r98+7256];
	fma.rn.f32 	%f787, %f773, %f786, %f738;
	ld.shared.f32 	%f788, [%r98+8456];
	fma.rn.f32 	%f789, %f773, %f788, %f740;
	ld.shared.f32 	%f790, [%r98+9656];
	fma.rn.f32 	%f791, %f773, %f790, %f742;
	ld.shared.f32 	%f792, [%r98+10856];
	fma.rn.f32 	%f793, %f773, %f792, %f744;
	ld.shared.f32 	%f794, [%r98+12056];
	fma.rn.f32 	%f795, %f773, %f794, %f746;
	ld.shared.f32 	%f796, [%r98+13256];
	fma.rn.f32 	%f797, %f773, %f796, %f748;
	ld.shared.f32 	%f798, [%r98+14456];
	fma.rn.f32 	%f799, %f773, %f798, %f750;
	ld.shared.f32 	%f800, [%r98+15656];
	fma.rn.f32 	%f801, %f773, %f800, %f752;
	ld.shared.f32 	%f802, [%r98+16856];
	fma.rn.f32 	%f803, %f773, %f802, %f754;
	ld.shared.f32 	%f804, [%r98+18056];
	fma.rn.f32 	%f805, %f773, %f804, %f756;
	ld.shared.f32 	%f806, [%r98+19256];
	fma.rn.f32 	%f807, %f773, %f806, %f758;
	ld.shared.f32 	%f808, [%r98+20456];
	fma.rn.f32 	%f809, %f773, %f808, %f760;
	ld.shared.f32 	%f810, [%r98+21656];
	fma.rn.f32 	%f811, %f773, %f810, %f762;
	ld.shared.f32 	%f812, [%r98+22856];
	fma.rn.f32 	%f813, %f773, %f812, %f764;
	ld.shared.f32 	%f814, [%r98+24056];
	fma.rn.f32 	%f815, %f773, %f814, %f766;
	ld.shared.f32 	%f816, [%r98+25256];
	fma.rn.f32 	%f817, %f773, %f816, %f768;
	ld.shared.f32 	%f818, [%r98+26456];
	fma.rn.f32 	%f819, %f773, %f818, %f770;
	ld.shared.f32 	%f820, [%r98+27656];
	fma.rn.f32 	%f821, %f773, %f820, %f772;
	ld.shared.f32 	%f822, [%r28+144];
	ld.shared.f32 	%f823, [%r98+60];
	fma.rn.f32 	%f824, %f822, %f823, %f775;
	ld.shared.f32 	%f825, [%r98+1260];
	fma.rn.f32 	%f826, %f822, %f825, %f777;
	ld.shared.f32 	%f827, [%r98+2460];
	fma.rn.f32 	%f828, %f822, %f827, %f779;
	ld.shared.f32 	%f829, [%r98+3660];
	fma.rn.f32 	%f830, %f822, %f829, %f781;
	ld.shared.f32 	%f831, [%r98+4860];
	fma.rn.f32 	%f832, %f822, %f831, %f783;
	ld.shared.f32 	%f833, [%r98+6060];
	fma.rn.f32 	%f834, %f822, %f833, %f785;
	ld.shared.f32 	%f835, [%r98+7260];
	fma.rn.f32 	%f836, %f822, %f835, %f787;
	ld.shared.f32 	%f837, [%r98+8460];
	fma.rn.f32 	%f838, %f822, %f837, %f789;
	ld.shared.f32 	%f839, [%r98+9660];
	fma.rn.f32 	%f840, %f822, %f839, %f791;
	ld.shared.f32 	%f841, [%r98+10860];
	fma.rn.f32 	%f842, %f822, %f841, %f793;
	ld.shared.f32 	%f843, [%r98+12060];
	fma.rn.f32 	%f844, %f822, %f843, %f795;
	ld.shared.f32 	%f845, [%r98+13260];
	fma.rn.f32 	%f846, %f822, %f845, %f797;
	ld.shared.f32 	%f847, [%r98+14460];
	fma.rn.f32 	%f848, %f822, %f847, %f799;
	ld.shared.f32 	%f849, [%r98+15660];
	fma.rn.f32 	%f850, %f822, %f849, %f801;
	ld.shared.f32 	%f851, [%r98+16860];
	fma.rn.f32 	%f852, %f822, %f851, %f803;
	ld.shared.f32 	%f853, [%r98+18060];
	fma.rn.f32 	%f854, %f822, %f853, %f805;
	ld.shared.f32 	%f855, [%r98+19260];
	fma.rn.f32 	%f856, %f822, %f855, %f807;
	ld.shared.f32 	%f857, [%r98+20460];
	fma.rn.f32 	%f858, %f822, %f857, %f809;
	ld.shared.f32 	%f859, [%r98+21660];
	fma.rn.f32 	%f860, %f822, %f859, %f811;
	ld.shared.f32 	%f861, [%r98+22860];
	fma.rn.f32 	%f862, %f822, %f861, %f813;
	ld.shared.f32 	%f863, [%r98+24060];
	fma.rn.f32 	%f864, %f822, %f863, %f815;
	ld.shared.f32 	%f865, [%r98+25260];
	fma.rn.f32 	%f866, %f822, %f865, %f817;
	ld.shared.f32 	%f867, [%r98+26460];
	fma.rn.f32 	%f868, %f822, %f867, %f819;
	ld.shared.f32 	%f869, [%r98+27660];
	fma.rn.f32 	%f870, %f822, %f869, %f821;
	ld.shared.f32 	%f871, [%r28+148];
	ld.shared.f32 	%f872, [%r98+64];
	fma.rn.f32 	%f873, %f871, %f872, %f824;
	ld.shared.f32 	%f874, [%r98+1264];
	fma.rn.f32 	%f875, %f871, %f874, %f826;
	ld.shared.f32 	%f876, [%r98+2464];
	fma.rn.f32 	%f877, %f871, %f876, %f828;
	ld.shared.f32 	%f878, [%r98+3664];
	fma.rn.f32 	%f879, %f871, %f878, %f830;
	ld.shared.f32 	%f880, [%r98+4864];
	fma.rn.f32 	%f881, %f871, %f880, %f832;
	ld.shared.f32 	%f882, [%r98+6064];
	fma.rn.f32 	%f883, %f871, %f882, %f834;
	ld.shared.f32 	%f884, [%r98+7264];
	fma.rn.f32 	%f885, %f871, %f884, %f836;
	ld.shared.f32 	%f886, [%r98+8464];
	fma.rn.f32 	%f887, %f871, %f886, %f838;
	ld.shared.f32 	%f888, [%r98+9664];
	fma.rn.f32 	%f889, %f871, %f888, %f840;
	ld.shared.f32 	%f890, [%r98+10864];
	fma.rn.f32 	%f891, %f871, %f890, %f842;
	ld.shared.f32 	%f892, [%r98+12064];
	fma.rn.f32 	%f893, %f871, %f892, %f844;
	ld.shared.f32 	%f894, [%r98+13264];
	fma.rn.f32 	%f895, %f871, %f894, %f846;
	ld.shared.f32 	%f896, [%r98+14464];
	fma.rn.f32 	%f897, %f871, %f896, %f848;
	ld.shared.f32 	%f898, [%r98+15664];
	fma.rn.f32 	%f899, %f871, %f898, %f850;
	ld.shared.f32 	%f900, [%r98+16864];
	fma.rn.f32 	%f901, %f871, %f900, %f852;
	ld.shared.f32 	%f902, [%r98+18064];
	fma.rn.f32 	%f903, %f871, %f902, %f854;
	ld.shared.f32 	%f904, [%r98+19264];
	fma.rn.f32 	%f905, %f871, %f904, %f856;
	ld.shared.f32 	%f906, [%r98+20464];
	fma.rn.f32 	%f907, %f871, %f906, %f858;
	ld.shared.f32 	%f908, [%r98+21664];
	fma.rn.f32 	%f909, %f871, %f908, %f860;
	ld.shared.f32 	%f910, [%r98+22864];
	fma.rn.f32 	%f911, %f871, %f910, %f862;
	ld.shared.f32 	%f912, [%r98+24064];
	fma.rn.f32 	%f913, %f871, %f912, %f864;
	ld.shared.f32 	%f914, [%r98+25264];
	fma.rn.f32 	%f915, %f871, %f914, %f866;
	ld.shared.f32 	%f916, [%r98+26464];
	fma.rn.f32 	%f917, %f871, %f916, %f868;
	ld.shared.f32 	%f918, [%r98+27664];
	fma.rn.f32 	%f919, %f871, %f918, %f870;
	ld.shared.f32 	%f920, [%r28+152];
	ld.shared.f32 	%f921, [%r98+68];
	fma.rn.f32 	%f922, %f920, %f921, %f873;
	ld.shared.f32 	%f923, [%r98+1268];
	fma.rn.f32 	%f924, %f920, %f923, %f875;
	ld.shared.f32 	%f925, [%r98+2468];
	fma.rn.f32 	%f926, %f920, %f925, %f877;
	ld.shared.f32 	%f927, [%r98+3668];
	fma.rn.f32 	%f928, %f920, %f927, %f879;
	ld.shared.f32 	%f929, [%r98+4868];
	fma.rn.f32 	%f930, %f920, %f929, %f881;
	ld.shared.f32 	%f931, [%r98+6068];
	fma.rn.f32 	%f932, %f920, %f931, %f883;
	ld.shared.f32 	%f933, [%r98+7268];
	fma.rn.f32 	%f934, %f920, %f933, %f885;
	ld.shared.f32 	%f935, [%r98+8468];
	fma.rn.f32 	%f936, %f920, %f935, %f887;
	ld.shared.f32 	%f937, [%r98+9668];
	fma.rn.f32 	%f938, %f920, %f937, %f889;
	ld.shared.f32 	%f939, [%r98+10868];
	fma.rn.f32 	%f940, %f920, %f939, %f891;
	ld.shared.f32 	%f941, [%r98+12068];
	fma.rn.f32 	%f942, %f920, %f941, %f893;
	ld.shared.f32 	%f943, [%r98+13268];
	fma.rn.f32 	%f944, %f920, %f943, %f895;
	ld.shared.f32 	%f945, [%r98+14468];
	fma.rn.f32 	%f946, %f920, %f945, %f897;
	ld.shared.f32 	%f947, [%r98+15668];
	fma.rn.f32 	%f948, %f920, %f947, %f899;
	ld.shared.f32 	%f949, [%r98+16868];
	fma.rn.f32 	%f950, %f920, %f949, %f901;
	ld.shared.f32 	%f951, [%r98+18068];
	fma.rn.f32 	%f952, %f920, %f951, %f903;
	ld.shared.f32 	%f953, [%r98+19268];
	fma.rn.f32 	%f954, %f920, %f953, %f905;
	ld.shared.f32 	%f955, [%r98+20468];
	fma.rn.f32 	%f956, %f920, %f955, %f907;
	ld.shared.f32 	%f957, [%r98+21668];
	fma.rn.f32 	%f958, %f920, %f957, %f909;
	ld.shared.f32 	%f959, [%r98+22868];
	fma.rn.f32 	%f960, %f920, %f959, %f911;
	ld.shared.f32 	%f961, [%r98+24068];
	fma.rn.f32 	%f962, %f920, %f961, %f913;
	ld.shared.f32 	%f963, [%r98+25268];
	fma.rn.f32 	%f964, %f920, %f963, %f915;
	ld.shared.f32 	%f965, [%r98+26468];
	fma.rn.f32 	%f966, %f920, %f965, %f917;
	ld.shared.f32 	%f967, [%r98+27668];
	fma.rn.f32 	%f968, %f920, %f967, %f919;
	ld.shared.f32 	%f969, [%r28+156];
	ld.shared.f32 	%f970, [%r98+72];
	fma.rn.f32 	%f971, %f969, %f970, %f922;
	ld.shared.f32 	%f972, [%r98+1272];
	fma.rn.f32 	%f973, %f969, %f972, %f924;
	ld.shared.f32 	%f974, [%r98+2472];
	fma.rn.f32 	%f975, %f969, %f974, %f926;
	ld.shared.f32 	%f976, [%r98+3672];
	fma.rn.f32 	%f977, %f969, %f976, %f928;
	ld.shared.f32 	%f978, [%r98+4872];
	fma.rn.f32 	%f979, %f969, %f978, %f930;
	ld.shared.f32 	%f980, [%r98+6072];
	fma.rn.f32 	%f981, %f969, %f980, %f932;
	ld.shared.f32 	%f982, [%r98+7272];
	fma.rn.f32 	%f983, %f969, %f982, %f934;
	ld.shared.f32 	%f984, [%r98+8472];
	fma.rn.f32 	%f985, %f969, %f984, %f936;
	ld.shared.f32 	%f986, [%r98+9672];
	fma.rn.f32 	%f987, %f969, %f986, %f938;
	ld.shared.f32 	%f988, [%r98+10872];
	fma.rn.f32 	%f989, %f969, %f988, %f940;
	ld.shared.f32 	%f990, [%r98+12072];
	fma.rn.f32 	%f991, %f969, %f990, %f942;
	ld.shared.f32 	%f992, [%r98+13272];
	fma.rn.f32 	%f993, %f969, %f992, %f944;
	ld.shared.f32 	%f994, [%r98+14472];
	fma.rn.f32 	%f995, %f969, %f994, %f946;
	ld.shared.f32 	%f996, [%r98+15672];
	fma.rn.f32 	%f997, %f969, %f996, %f948;
	ld.shared.f32 	%f998, [%r98+16872];
	fma.rn.f32 	%f999, %f969, %f998, %f950;
	ld.shared.f32 	%f1000, [%r98+18072];
	fma.rn.f32 	%f1001, %f969, %f1000, %f952;
	ld.shared.f32 	%f1002, [%r98+19272];
	fma.rn.f32 	%f1003, %f969, %f1002, %f954;
	ld.shared.f32 	%f1004, [%r98+20472];
	fma.rn.f32 	%f1005, %f969, %f1004, %f956;
	ld.shared.f32 	%f1006, [%r98+21672];
	fma.rn.f32 	%f1007, %f969, %f1006, %f958;
	ld.shared.f32 	%f1008, [%r98+22872];
	fma.rn.f32 	%f1009, %f969, %f1008, %f960;
	ld.shared.f32 	%f1010, [%r98+24072];
	fma.rn.f32 	%f1011, %f969, %f1010, %f962;
	ld.shared.f32 	%f1012, [%r98+25272];
	fma.rn.f32 	%f1013, %f969, %f1012, %f964;
	ld.shared.f32 	%f1014, [%r98+26472];
	fma.rn.f32 	%f1015, %f969, %f1014, %f966;
	ld.shared.f32 	%f1016, [%r98+27672];
	fma.rn.f32 	%f1017, %f969, %f1016, %f968;
	ld.shared.f32 	%f1018, [%r28+160];
	ld.shared.f32 	%f1019, [%r98+76];
	fma.rn.f32 	%f1020, %f1018, %f1019, %f971;
	ld.shared.f32 	%f1021, [%r98+1276];
	fma.rn.f32 	%f1022, %f1018, %f1021, %f973;
	ld.shared.f32 	%f1023, [%r98+2476];
	fma.rn.f32 	%f1024, %f1018, %f1023, %f975;
	ld.shared.f32 	%f1025, [%r98+3676];
	fma.rn.f32 	%f1026, %f1018, %f1025, %f977;
	ld.shared.f32 	%f1027, [%r98+4876];
	fma.rn.f32 	%f1028, %f1018, %f1027, %f979;
	ld.shared.f32 	%f1029, [%r98+6076];
	fma.rn.f32 	%f1030, %f1018, %f1029, %f981;
	ld.shared.f32 	%f1031, [%r98+7276];
	fma.rn.f32 	%f1032, %f1018, %f1031, %f983;
	ld.shared.f32 	%f1033, [%r98+8476];
	fma.rn.f32 	%f1034, %f1018, %f1033, %f985;
	ld.shared.f32 	%f1035, [%r98+9676];
	fma.rn.f32 	%f1036, %f1018, %f1035, %f987;
	ld.shared.f32 	%f1037, [%r98+10876];
	fma.rn.f32 	%f1038, %f1018, %f1037, %f989;
	ld.shared.f32 	%f1039, [%r98+12076];
	fma.rn.f32 	%f1040, %f1018, %f1039, %f991;
	ld.shared.f32 	%f1041, [%r98+13276];
	fma.rn.f32 	%f1042, %f1018, %f1041, %f993;
	ld.shared.f32 	%f1043, [%r98+14476];
	fma.rn.f32 	%f1044, %f1018, %f1043, %f995;
	ld.shared.f32 	%f1045, [%r98+15676];
	fma.rn.f32 	%f1046, %f1018, %f1045, %f997;
	ld.shared.f32 	%f1047, [%r98+16876];
	fma.rn.f32 	%f1048, %f1018, %f1047, %f999;
	ld.shared.f32 	%f1049, [%r98+18076];
	fma.rn.f32 	%f1050, %f1018, %f1049, %f1001;
	ld.shared.f32 	%f1051, [%r98+19276];
	fma.rn.f32 	%f1052, %f1018, %f1051, %f1003;
	ld.shared.f32 	%f1053, [%r98+20476];
	fma.rn.f32 	%f1054, %f1018, %f1053, %f1005;
	ld.shared.f32 	%f1055, [%r98+21676];
	fma.rn.f32 	%f1056, %f1018, %f1055, %f1007;
	ld.shared.f32 	%f1057, [%r98+22876];
	fma.rn.f32 	%f1058, %f1018, %f1057, %f1009;
	ld.shared.f32 	%f1059, [%r98+24076];
	fma.rn.f32 	%f1060, %f1018, %f1059, %f1011;
	ld.shared.f32 	%f1061, [%r98+25276];
	fma.rn.f32 	%f1062, %f1018, %f1061, %f1013;
	ld.shared.f32 	%f1063, [%r98+26476];
	fma.rn.f32 	%f1064, %f1018, %f1063, %f1015;
	ld.shared.f32 	%f1065, [%r98+27676];
	fma.rn.f32 	%f1066, %f1018, %f1065, %f1017;
	ld.shared.f32 	%f1067, [%r28+192];
	ld.shared.f32 	%f1068, [%r98+80];
	fma.rn.f32 	%f1069, %f1067, %f1068, %f1020;
	ld.shared.f32 	%f1070, [%r98+1280];
	fma.rn.f32 	%f1071, %f1067, %f1070, %f1022;
	ld.shared.f32 	%f1072, [%r98+2480];
	fma.rn.f32 	%f1073, %f1067, %f1072, %f1024;
	ld.shared.f32 	%f1074, [%r98+3680];
	fma.rn.f32 	%f1075, %f1067, %f1074, %f1026;
	ld.shared.f32 	%f1076, [%r98+4880];
	fma.rn.f32 	%f1077, %f1067, %f1076, %f1028;
	ld.shared.f32 	%f1078, [%r98+6080];
	fma.rn.f32 	%f1079, %f1067, %f1078, %f1030;
	ld.shared.f32 	%f1080, [%r98+7280];
	fma.rn.f32 	%f1081, %f1067, %f1080, %f1032;
	ld.shared.f32 	%f1082, [%r98+8480];
	fma.rn.f32 	%f1083, %f1067, %f1082, %f1034;
	ld.shared.f32 	%f1084, [%r98+9680];
	fma.rn.f32 	%f1085, %f1067, %f1084, %f1036;
	ld.shared.f32 	%f1086, [%r98+10880];
	fma.rn.f32 	%f1087, %f1067, %f1086, %f1038;
	ld.shared.f32 	%f1088, [%r98+12080];
	fma.rn.f32 	%f1089, %f1067, %f1088, %f1040;
	ld.shared.f32 	%f1090, [%r98+13280];
	fma.rn.f32 	%f1091, %f1067, %f1090, %f1042;
	ld.shared.f32 	%f1092, [%r98+14480];
	fma.rn.f32 	%f1093, %f1067, %f1092, %f1044;
	ld.shared.f32 	%f1094, [%r98+15680];
	fma.rn.f32 	%f1095, %f1067, %f1094, %f1046;
	ld.shared.f32 	%f1096, [%r98+16880];
	fma.rn.f32 	%f1097, %f1067, %f1096, %f1048;
	ld.shared.f32 	%f1098, [%r98+18080];
	fma.rn.f32 	%f1099, %f1067, %f1098, %f1050;
	ld.shared.f32 	%f1100, [%r98+19280];
	fma.rn.f32 	%f1101, %f1067, %f1100, %f1052;
	ld.shared.f32 	%f1102, [%r98+20480];
	fma.rn.f32 	%f1103, %f1067, %f1102, %f1054;
	ld.shared.f32 	%f1104, [%r98+21680];
	fma.rn.f32 	%f1105, %f1067, %f1104, %f1056;
	ld.shared.f32 	%f1106, [%r98+22880];
	fma.rn.f32 	%f1107, %f1067, %f1106, %f1058;
	ld.shared.f32 	%f1108, [%r98+24080];
	fma.rn.f32 	%f1109, %f1067, %f1108, %f1060;
	ld.shared.f32 	%f1110, [%r98+25280];
	fma.rn.f32 	%f1111, %f1067, %f1110, %f1062;
	ld.shared.f32 	%f1112, [%r98+26480];
	fma.rn.f32 	%f1113, %f1067, %f1112, %f1064;
	ld.shared.f32 	%f1114, [%r98+27680];
	fma.rn.f32 	%f1115, %f1067, %f1114, %f1066;
	ld.shared.f32 	%f1116, [%r28+196];
	ld.shared.f32 	%f1117, [%r98+84];
	fma.rn.f32 	%f1118, %f1116, %f1117, %f1069;
	ld.shared.f32 	%f1119, [%r98+1284];
	fma.rn.f32 	%f1120, %f1116, %f1119, %f1071;
	ld.shared.f32 	%f1121, [%r98+2484];
	fma.rn.f32 	%f1122, %f1116, %f1121, %f1073;
	ld.shared.f32 	%f1123, [%r98+3684];
	fma.rn.f32 	%f1124, %f1116, %f1123, %f1075;
	ld.shared.f32 	%f1125, [%r98+4884];
	fma.rn.f32 	%f1126, %f1116, %f1125, %f1077;
	ld.shared.f32 	%f1127, [%r98+6084];
	fma.rn.f32 	%f1128, %f1116, %f1127, %f1079;
	ld.shared.f32 	%f1129, [%r98+7284];
	fma.rn.f32 	%f1130, %f1116, %f1129, %f1081;
	ld.shared.f32 	%f1131, [%r98+8484];
	fma.rn.f32 	%f1132, %f1116, %f1131, %f1083;
	ld.shared.f32 	%f1133, [%r98+9684];
	fma.rn.f32 	%f1134, %f1116, %f1133, %f1085;
	ld.shared.f32 	%f1135, [%r98+10884];
	fma.rn.f32 	%f1136, %f1116, %f1135, %f1087;
	ld.shared.f32 	%f1137, [%r98+12084];
	fma.rn.f32 	%f1138, %f1116, %f1137, %f1089;
	ld.shared.f32 	%f1139, [%r98+13284];
	fma.rn.f32 	%f1140, %f1116, %f1139, %f1091;
	ld.shared.f32 	%f1141, [%r98+14484];
	fma.rn.f32 	%f1142, %f1116, %f1141, %f1093;
	ld.shared.f32 	%f1143, [%r98+15684];
	fma.rn.f32 	%f1144, %f1116, %f1143, %f1095;
	ld.shared.f32 	%f1145, [%r98+16884];
	fma.rn.f32 	%f1146, %f1116, %f1145, %f1097;
	ld.shared.f32 	%f1147, [%r98+18084];
	fma.rn.f32 	%f1148, %f1116, %f1147, %f1099;
	ld.shared.f32 	%f1149, [%r98+19284];
	fma.rn.f32 	%f1150, %f1116, %f1149, %f1101;
	ld.shared.f32 	%f1151, [%r98+20484];
	fma.rn.f32 	%f1152, %f1116, %f1151, %f1103;
	ld.shared.f32 	%f1153, [%r98+21684];
	fma.rn.f32 	%f1154, %f1116, %f1153, %f1105;
	ld.shared.f32 	%f1155, [%r98+22884];
	fma.rn.f32 	%f1156, %f1116, %f1155, %f1107;
	ld.shared.f32 	%f1157, [%r98+24084];
	fma.rn.f32 	%f1158, %f1116, %f1157, %f1109;
	ld.shared.f32 	%f1159, [%r98+25284];
	fma.rn.f32 	%f1160, %f1116, %f1159, %f1111;
	ld.shared.f32 	%f1161, [%r98+26484];
	fma.rn.f32 	%f1162, %f1116, %f1161, %f1113;
	ld.shared.f32 	%f1163, [%r98+27684];
	fma.rn.f32 	%f1164, %f1116, %f1163, %f1115;
	ld.shared.f32 	%f1165, [%r28+200];
	ld.shared.f32 	%f1166, [%r98+88];
	fma.rn.f32 	%f1167, %f1165, %f1166, %f1118;
	ld.shared.f32 	%f1168, [%r98+1288];
	fma.rn.f32 	%f1169, %f1165, %f1168, %f1120;
	ld.shared.f32 	%f1170, [%r98+2488];
	fma.rn.f32 	%f1171, %f1165, %f1170, %f1122;
	ld.shared.f32 	%f1172, [%r98+3688];
	fma.rn.f32 	%f1173, %f1165, %f1172, %f1124;
	ld.shared.f32 	%f1174, [%r98+4888];
	fma.rn.f32 	%f1175, %f1165, %f1174, %f1126;
	ld.shared.f32 	%f1176, [%r98+6088];
	fma.rn.f32 	%f1177, %f1165, %f1176, %f1128;
	ld.shared.f32 	%f1178, [%r98+7288];
	fma.rn.f32 	%f1179, %f1165, %f1178, %f1130;
	ld.shared.f32 	%f1180, [%r98+8488];
	fma.rn.f32 	%f1181, %f1165, %f1180, %f1132;
	ld.shared.f32 	%f1182, [%r98+9688];
	fma.rn.f32 	%f1183, %f1165, %f1182, %f1134;
	ld.shared.f32 	%f1184, [%r98+10888];
	fma.rn.f32 	%f1185, %f1165, %f1184, %f1136;
	ld.shared.f32 	%f1186, [%r98+12088];
	fma.rn.f32 	%f1187, %f1165, %f1186, %f1138;
	ld.shared.f32 	%f1188, [%r98+13288];
	fma.rn.f32 	%f1189, %f1165, %f1188, %f1140;
	ld.shared.f32 	%f1190, [%r98+14488];
	fma.rn.f32 	%f1191, %f1165, %f1190, %f1142;
	ld.shared.f32 	%f1192, [%r98+15688];
	fma.rn.f32 	%f1193, %f1165, %f1192, %f1144;
	ld.shared.f32 	%f1194, [%r98+16888];
	fma.rn.f32 	%f1195, %f1165, %f1194, %f1146;
	ld.shared.f32 	%f1196, [%r98+18088];
	fma.rn.f32 	%f1197, %f1165, %f1196, %f1148;
	ld.shared.f32 	%f1198, [%r98+19288];
	fma.rn.f32 	%f1199, %f1165, %f1198, %f1150;
	ld.shared.f32 	%f1200, [%r98+20488];
	fma.rn.f32 	%f1201, %f1165, %f1200, %f1152;
	ld.shared.f32 	%f1202, [%r98+21688];
	fma.rn.f32 	%f1203, %f1165, %f1202, %f1154;
	ld.shared.f32 	%f1204, [%r98+22888];
	fma.rn.f32 	%f1205, %f1165, %f1204, %f1156;
	ld.shared.f32 	%f1206, [%r98+24088];
	fma.rn.f32 	%f1207, %f1165, %f1206, %f1158;
	ld.shared.f32 	%f1208, [%r98+25288];
	fma.rn.f32 	%f1209, %f1165, %f1208, %f1160;
	ld.shared.f32 	%f1210, [%r98+26488];
	fma.rn.f32 	%f1211, %f1165, %f1210, %f1162;
	ld.shared.f32 	%f1212, [%r98+27688];
	fma.rn.f32 	%f1213, %f1165, %f1212, %f1164;
	ld.shared.f32 	%f1214, [%r28+204];
	ld.shared.f32 	%f1215, [%r98+92];
	fma.rn.f32 	%f1216, %f1214, %f1215, %f1167;
	ld.shared.f32 	%f1217, [%r98+1292];
	fma.rn.f32 	%f1218, %f1214, %f1217, %f1169;
	ld.shared.f32 	%f1219, [%r98+2492];
	fma.rn.f32 	%f1220, %f1214, %f1219, %f1171;
	ld.shared.f32 	%f1221, [%r98+3692];
	fma.rn.f32 	%f1222, %f1214, %f1221, %f1173;
	ld.shared.f32 	%f1223, [%r98+4892];
	fma.rn.f32 	%f1224, %f1214, %f1223, %f1175;
	ld.shared.f32 	%f1225, [%r98+6092];
	fma.rn.f32 	%f1226, %f1214, %f1225, %f1177;
	ld.shared.f32 	%f1227, [%r98+7292];
	fma.rn.f32 	%f1228, %f1214, %f1227, %f1179;
	ld.shared.f32 	%f1229, [%r98+8492];
	fma.rn.f32 	%f1230, %f1214, %f1229, %f1181;
	ld.shared.f32 	%f1231, [%r98+9692];
	fma.rn.f32 	%f1232, %f1214, %f1231, %f1183;
	ld.shared.f32 	%f1233, [%r98+10892];
	fma.rn.f32 	%f1234, %f1214, %f1233, %f1185;
	ld.shared.f32 	%f1235, [%r98+12092];
	fma.rn.f32 	%f1236, %f1214, %f1235, %f1187;
	ld.shared.f32 	%f1237, [%r98+13292];
	fma.rn.f32 	%f1238, %f1214, %f1237, %f1189;
	ld.shared.f32 	%f1239, [%r98+14492];
	fma.rn.f32 	%f1240, %f1214, %f1239, %f1191;
	ld.shared.f32 	%f1241, [%r98+15692];
	fma.rn.f32 	%f1242, %f1214, %f1241, %f1193;
	ld.shared.f32 	%f1243, [%r98+16892];
	fma.rn.f32 	%f1244, %f1214, %f1243, %f1195;
	ld.shared.f32 	%f1245, [%r98+18092];
	fma.rn.f32 	%f1246, %f1214, %f1245, %f1197;
	ld.shared.f32 	%f1247, [%r98+19292];
	fma.rn.f32 	%f1248, %f1214, %f1247, %f1199;
	ld.shared.f32 	%f1249, [%r98+20492];
	fma.rn.f32 	%f1250, %f1214, %f1249, %f1201;
	ld.shared.f32 	%f1251, [%r98+21692];
	fma.rn.f32 	%f1252, %f1214, %f1251, %f1203;
	ld.shared.f32 	%f1253, [%r98+22892];
	fma.rn.f32 	%f1254, %f1214, %f1253, %f1205;
	ld.shared.f32 	%f1255, [%r98+24092];
	fma.rn.f32 	%f1256, %f1214, %f1255, %f1207;
	ld.shared.f32 	%f1257, [%r98+25292];
	fma.rn.f32 	%f1258, %f1214, %f1257, %f1209;
	ld.shared.f32 	%f1259, [%r98+26492];
	fma.rn.f32 	%f1260, %f1214, %f1259, %f1211;
	ld.shared.f32 	%f1261, [%r98+27692];
	fma.rn.f32 	%f1262, %f1214, %f1261, %f1213;
	ld.shared.f32 	%f1263, [%r28+208];
	ld.shared.f32 	%f1264, [%r98+96];
	fma.rn.f32 	%f1504, %f1263, %f1264, %f1216;
	ld.shared.f32 	%f1265, [%r98+1296];
	fma.rn.f32 	%f1503, %f1263, %f1265, %f1218;
	ld.shared.f32 	%f1266, [%r98+2496];
	fma.rn.f32 	%f1502, %f1263, %f1266, %f1220;
	ld.shared.f32 	%f1267, [%r98+3696];
	fma.rn.f32 	%f1501, %f1263, %f1267, %f1222;
	ld.shared.f32 	%f1268, [%r98+4896];
	fma.rn.f32 	%f1500, %f1263, %f1268, %f1224;
	ld.shared.f32 	%f1269, [%r98+6096];
	fma.rn.f32 	%f1499, %f1263, %f1269, %f1226;
	ld.shared.f32 	%f1270, [%r98+7296];
	fma.rn.f32 	%f1498, %f1263, %f1270, %f1228;
	ld.shared.f32 	%f1271, [%r98+8496];
	fma.rn.f32 	%f1497, %f1263, %f1271, %f1230;
	ld.shared.f32 	%f1272, [%r98+9696];
	fma.rn.f32 	%f1496, %f1263, %f1272, %f1232;
	ld.shared.f32 	%f1273, [%r98+10896];
	fma.rn.f32 	%f1495, %f1263, %f1273, %f1234;
	ld.shared.f32 	%f1274, [%r98+12096];
	fma.rn.f32 	%f1494, %f1263, %f1274, %f1236;
	ld.shared.f32 	%f1275, [%r98+13296];
	fma.rn.f32 	%f1493, %f1263, %f1275, %f1238;
	ld.shared.f32 	%f1276, [%r98+14496];
	fma.rn.f32 	%f1492, %f1263, %f1276, %f1240;
	ld.shared.f32 	%f1277, [%r98+15696];
	fma.rn.f32 	%f1491, %f1263, %f1277, %f1242;
	ld.shared.f32 	%f1278, [%r98+16896];
	fma.rn.f32 	%f1490, %f1263, %f1278, %f1244;
	ld.shared.f32 	%f1279, [%r98+18096];
	fma.rn.f32 	%f1489, %f1263, %f1279, %f1246;
	ld.shared.f32 	%f1280, [%r98+19296];
	fma.rn.f32 	%f1488, %f1263, %f1280, %f1248;
	ld.shared.f32 	%f1281, [%r98+20496];
	fma.rn.f32 	%f1487, %f1263, %f1281, %f1250;
	ld.shared.f32 	%f1282, [%r98+21696];
	fma.rn.f32 	%f1486, %f1263, %f1282, %f1252;
	ld.shared.f32 	%f1283, [%r98+22896];
	fma.rn.f32 	%f1485, %f1263, %f1283, %f1254;
	ld.shared.f32 	%f1284, [%r98+24096];
	fma.rn.f32 	%f1484, %f1263, %f1284, %f1256;
	ld.shared.f32 	%f1285, [%r98+25296];
	fma.rn.f32 	%f1483, %f1263, %f1285, %f1258;
	ld.shared.f32 	%f1286, [%r98+26496];
	fma.rn.f32 	%f1482, %f1263, %f1286, %f1260;
	ld.shared.f32 	%f1287, [%r98+27696];
	fma.rn.f32 	%f1481, %f1263, %f1287, %f1262;
$L__BB5_21:
	bar.sync 	0;
	add.s32 	%r103, %r103, 1;
	setp.ne.s32 	%p20, %r103, 12;
	@%p20 bra 	$L__BB5_11;
	@%p19 bra 	$L__BB5_24;
	cvta.to.global.u64 	%rd57, %rd20;
	cvta.to.global.u64 	%rd58, %rd19;
	cvt.s64.s32 	%rd59, %r46;
	mul.lo.s64 	%rd60, %rd59, %rd3;
	cvt.s64.s32 	%rd61, %r17;
	cvt.u64.u32 	%rd62, %r18;
	cvt.s64.s32 	%rd63, %r48;
	cvt.u64.u32 	%rd64, %r47;
	ld.shared.f32 	%f1288, [_ZZN36_GLOBAL__N__3a625bb7_4_k_cu_0eb6ed1821fused_conv_if_kernel2EPKfS1_S1_PfS2_iiiiiiiiiE8s_biases];
	add.f32 	%f1289, %f1504, %f1288;
	mad.lo.s64 	%rd65, %rd60, %rd64, %rd62;
	mad.lo.s64 	%rd66, %rd65, %rd63, %rd61;
	shl.b64 	%rd67, %rd66, 2;
	add.s64 	%rd68, %rd58, %rd67;
	ld.global.f32 	%f1290, [%rd68];
	add.f32 	%f1291, %f1290, %f1289;
	setp.ge.f32 	%p22, %f1291, 0f3F800000;
	selp.f32 	%f1292, 0f3F800000, 0f00000000, %p22;
	mov.f32 	%f1293, 0f3F800000;
	sub.f32 	%f1294, %f1293, %f1292;
	mul.f32 	%f1295, %f1291, %f1294;
	st.global.f32 	[%rd68], %f1295;
	add.s64 	%rd69, %rd57, %rd67;
	st.global.f32 	[%rd69], %f1292;
	ld.shared.f32 	%f1296, [_ZZN36_GLOBAL__N__3a625bb7_4_k_cu_0eb6ed1821fused_conv_if_kernel2EPKfS1_S1_PfS2_iiiiiiiiiE8s_biases+4];
	add.f32 	%f1297, %f1503, %f1296;
	add.s64 	%rd70, %rd65, %rd64;
	mad.lo.s64 	%rd71, %rd70, %rd63, %rd61;
	shl.b64 	%rd72, %rd71, 2;
	add.s64 	%rd73, %rd58, %rd72;
	ld.global.f32 	%f1298, [%rd73];
	add.f32 	%f1299, %f1298, %f1297;
	setp.ge.f32 	%p23, %f1299, 0f3F800000;
	selp.f32 	%f1300, 0f3F800000, 0f00000000, %p23;
	sub.f32 	%f1301, %f1293, %f1300;
	mul.f32 	%f1302, %f1299, %f1301;
	st.global.f32 	[%rd73], %f1302;
	add.s64 	%rd74, %rd57, %rd72;
	st.global.f32 	[%rd74], %f1300;
	ld.shared.f32 	%f1303, [_ZZN36_GLOBAL__N__3a625bb7_4_k_cu_0eb6ed1821fused_conv_if_kernel2EPKfS1_S1_PfS2_iiiiiiiiiE8s_biases+8];
	add.f32 	%f1304, %f1502, %f1303;
	add.s64 	%rd75, %rd70, %rd64;
	mad.lo.s64 	%rd76, %rd75, %rd63, %rd61;
	shl.b64 	%rd77, %rd76, 2;
	add.s64 	%rd78, %rd58, %rd77;
	ld.global.f32 	%f1305, [%rd78];
	add.f32 	%f1306, %f1305, %f1304;
	setp.ge.f32 	%p24, %f1306, 0f3F800000;
	selp.f32 	%f1307, 0f3F800000, 0f00000000, %p24;
	sub.f32 	%f1308, %f1293, %f1307;
	mul.f32 	%f1309, %f1306, %f1308;
	st.global.f32 	[%rd78], %f1309;
	add.s64 	%rd79, %rd57, %rd77;
	st.global.f32 	[%rd79], %f1307;
	ld.shared.f32 	%f1310, [_ZZN36_GLOBAL__N__3a625bb7_4_k_cu_0eb6ed1821fused_conv_if_kernel2EPKfS1_S1_PfS2_iiiiiiiiiE8s_biases+12];
	add.f32 	%f1311, %f1501, %f1310;
	add.s64 	%rd80, %rd75, %rd64;
	mad.lo.s64 	%rd81, %rd80, %rd63, %rd61;
	shl.b64 	%rd82, %rd81, 2;
	add.s64 	%rd83, %rd58, %rd82;
	ld.global.f32 	%f1312, [%rd83];
	add.f32 	%f1313, %f1312, %f1311;
	setp.ge.f32 	%p25, %f1313, 0f3F800000;
	selp.f32 	%f1314, 0f3F800000, 0f00000000, %p25;
	sub.f32 	%f1315, %f1293, %f1314;
	mul.f32 	%f1316, %f1313, %f1315;
	st.global.f32 	[%rd83], %f1316;
	add.s64 	%rd84, %rd57, %rd82;
	st.global.f32 	[%rd84], %f1314;
	ld.shared.f32 	%f1317, [_ZZN36_GLOBAL__N__3a625bb7_4_k_cu_0eb6ed1821fused_conv_if_kernel2EPKfS1_S1_PfS2_iiiiiiiiiE8s_biases+16];
	add.f32 	%f1318, %f1500, %f1317;
	add.s64 	%rd85, %rd80, %rd64;
	mad.lo.s64 	%rd86, %rd85, %rd63, %rd61;
	shl.b64 	%rd87, %rd86, 2;
	add.s64 	%rd88, %rd58, %rd87;
	ld.global.f32 	%f1319, [%rd88];
	add.f32 	%f1320, %f1319, %f1318;
	setp.ge.f32 	%p26, %f1320, 0f3F800000;
	selp.f32 	%f1321, 0f3F800000, 0f00000000, %p26;
	sub.f32 	%f1322, %f1293, %f1321;
	mul.f32 	%f1323, %f1320, %f1322;
	st.global.f32 	[%rd88], %f1323;
	add.s64 	%rd89, %rd57, %rd87;
	st.global.f32 	[%rd89], %f1321;
	ld.shared.f32 	%f1324, [_ZZN36_GLOBAL__N__3a625bb7_4_k_cu_0eb6ed1821fused_conv_if_kernel2EPKfS1_S1_PfS2_iiiiiiiiiE8s_biases+20];
	add.f32 	%f1325, %f1499, %f1324;
	add.s64 	%rd90, %rd85, %rd64;
	mad.lo.s64 	%rd91, %rd90, %rd63, %rd61;
	shl.b64 	%rd92, %rd91, 2;
	add.s64 	%rd93, %rd58, %rd92;
	ld.global.f32 	%f1326, [%rd93];
	add.f32 	%f1327, %f1326, %f1325;
	setp.ge.f32 	%p27, %f1327, 0f3F800000;
	selp.f32 	%f1328, 0f3F800000, 0f00000000, %p27;
	sub.f32 	%f1329, %f1293, %f1328;
	mul.f32 	%f1330, %f1327, %f1329;
	st.global.f32 	[%rd93], %f1330;
	add.s64 	%rd94, %rd57, %rd92;
	st.global.f32 	[%rd94], %f1328;
	ld.shared.f32 	%f1331, [_ZZN36_GLOBAL__N__3a625bb7_4_k_cu_0eb6ed1821fused_conv_if_kernel2EPKfS1_S1_PfS2_iiiiiiiiiE8s_biases+24];
	add.f32 	%f1332, %f1498, %f1331;
	add.s64 	%rd95, %rd90, %rd64;
	mad.lo.s64 	%rd96, %rd95, %rd63, %rd61;
	shl.b64 	%rd97, %rd96, 2;
	add.s64 	%rd98, %rd58, %rd97;
	ld.global.f32 	%f1333, [%rd98];
	add.f32 	%f1334, %f1333, %f1332;
	setp.ge.f32 	%p28, %f1334, 0f3F800000;
	selp.f32 	%f1335, 0f3F800000, 0f00000000, %p28;
	sub.f32 	%f1336, %f1293, %f1335;
	mul.f32 	%f1337, %f1334, %f1336;
	st.global.f32 	[%rd98], %f1337;
	add.s64 	%rd99, %rd57, %rd97;
	st.global.f32 	[%rd99], %f1335;
	ld.shared.f32 	%f1338, [_ZZN36_GLOBAL__N__3a625bb7_4_k_cu_0eb6ed1821fused_conv_if_kernel2EPKfS1_S1_PfS2_iiiiiiiiiE8s_biases+28];
	add.f32 	%f1339, %f1497, %f1338;
	add.s64 	%rd100, %rd95, %rd64;
	mad.lo.s64 	%rd101, %rd100, %rd63, %rd61;
	shl.b64 	%rd102, %rd101, 2;
	add.s64 	%rd103, %rd58, %rd102;
	ld.global.f32 	%f1340, [%rd103];
	add.f32 	%f1341, %f1340, %f1339;
	setp.ge.f32 	%p29, %f1341, 0f3F800000;
	selp.f32 	%f1342, 0f3F800000, 0f00000000, %p29;
	sub.f32 	%f1343, %f1293, %f1342;
	mul.f32 	%f1344, %f1341, %f1343;
	st.global.f32 	[%rd103], %f1344;
	add.s64 	%rd104, %rd57, %rd102;
	st.global.f32 	[%rd104], %f1342;
	ld.shared.f32 	%f1345, [_ZZN36_GLOBAL__N__3a625bb7_4_k_cu_0eb6ed1821fused_conv_if_kernel2EPKfS1_S1_PfS2_iiiiiiiiiE8s_biases+32];
	add.f32 	%f1346, %f1496, %f1345;
	add.s64 	%rd105, %rd100, %rd64;
	mad.lo.s64 	%rd106, %rd105, %rd63, %rd61;
	shl.b64 	%rd107, %rd106, 2;
	add.s64 	%rd108, %rd58, %rd107;
	ld.global.f32 	%f1347, [%rd108];
	add.f32 	%f1348, %f1347, %f1346;
	setp.ge.f32 	%p30, %f1348, 0f3F800000;
	selp.f32 	%f1349, 0f3F800000, 0f00000000, %p30;
	sub.f32 	%f1350, %f1293, %f1349;
	mul.f32 	%f1351, %f1348, %f1350;
	st.global.f32 	[%rd108], %f1351;
	add.s64 	%rd109, %rd57, %rd107;
	st.global.f32 	[%rd109], %f1349;
	ld.shared.f32 	%f1352, [_ZZN36_GLOBAL__N__3a625bb7_4_k_cu_0eb6ed1821fused_conv_if_kernel2EPKfS1_S1_PfS2_iiiiiiiiiE8s_biases+36];
	add.f32 	%f1353, %f1495, %f1352;
	add.s64 	%rd110, %rd105, %rd64;
	mad.lo.s64 	%rd111, %rd110, %rd63, %rd61;
	shl.b64 	%rd112, %rd111, 2;
	add.s64 	%rd113, %rd58, %rd112;
	ld.global.f32 	%f1354, [%rd113];
	add.f32 	%f1355, %f1354, %f1353;
	setp.ge.f32 	%p31, %f1355, 0f3F800000;
	selp.f32 	%f1356, 0f3F800000, 0f00000000, %p31;
	sub.f32 	%f1357, %f1293, %f1356;
	mul.f32 	%f1358, %f1355, %f1357;
	st.global.f32 	[%rd113], %f1358;
	add.s64 	%rd114, %rd57, %rd112;
	st.global.f32 	[%rd114], %f1356;
	ld.shared.f32 	%f1359, [_ZZN36_GLOBAL__N__3a625bb7_4_k_cu_0eb6ed1821fused_conv_if_kernel2EPKfS1_S1_PfS2_iiiiiiiiiE8s_biases+40];
	add.f32 	%f1360, %f1494, %f1359;
	add.s64 	%rd115, %rd110, %rd64;
	mad.lo.s64 	%rd116, %rd115, %rd63, %rd61;
	shl.b64 	%rd117, %rd116, 2;
	add.s64 	%rd118, %rd58, %rd117;
	ld.global.f32 	%f1361, [%rd118];
	add.f32 	%f1362, %f1361, %f1360;
	setp.ge.f32 	%p32, %f1362, 0f3F800000;
	selp.f32 	%f1363, 0f3F800000, 0f00000000, %p32;
	sub.f32 	%f1364, %f1293, %f1363;
	mul.f32 	%f1365, %f1362, %f1364;
	st.global.f32 	[%rd118], %f1365;
	add.s64 	%rd119, %rd57, %rd117;
	st.global.f32 	[%rd119], %f1363;
	ld.shared.f32 	%f1366, [_ZZN36_GLOBAL__N__3a625bb7_4_k_cu_0eb6ed1821fused_conv_if_kernel2EPKfS1_S1_PfS2_iiiiiiiiiE8s_biases+44];
	add.f32 	%f1367, %f1493, %f1366;
	add.s64 	%rd120, %rd115, %rd64;
	mad.lo.s64 	%rd121, %rd120, %rd63, %rd61;
	shl.b64 	%rd122, %rd121, 2;
	add.s64 	%rd123, %rd58, %rd122;
	ld.global.f32 	%f1368, [%rd123];
	add.f32 	%f1369, %f1368, %f1367;
	setp.ge.f32 	%p33, %f1369, 0f3F800000;
	selp.f32 	%f1370, 0f3F800000, 0f00000000, %p33;
	sub.f32 	%f1371, %f1293, %f1370;
	mul.f32 	%f1372, %f1369, %f1371;
	st.global.f32 	[%rd123], %f1372;
	add.s64 	%rd124, %rd57, %rd122;
	st.global.f32 	[%rd124], %f1370;
	ld.shared.f32 	%f1373, [_ZZN36_GLOBAL__N__3a625bb7_4_k_cu_0eb6ed1821fused_conv_if_kernel2EPKfS1_S1_PfS2_iiiiiiiiiE8s_biases+48];
	add.f32 	%f1374, %f1492, %f1373;
	add.s64 	%rd125, %rd120, %rd64;
	mad.lo.s64 	%rd126, %rd125, %rd63, %rd61;
	shl.b64 	%rd127, %rd126, 2;
	add.s64 	%rd128, %rd58, %rd127;
	ld.global.f32 	%f1375, [%rd128];
	add.f32 	%f1376, %f1375, %f1374;
	setp.ge.f32 	%p34, %f1376, 0f3F800000;
	selp.f32 	%f1377, 0f3F800000, 0f00000000, %p34;
	sub.f32 	%f1378, %f1293, %f1377;
	mul.f32 	%f1379, %f1376, %f1378;
	st.global.f32 	[%rd128], %f1379;
	add.s64 	%rd129, %rd57, %rd127;
	st.global.f32 	[%rd129], %f1377;
	ld.shared.f32 	%f1380, [_ZZN36_GLOBAL__N__3a625bb7_4_k_cu_0eb6ed1821fused_conv_if_kernel2EPKfS1_S1_PfS2_iiiiiiiiiE8s_biases+52];
	add.f32 	%f1381, %f1491, %f1380;
	add.s64 	%rd130, %rd125, %rd64;
	mad.lo.s64 	%rd131, %rd130, %rd63, %rd61;
	shl.b64 	%rd132, %rd131, 2;
	add.s64 	%rd133, %rd58, %rd132;
	ld.global.f32 	%f1382, [%rd133];
	add.f32 	%f1383, %f1382, %f1381;
	setp.ge.f32 	%p35, %f1383, 0f3F800000;
	selp.f32 	%f1384, 0f3F800000, 0f00000000, %p35;
	sub.f32 	%f1385, %f1293, %f1384;
	mul.f32 	%f1386, %f1383, %f1385;
	st.global.f32 	[%rd133], %f1386;
	add.s64 	%rd134, %rd57, %rd132;
	st.global.f32 	[%rd134], %f1384;
	ld.shared.f32 	%f1387, [_ZZN36_GLOBAL__N__3a625bb7_4_k_cu_0eb6ed1821fused_conv_if_kernel2EPKfS1_S1_PfS2_iiiiiiiiiE8s_biases+56];
	add.f32 	%f1388, %f1490, %f1387;
	add.s64 	%rd135, %rd130, %rd64;
	mad.lo.s64 	%rd136, %rd135, %rd63, %rd61;
	shl.b64 	%rd137, %rd136, 2;
	add.s64 	%rd138, %rd58, %rd137;
	ld.global.f32 	%f1389, [%rd138];
	add.f32 	%f1390, %f1389, %f1388;
	setp.ge.f32 	%p36, %f1390, 0f3F800000;
	selp.f32 	%f1391, 0f3F800000, 0f00000000, %p36;
	sub.f32 	%f1392, %f1293, %f1391;
	mul.f32 	%f1393, %f1390, %f1392;
	st.global.f32 	[%rd138], %f1393;
	add.s64 	%rd139, %rd57, %rd137;
	st.global.f32 	[%rd139], %f1391;
	ld.shared.f32 	%f1394, [_ZZN36_GLOBAL__N__3a625bb7_4_k_cu_0eb6ed1821fused_conv_if_kernel2EPKfS1_S1_PfS2_iiiiiiiiiE8s_biases+60];
	add.f32 	%f1395, %f1489, %f1394;
	add.s64 	%rd140, %rd135, %rd64;
	mad.lo.s64 	%rd141, %rd140, %rd63, %rd61;
	shl.b64 	%rd142, %rd141, 2;
	add.s64 	%rd143, %rd58, %rd142;
	ld.global.f32 	%f1396, [%rd143];
	add.f32 	%f1397, %f1396, %f1395;
	setp.ge.f32 	%p37, %f1397, 0f3F800000;
	selp.f32 	%f1398, 0f3F800000, 0f00000000, %p37;
	sub.f32 	%f1399, %f1293, %f1398;
	mul.f32 	%f1400, %f1397, %f1399;
	st.global.f32 	[%rd143], %f1400;
	add.s64 	%rd144, %rd57, %rd142;
	st.global.f32 	[%rd144], %f1398;
	ld.shared.f32 	%f1401, [_ZZN36_GLOBAL__N__3a625bb7_4_k_cu_0eb6ed1821fused_conv_if_kernel2EPKfS1_S1_PfS2_iiiiiiiiiE8s_biases+64];
	add.f32 	%f1402, %f1488, %f1401;
	add.s64 	%rd145, %rd140, %rd64;
	mad.lo.s64 	%rd146, %rd145, %rd63, %rd61;
	shl.b64 	%rd147, %rd146, 2;
	add.s64 	%rd148, %rd58, %rd147;
	ld.global.f32 	%f1403, [%rd148];
	add.f32 	%f1404, %f1403, %f1402;
	setp.ge.f32 	%p38, %f1404, 0f3F800000;
	selp.f32 	%f1405, 0f3F800000, 0f00000000, %p38;
	sub.f32 	%f1406, %f1293, %f1405;
	mul.f32 	%f1407, %f1404, %f1406;
	st.global.f32 	[%rd148], %f1407;
	add.s64 	%rd149, %rd57, %rd147;
	st.global.f32 	[%rd149], %f1405;
	ld.shared.f32 	%f1408, [_ZZN36_GLOBAL__N__3a625bb7_4_k_cu_0eb6ed1821fused_conv_if_kernel2EPKfS1_S1_PfS2_iiiiiiiiiE8s_biases+68];
	add.f32 	%f1409, %f1487, %f1408;
	add.s64 	%rd150, %rd145, %rd64;
	mad.lo.s64 	%rd151, %rd150, %rd63, %rd61;
	shl.b64 	%rd152, %rd151, 2;
	add.s64 	%rd153, %rd58, %rd152;
	ld.global.f32 	%f1410, [%rd153];
	add.f32 	%f1411, %f1410, %f1409;
	setp.ge.f32 	%p39, %f1411, 0f3F800000;
	selp.f32 	%f1412, 0f3F800000, 0f00000000, %p39;
	sub.f32 	%f1413, %f1293, %f1412;
	mul.f32 	%f1414, %f1411, %f1413;
	st.global.f32 	[%rd153], %f1414;
	add.s64 	%rd154, %rd57, %rd152;
	st.global.f32 	[%rd154], %f1412;
	ld.shared.f32 	%f1415, [_ZZN36_GLOBAL__N__3a625bb7_4_k_cu_0eb6ed1821fused_conv_if_kernel2EPKfS1_S1_PfS2_iiiiiiiiiE8s_biases+72];
	add.f32 	%f1416, %f1486, %f1415;
	add.s64 	%rd155, %rd150, %rd64;
	mad.lo.s64 	%rd156, %rd155, %rd63, %rd61;
	shl.b64 	%rd157, %rd156, 2;
	add.s64 	%rd158, %rd58, %rd157;
	ld.global.f32 	%f1417, [%rd158];
	add.f32 	%f1418, %f1417, %f1416;
	setp.ge.f32 	%p40, %f1418, 0f3F800000;
	selp.f32 	%f1419, 0f3F800000, 0f00000000, %p40;
	sub.f32 	%f1420, %f1293, %f1419;
	mul.f32 	%f1421, %f1418, %f1420;
	st.global.f32 	[%rd158], %f1421;
	add.s64 	%rd159, %rd57, %rd157;
	st.global.f32 	[%rd159], %f1419;
	ld.shared.f32 	%f1422, [_ZZN36_GLOBAL__N__3a625bb7_4_k_cu_0eb6ed1821fused_conv_if_kernel2EPKfS1_S1_PfS2_iiiiiiiiiE8s_biases+76];
	add.f32 	%f1423, %f1485, %f1422;
	add.s64 	%rd160, %rd155, %rd64;
	mad.lo.s64 	%rd161, %rd160, %rd63, %rd61;
	shl.b64 	%rd162, %rd161, 2;
	add.s64 	%rd163, %rd58, %rd162;
	ld.global.f32 	%f1424, [%rd163];
	add.f32 	%f1425, %f1424, %f1423;
	setp.ge.f32 	%p41, %f1425, 0f3F800000;
	selp.f32 	%f1426, 0f3F800000, 0f00000000, %p41;
	sub.f32 	%f1427, %f1293, %f1426;
	mul.f32 	%f1428, %f1425, %f1427;
	st.global.f32 	[%rd163], %f1428;
	add.s64 	%rd164, %rd57, %rd162;
	st.global.f32 	[%rd164], %f1426;
	ld.shared.f32 	%f1429, [_ZZN36_GLOBAL__N__3a625bb7_4_k_cu_0eb6ed1821fused_conv_if_kernel2EPKfS1_S1_PfS2_iiiiiiiiiE8s_biases+80];
	add.f32 	%f1430, %f1484, %f1429;
	add.s64 	%rd165, %rd160, %rd64;
	mad.lo.s64 	%rd166, %rd165, %rd63, %rd61;
	shl.b64 	%rd167, %rd166, 2;
	add.s64 	%rd168, %rd58, %rd167;
	ld.global.f32 	%f1431, [%rd168];
	add.f32 	%f1432, %f1431, %f1430;
	setp.ge.f32 	%p42, %f1432, 0f3F800000;
	selp.f32 	%f1433, 0f3F800000, 0f00000000, %p42;
	sub.f32 	%f1434, %f1293, %f1433;
	mul.f32 	%f1435, %f1432, %f1434;
	st.global.f32 	[%rd168], %f1435;
	add.s64 	%rd169, %rd57, %rd167;
	st.global.f32 	[%rd169], %f1433;
	ld.shared.f32 	%f1436, [_ZZN36_GLOBAL__N__3a625bb7_4_k_cu_0eb6ed1821fused_conv_if_kernel2EPKfS1_S1_PfS2_iiiiiiiiiE8s_biases+84];
	add.f32 	%f1437, %f1483, %f1436;
	add.s64 	%rd170, %rd165, %rd64;
	mad.lo.s64 	%rd171, %rd170, %rd63, %rd61;
	shl.b64 	%rd172, %rd171, 2;
	add.s64 	%rd173, %rd58, %rd172;
	ld.global.f32 	%f1438, [%rd173];
	add.f32 	%f1439, %f1438, %f1437;
	setp.ge.f32 	%p43, %f1439, 0f3F800000;
	selp.f32 	%f1440, 0f3F800000, 0f00000000, %p43;
	sub.f32 	%f1441, %f1293, %f1440;
	mul.f32 	%f1442, %f1439, %f1441;
	st.global.f32 	[%rd173], %f1442;
	add.s64 	%rd174, %rd57, %rd172;
	st.global.f32 	[%rd174], %f1440;
	ld.shared.f32 	%f1443, [_ZZN36_GLOBAL__N__3a625bb7_4_k_cu_0eb6ed1821fused_conv_if_kernel2EPKfS1_S1_PfS2_iiiiiiiiiE8s_biases+88];
	add.f32 	%f1444, %f1482, %f1443;
	add.s64 	%rd175, %rd170, %rd64;
	mad.lo.s64 	%rd176, %rd175, %rd63, %rd61;
	shl.b64 	%rd177, %rd176, 2;
	add.s64 	%rd178, %rd58, %rd177;
	ld.global.f32 	%f1445, [%rd178];
	add.f32 	%f1446, %f1445, %f1444;
	setp.ge.f32 	%p44, %f1446, 0f3F800000;
	selp.f32 	%f1447, 0f3F800000, 0f00000000, %p44;
	sub.f32 	%f1448, %f1293, %f1447;
	mul.f32 	%f1449, %f1446, %f1448;
	st.global.f32 	[%rd178], %f1449;
	add.s64 	%rd179, %rd57, %rd177;
	st.global.f32 	[%rd179], %f1447;
	ld.shared.f32 	%f1450, [_ZZN36_GLOBAL__N__3a625bb7_4_k_cu_0eb6ed1821fused_conv_if_kernel2EPKfS1_S1_PfS2_iiiiiiiiiE8s_biases+92];
	add.f32 	%f1451, %f1481, %f1450;
	add.s64 	%rd180, %rd175, %rd64;
	mad.lo.s64 	%rd181, %rd180, %rd63, %rd61;
	shl.b64 	%rd182, %rd181, 2;
	add.s64 	%rd183, %rd58, %rd182;
	ld.global.f32 	%f1452, [%rd183];
	add.f32 	%f1453, %f1452, %f1451;
	setp.ge.f32 	%p45, %f1453, 0f3F800000;
	selp.f32 	%f1454, 0f3F800000, 0f00000000, %p45;
	sub.f32 	%f1455, %f1293, %f1454;
	mul.f32 	%f1456, %f1453, %f1455;
	st.global.f32 	[%rd183], %f1456;
	add.s64 	%rd184, %rd57, %rd182;
	st.global.f32 	[%rd184], %f1454;
$L__BB5_24:
	ret;

}
.entry _ZN36_GLOBAL__N__3a625bb7_4_k_cu_0eb6ed1817maxpool2d_kernel1EPKfPfiiiiiii(
	.param .u64 .ptr .align 1 _ZN36_GLOBAL__N__3a625bb7_4_k_cu_0eb6ed1817maxpool2d_kernel1EPKfPfiiiiiii_param_0,
	.param .u64 .ptr .align 1 _ZN36_GLOBAL__N__3a625bb7_4_k_cu_0eb6ed1817maxpool2d_kernel1EPKfPfiiiiiii_param_1,
	.param .u32 _ZN36_GLOBAL__N__3a625bb7_4_k_cu_0eb6ed1817maxpool2d_kernel1EPKfPfiiiiiii_param_2,
	.param .u32 _ZN36_GLOBAL__N__3a625bb7_4_k_cu_0eb6ed1817maxpool2d_kernel1EPKfPfiiiiiii_param_3,
	.param .u32 _ZN36_GLOBAL__N__3a625bb7_4_k_cu_0eb6ed1817maxpool2d_kernel1EPKfPfiiiiiii_param_4,
	.param .u32 _ZN36_GLOBAL__N__3a625bb7_4_k_cu_0eb6ed1817maxpool2d_kernel1EPKfPfiiiiiii_param_5,
	.param .u32 _ZN36_GLOBAL__N__3a625bb7_4_k_cu_0eb6ed1817maxpool2d_kernel1EPKfPfiiiiiii_param_6,
	.param .u32 _ZN36_GLOBAL__N__3a625bb7_4_k_cu_0eb6ed1817maxpool2d_kernel1EPKfPfiiiiiii_param_7,
	.param .u32 _ZN36_GLOBAL__N__3a625bb7_4_k_cu_0eb6ed1817maxpool2d_kernel1EPKfPfiiiiiii_param_8
)
{
	.reg .pred 	%p<25>;
	.reg .b32 	%r<146>;
	.reg .b32 	%f<85>;
	.reg .b64 	%rd<181>;

	ld.param.u64 	%rd10, [_ZN36_GLOBAL__N__3a625bb7_4_k_cu_0eb6ed1817maxpool2d_kernel1EPKfPfiiiiiii_param_0];
	ld.param.u64 	%rd11, [_ZN36_GLOBAL__N__3a625bb7_4_k_cu_0eb6ed1817maxpool2d_kernel1EPKfPfiiiiiii_param_1];
	ld.param.u32 	%r83, [_ZN36_GLOBAL__N__3a625bb7_4_k_cu_0eb6ed1817maxpool2d_kernel1EPKfPfiiiiiii_param_2];
	ld.param.u32 	%r77, [_ZN36_GLOBAL__N__3a625bb7_4_k_cu_0eb6ed1817maxpool2d_kernel1EPKfPfiiiiiii_param_3];
	ld.param.u32 	%r84, [_ZN36_GLOBAL__N__3a625bb7_4_k_cu_0eb6ed1817maxpool2d_kernel1EPKfPfiiiiiii_param_6];
	ld.param.u32 	%r81, [_ZN36_GLOBAL__N__3a625bb7_4_k_cu_0eb6ed1817maxpool2d_kernel1EPKfPfiiiiiii_param_7];
	ld.param.u32 	%r82, [_ZN36_GLOBAL__N__3a625bb7_4_k_cu_0eb6ed1817maxpool2d_kernel1EPKfPfiiiiiii_param_8];
	cvta.to.global.u64 	%rd1, %rd10;
	cvta.to.global.u64 	%rd2, %rd11;
	mov.u32 	%r85, %ctaid.x;
	mov.u32 	%r86, %ntid.x;
	mov.u32 	%r87, %tid.x;
	mad.lo.s32 	%r1, %r85, %r86, %r87;
	mov.u32 	%r88, %ctaid.y;
	mov.u32 	%r89, %ntid.y;
	mov.u32 	%r90, %tid.y;
	mad.lo.s32 	%r91, %r88, %r89, %r90;
	mov.u32 	%r3, %ctaid.z;
	setp.ge.s32 	%p1, %r3, %r83;
	setp.ge.s32 	%p2, %r91, %r84;
	or.pred  	%p3, %p1, %p2;
	setp.ge.s32 	%p4, %r1, %r81;
	or.pred  	%p5, %p3, %p4;
	@%p5 bra 	$L__BB6_28;
	cvt.u64.u32 	%rd12, %r3;
	cvt.s64.s32 	%rd13, %r77;
	mul.lo.s64 	%rd3, %rd13, %rd12;
	cvt.u64.u32 	%rd4, %r84;
	cvt.s64.s32 	%rd5, %r81;
	setp.lt.s32 	%p6, %r77, 1;
	@%p6 bra 	$L__BB6_28;
	mul.lo.s32 	%r4, %r82, %r1;
	setp.lt.s32 	%p7, %r82, 1;
	cvt.u64.u32 	%rd6, %r91;
	cvt.s64.s32 	%rd7, %r1;
	@%p7 bra 	$L__BB6_20;
	and.b32  	%r5, %r82, 15;
	and.b32  	%r6, %r82, 7;
	and.b32  	%r7, %r82, 2147483632;
	and.b32  	%r8, %r82, 3;
	mul.lo.s32 	%r9, %r82, %r91;
	mov.b32 	%r121, 0;
$L__BB6_4:
	cvt.u64.u32 	%rd48, %r121;
	add.s64 	%rd8, %rd3, %rd48;
	mov.f32 	%f84, 0fCE6E6B28;
	mov.b32 	%r122, 0;
$L__BB6_5:
	ld.param.u32 	%r120, [_ZN36_GLOBAL__N__3a625bb7_4_k_cu_0eb6ed1817maxpool2d_kernel1EPKfPfiiiiiii_param_5];
	ld.param.u32 	%r119, [_ZN36_GLOBAL__N__3a625bb7_4_k_cu_0eb6ed1817maxpool2d_kernel1EPKfPfiiiiiii_param_4];
	setp.lt.u32 	%p14, %r82, 16;
	add.s32 	%r101, %r122, %r9;
	cvt.u64.u32 	%rd49, %r101;
	cvt.s64.s32 	%rd50, %r119;
	mad.lo.s64 	%rd51, %rd8, %rd50, %rd49;
	cvt.s64.s32 	%rd52, %r120;
	mul.lo.s64 	%rd9, %rd51, %rd52;
	mov.b32 	%r141, 0;
	@%p14 bra 	$L__BB6_8;
	and.b32  	%r102, %r82, 2147483632;
	neg.s32 	%r139, %r102;
	add.s32 	%r132, %r4, 7;
	add.s32 	%r134, %r4, 5;
	add.s32 	%r133, %r4, 6;
	add.s32 	%r131, %r4, 8;
	add.s32 	%r136, %r4, 3;
	add.s32 	%r135, %r4, 4;
	add.s32 	%r138, %r4, 1;
	add.s32 	%r137, %r4, 2;
	add.s32 	%r126, %r4, 13;
	add.s32 	%r125, %r4, 14;
	add.s32 	%r128, %r4, 11;
	add.s32 	%r130, %r4, 9;
	add.s32 	%r129, %r4, 10;
	add.s32 	%r127, %r4, 12;
	add.s32 	%r124, %r4, 15;
	mov.u32 	%r123, %r4;
$L__BB6_7:
	.pragma "nounroll";
	cvt.s64.s32 	%rd53, %r138;
	add.s64 	%rd54, %rd9, %rd53;
	shl.b64 	%rd55, %rd54, 2;
	add.s64 	%rd56, %rd1, %rd55;
	cvt.s64.s32 	%rd57, %r137;
	add.s64 	%rd58, %rd9, %rd57;
	shl.b64 	%rd59, %rd58, 2;
	add.s64 	%rd60, %rd1, %rd59;
	cvt.s64.s32 	%rd61, %r136;
	add.s64 	%rd62, %rd9, %rd61;
	shl.b64 	%rd63, %rd62, 2;
	add.s64 	%rd64, %rd1, %rd63;
	cvt.s64.s32 	%rd65, %r135;
	add.s64 	%rd66, %rd9, %rd65;
	shl.b64 	%rd67, %rd66, 2;
	add.s64 	%rd68, %rd1, %rd67;
	cvt.s64.s32 	%rd69, %r134;
	add.s64 	%rd70, %rd9, %rd69;
	shl.b64 	%rd71, %rd70, 2;
	add.s64 	%rd72, %rd1, %rd71;
	cvt.s64.s32 	%rd73, %r133;
	add.s64 	%rd74, %rd9, %rd73;
	shl.b64 	%rd75, %rd74, 2;
	add.s64 	%rd76, %rd1, %rd75;
	cvt.s64.s32 	%rd77, %r132;
	add.s64 	%rd78, %rd9, %rd77;
	shl.b64 	%rd79, %rd78, 2;
	add.s64 	%rd80, %rd1, %rd79;
	cvt.s64.s32 	%rd81, %r131;
	add.s64 	%rd82, %rd9, %rd81;
	shl.b64 	%rd83, %rd82, 2;
	add.s64 	%rd84, %rd1, %rd83;
	cvt.s64.s32 	%rd85, %r130;
	add.s64 	%rd86, %rd9, %rd85;
	shl.b64 	%rd87, %rd86, 2;
	add.s64 	%rd88, %rd1, %rd87;
	cvt.s64.s32 	%rd89, %r129;
	add.s64 	%rd90, %rd9, %rd89;
	shl.b64 	%rd91, %rd90, 2;
	add.s64 	%rd92, %rd1, %rd91;
	cvt.s64.s32 	%rd93, %r128;
	add.s64 	%rd94, %rd9, %rd93;
	shl.b64 	%rd95, %rd94, 2;
	add.s64 	%rd96, %rd1, %rd95;
	cvt.s64.s32 	%rd97, %r127;
	add.s64 	%rd98, %rd9, %rd97;
	shl.b64 	%rd99, %rd98, 2;
	add.s64 	%rd100, %rd1, %rd99;
	cvt.s64.s32 	%rd101, %r126;
	add.s64 	%rd102, %rd9, %rd101;
	shl.b64 	%rd103, %rd102, 2;
	add.s64 	%rd104, %rd1, %rd103;
	cvt.s64.s32 	%rd105, %r125;
	add.s64 	%rd106, %rd9, %rd105;
	shl.b64 	%rd107, %rd106, 2;
	add.s64 	%rd108, %rd1, %rd107;
	cvt.s64.s32 	%rd109, %r124;
	add.s64 	%rd110, %rd9, %rd109;
	shl.b64 	%rd111, %rd110, 2;
	add.s64 	%rd112, %rd1, %rd111;
	cvt.s64.s32 	%rd113, %r123;
	add.s64 	%rd114, %rd9, %rd113;
	shl.b64 	%rd115, %rd114, 2;
	add.s64 	%rd116, %rd1, %rd115;
	ld.global.nc.f32 	%f18, [%rd116];
	max.f32 	%f19, %f84, %f18;
	ld.global.nc.f32 	%f20, [%rd56];
	max.f32 	%f21, %f19, %f20;
	ld.global.nc.f32 	%f22, [%rd60];
	max.f32 	%f23, %f21, %f22;
	ld.global.nc.f32 	%f24, [%rd64];
	max.f32 	%f25, %f23, %f24;
	ld.global.nc.f32 	%f26, [%rd68];
	max.f32 	%f27, %f25, %f26;
	ld.global.nc.f32 	%f28, [%rd72];
	max.f32 	%f29, %f27, %f28;
	ld.global.nc.f32 	%f30, [%rd76];
	max.f32 	%f31, %f29, %f30;
	ld.global.nc.f32 	%f32, [%rd80];
	max.f32 	%f33, %f31, %f32;
	ld.global.nc.f32 	%f34, [%rd84];
	max.f32 	%f35, %f33, %f34;
	ld.global.nc.f32 	%f36, [%rd88];
	max.f32 	%f37, %f35, %f36;
	ld.global.nc.f32 	%f38, [%rd92];
	max.f32 	%f39, %f37, %f38;
	ld.global.nc.f32 	%f40, [%rd96];
	max.f32 	%f41, %f39, %f40;
	ld.global.nc.f32 	%f42, [%rd100];
	max.f32 	%f43, %f41, %f42;
	ld.global.nc.f32 	%f44, [%rd104];
	max.f32 	%f45, %f43, %f44;
	ld.global.nc.f32 	%f46, [%rd108];
	max.f32 	%f47, %f45, %f46;
	ld.global.nc.f32 	%f48, [%rd112];
	max.f32 	%f84, %f47, %f48;
	add.s32 	%r139, %r139, 16;
	add.s32 	%r138, %r138, 16;
	add.s32 	%r137, %r137, 16;
	add.s32 	%r136, %r136, 16;
	add.s32 	%r135, %r135, 16;
	add.s32 	%r134, %r134, 16;
	add.s32 	%r133, %r133, 16;
	add.s32 	%r132, %r132, 16;
	add.s32 	%r131, %r131, 16;
	add.s32 	%r130, %r130, 16;
	add.s32 	%r129, %r129, 16;
	add.s32 	%r128, %r128, 16;
	add.s32 	%r127, %r127, 16;
	add.s32 	%r126, %r126, 16;
	add.s32 	%r125, %r125, 16;
	add.s32 	%r124, %r124, 16;
	add.s32 	%r123, %r123, 16;
	setp.ne.s32 	%p15, %r139, 0;
	mov.u32 	%r141, %r7;
	@%p15 bra 	$L__BB6_7;
$L__BB6_8:
	setp.eq.s32 	%p16, %r5, 0;
	@%p16 bra 	$L__BB6_18;
	add.s32 	%r103, %r5, -1;
	setp.lt.u32 	%p17, %r103, 7;
	@%p17 bra 	$L__BB6_11;
	add.s32 	%r104, %r141, %r4;
	cvt.s64.s32 	%rd117, %r104;
	add.s64 	%rd118, %rd9, %rd117;
	shl.b64 	%rd119, %rd118, 2;
	add.s64 	%rd120, %rd1, %rd119;
	ld.global.nc.f32 	%f50, [%rd120];
	max.f32 	%f51, %f84, %f50;
	add.s32 	%r105, %r104, 1;
	cvt.s64.s32 	%rd121, %r105;
	add.s64 	%rd122, %rd9, %rd121;
	shl.b64 	%rd123, %rd122, 2;
	add.s64 	%rd124, %rd1, %rd123;
	ld.global.nc.f32 	%f52, [%rd124];
	max.f32 	%f53, %f51, %f52;
	add.s32 	%r106, %r104, 2;
	cvt.s64.s32 	%rd125, %r106;
	add.s64 	%rd126, %rd9, %rd125;
	shl.b64 	%rd127, %rd126, 2;
	add.s64 	%rd128, %rd1, %rd127;
	ld.global.nc.f32 	%f54, [%rd128];
	max.f32 	%f55, %f53, %f54;
	add.s32 	%r107, %r104, 3;
	cvt.s64.s32 	%rd129, %r107;
	add.s64 	%rd130, %rd9, %rd129;
	shl.b64 	%rd131, %rd130, 2;
	add.s64 	%rd132, %rd1, %rd131;
	ld.global.nc.f32 	%f56, [%rd132];
	max.f32 	%f57, %f55, %f56;
	add.s32 	%r108, %r104, 4;
	cvt.s64.s32 	%rd133, %r108;
	add.s64 	%rd134, %rd9, %rd133;
	shl.b64 	%rd135, %rd134, 2;
	add.s64 	%rd136, %rd1, %rd135;
	ld.global.nc.f32 	%f58, [%rd136];
	max.f32 	%f59, %f57, %f58;
	add.s32 	%r109, %r104, 5;
	cvt.s64.s32 	%rd137, %r109;
	add.s64 	%rd138, %rd9, %rd137;
	shl.b64 	%rd139, %rd138, 2;
	add.s64 	%rd140, %rd1, %rd139;
	ld.global.nc.f32 	%f60, [%rd140];
	max.f32 	%f61, %f59, %f60;
	add.s32 	%r110, %r104, 6;
	cvt.s64.s32 	%rd141, %r110;
	add.s64 	%rd142, %rd9, %rd141;
	shl.b64 	%rd143, %rd142, 2;
	add.s64 	%rd144, %rd1, %rd143;
	ld.global.nc.f32 	%f62, [%rd144];
	max.f32 	%f63, %f61, %f62;
	add.s32 	%r111, %r104, 7;
	cvt.s64.s32 	%rd145, %r111;
	add.s64 	%rd146, %rd9, %rd145;
	shl.b64 	%rd147, %rd146, 2;
	add.s64 	%rd148, %rd1, %rd147;
	ld.global.nc.f32 	%f64, [%rd148];
	max.f32 	%f84, %f63, %f64;
	add.s32 	%r141, %r141, 8;
$L__BB6_11:
	setp.eq.s32 	%p18, %r6, 0;
	@%p18 bra 	$L__BB6_18;
	add.s32 	%r112, %r6, -1;
	setp.lt.u32 	%p19, %r112, 3;
	@%p19 bra 	$L__BB6_14;
	add.s32 	%r113, %r141, %r4;
	cvt.s64.s32 	%rd149, %r113;
	add.s64 	%rd150, %rd9, %rd149;
	shl.b64 	%rd151, %rd150, 2;
	add.s64 	%rd152, %rd1, %rd151;
	ld.global.nc.f32 	%f66, [%rd152];
	max.f32 	%f67, %f84, %f66;
	add.s32 	%r114, %r113, 1;
	cvt.s64.s32 	%rd153, %r114;
	add.s64 	%rd154, %rd9, %rd153;
	shl.b64 	%rd155, %rd154, 2;
	add.s64 	%rd156, %rd1, %rd155;
	ld.global.nc.f32 	%f68, [%rd156];
	max.f32 	%f69, %f67, %f68;
	add.s32 	%r115, %r113, 2;
	cvt.s64.s32 	%rd157, %r115;
	add.s64 	%rd158, %rd9, %rd157;
	shl.b64 	%rd159, %rd158, 2;
	add.s64 	%rd160, %rd1, %rd159;
	ld.global.nc.f32 	%f70, [%rd160];
	max.f32 	%f71, %f69, %f70;
	add.s32 	%r116, %r113, 3;
	cvt.s64.s32 	%rd161, %r116;
	add.s64 	%rd162, %rd9, %rd161;
	shl.b64 	%rd163, %rd162, 2;
	add.s64 	%rd164, %rd1, %rd163;
	ld.global.nc.f32 	%f72, [%rd164];
	max.f32 	%f84, %f71, %f72;
	add.s32 	%r141, %r141, 4;
$L__BB6_14:
	setp.eq.s32 	%p20, %r8, 0;
	@%p20 bra 	$L__BB6_18;
	setp.eq.s32 	%p21, %r8, 1;
	add.s32 	%r67, %r141, %r4;
	cvt.s64.s32 	%rd165, %r67;
	add.s64 	%rd166, %rd9, %rd165;
	shl.b64 	%rd167, %rd166, 2;
	add.s64 	%rd168, %rd1, %rd167;
	ld.global.nc.f32 	%f73, [%rd168];
	max.f32 	%f84, %f84, %f73;
	@%p21 bra 	$L__BB6_18;
	setp.eq.s32 	%p22, %r8, 2;
	add.s32 	%r117, %r67, 1;
	cvt.s64.s32 	%rd169, %r117;
	add.s64 	%rd170, %rd9, %rd169;
	shl.b64 	%rd171, %rd170, 2;
	add.s64 	%rd172, %rd1, %rd171;
	ld.global.nc.f32 	%f74, [%rd172];
	max.f32 	%f84, %f84, %f74;
	@%p22 bra 	$L__BB6_18;
	add.s32 	%r118, %r67, 2;
	cvt.s64.s32 	%rd173, %r118;
	add.s64 	%rd174, %rd9, %rd173;
	shl.b64 	%rd175, %rd174, 2;
	add.s64 	%rd176, %rd1, %rd175;
	ld.global.nc.f32 	%f75, [%rd176];
	max.f32 	%f84, %f84, %f75;
$L__BB6_18:
	add.s32 	%r122, %r122, 1;
	setp.ne.s32 	%p23, %r122, %r82;
	@%p23 bra 	$L__BB6_5;
	mad.lo.s64 	%rd177, %rd8, %rd4, %rd6;
	mad.lo.s64 	%rd178, %rd177, %rd5, %rd7;
	shl.b64 	%rd179, %rd178, 2;
	add.s64 	%rd180, %rd2, %rd179;
	st.global.f32 	[%rd180], %f84;
	add.s32 	%r121, %r121, 1;
	setp.eq.s32 	%p24, %r121, %r77;
	@%p24 bra 	$L__BB6_28;
	bra.uni 	$L__BB6_4;
$L__BB6_20:
	and.b32  	%r70, %r77, 3;
	setp.lt.u32 	%p8, %r77, 4;
	mov.b32 	%r145, 0;
	@%p8 bra 	$L__BB6_23;
	and.b32  	%r145, %r77, 2147483644;
	mov.b32 	%r143, 0;
$L__BB6_22:
	.pragma "nounroll";
	cvt.u64.u32 	%rd14, %r143;
	add.s64 	%rd15, %rd3, %rd14;
	mad.lo.s64 	%rd16, %rd15, %rd4, %rd6;
	mad.lo.s64 	%rd17, %rd16, %rd5, %rd7;
	shl.b64 	%rd18, %rd17, 2;
	add.s64 	%rd19, %rd2, %rd18;
	mov.b32 	%r94, -831624408;
	st.global.u32 	[%rd19], %r94;
	add.s64 	%rd20, %rd16, %rd4;
	mad.lo.s64 	%rd21, %rd20, %rd5, %rd7;
	shl.b64 	%rd22, %rd21, 2;
	add.s64 	%rd23, %rd2, %rd22;
	st.global.u32 	[%rd23], %r94;
	add.s64 	%rd24, %rd20, %rd4;
	mad.lo.s64 	%rd25, %rd24, %rd5, %rd7;
	shl.b64 	%rd26, %rd25, 2;
	add.s64 	%rd27, %rd2, %rd26;
	st.global.u32 	[%rd27], %r94;
	add.s64 	%rd28, %rd24, %rd4;
	mad.lo.s64 	%rd29, %rd28, %rd5, %rd7;
	shl.b64 	%rd30, %rd29, 2;
	add.s64 	%rd31, %rd2, %rd30;
	st.global.u32 	[%rd31], %r94;
	add.s32 	%r143, %r143, 4;
	setp.ne.s32 	%p9, %r143, %r145;
	@%p9 bra 	$L__BB6_22;
$L__BB6_23:
	setp.eq.s32 	%p10, %r70, 0;
	@%p10 bra 	$L__BB6_28;
	setp.eq.s32 	%p11, %r70, 1;
	@%p11 bra 	$L__BB6_26;
	cvt.u64.u32 	%rd32, %r145;
	add.s64 	%rd33, %rd3, %rd32;
	mad.lo.s64 	%rd34, %rd33, %rd4, %rd6;
	mad.lo.s64 	%rd35, %rd34, %rd5, %rd7;
	shl.b64 	%rd36, %rd35, 2;
	add.s64 	%rd37, %rd2, %rd36;
	mov.b32 	%r95, -831624408;
	st.global.u32 	[%rd37], %r95;
	add.s64 	%rd38, %rd34, %rd4;
	mad.lo.s64 	%rd39, %rd38, %rd5, %rd7;
	shl.b64 	%rd40, %rd39, 2;
	add.s64 	%rd41, %rd2, %rd40;
	st.global.u32 	[%rd41], %r95;
	add.s32 	%r145, %r145, 2;
$L__BB6_26:
	and.b32  	%r96, %r77, 1;
	setp.eq.b32 	%p12, %r96, 1;
	not.pred 	%p13, %p12;
	@%p13 bra 	$L__BB6_28;
	cvt.u64.u32 	%rd42, %r145;
	add.s64 	%rd43, %rd3, %rd42;
	mad.lo.s64 	%rd44, %rd43, %rd4, %rd6;
	mad.lo.s64 	%rd45, %rd44, %rd5, %rd7;
	shl.b64 	%rd46, %rd45, 2;
	add.s64 	%rd47, %rd2, %rd46;
	mov.b32 	%r97, -831624408;
	st.global.u32 	[%rd47], %r97;
$L__BB6_28:
	ret;

}
.entry _ZN36_GLOBAL__N__3a625bb7_4_k_cu_0eb6ed1817maxpool2d_kernel2EPKfPfiiiiiii(
	.param .u64 .ptr .align 1 _ZN36_GLOBAL__N__3a625bb7_4_k_cu_0eb6ed1817maxpool2d_kernel2EPKfPfiiiiiii_param_0,
	.param .u64 .ptr .align 1 _ZN36_GLOBAL__N__3a625bb7_4_k_cu_0eb6ed1817maxpool2d_kernel2EPKfPfiiiiiii_param_1,
	.param .u32 _ZN36_GLOBAL__N__3a625bb7_4_k_cu_0eb6ed1817maxpool2d_kernel2EPKfPfiiiiiii_param_2,
	.param .u32 _ZN36_GLOBAL__N__3a625bb7_4_k_cu_0eb6ed1817maxpool2d_kernel2EPKfPfiiiiiii_param_3,
	.param .u32 _ZN36_GLOBAL__N__3a625bb7_4_k_cu_0eb6ed1817maxpool2d_kernel2EPKfPfiiiiiii_param_4,
	.param .u32 _ZN36_GLOBAL__N__3a625bb7_4_k_cu_0eb6ed1817maxpool2d_kernel2EPKfPfiiiiiii_param_5,
	.param .u32 _ZN36_GLOBAL__N__3a625bb7_4_k_cu_0eb6ed1817maxpool2d_kernel2EPKfPfiiiiiii_param_6,
	.param .u32 _ZN36_GLOBAL__N__3a625bb7_4_k_cu_0eb6ed1817maxpool2d_kernel2EPKfPfiiiiiii_param_7,
	.param .u32 _ZN36_GLOBAL__N__3a625bb7_4_k_cu_0eb6ed1817maxpool2d_kernel2EPKfPfiiiiiii_param_8
)
{
	.reg .pred 	%p<19>;
	.reg .b32 	%r<124>;
	.reg .b32 	%f<88>;
	.reg .b64 	%rd<148>;

	ld.param.u64 	%rd7, [_ZN36_GLOBAL__N__3a625bb7_4_k_cu_0eb6ed1817maxpool2d_kernel2EPKfPfiiiiiii_param_0];
	ld.param.u64 	%rd6, [_ZN36_GLOBAL__N__3a625bb7_4_k_cu_0eb6ed1817maxpool2d_kernel2EPKfPfiiiiiii_param_1];
	ld.param.u32 	%r77, [_ZN36_GLOBAL__N__3a625bb7_4_k_cu_0eb6ed1817maxpool2d_kernel2EPKfPfiiiiiii_param_2];
	ld.param.u32 	%r71, [_ZN36_GLOBAL__N__3a625bb7_4_k_cu_0eb6ed1817maxpool2d_kernel2EPKfPfiiiiiii_param_3];
	ld.param.u32 	%r72, [_ZN36_GLOBAL__N__3a625bb7_4_k_cu_0eb6ed1817maxpool2d_kernel2EPKfPfiiiiiii_param_4];
	ld.param.u32 	%r73, [_ZN36_GLOBAL__N__3a625bb7_4_k_cu_0eb6ed1817maxpool2d_kernel2EPKfPfiiiiiii_param_5];
	ld.param.u32 	%r78, [_ZN36_GLOBAL__N__3a625bb7_4_k_cu_0eb6ed1817maxpool2d_kernel2EPKfPfiiiiiii_param_6];
	ld.param.u32 	%r75, [_ZN36_GLOBAL__N__3a625bb7_4_k_cu_0eb6ed1817maxpool2d_kernel2EPKfPfiiiiiii_param_7];
	ld.param.u32 	%r76, [_ZN36_GLOBAL__N__3a625bb7_4_k_cu_0eb6ed1817maxpool2d_kernel2EPKfPfiiiiiii_param_8];
	cvta.to.global.u64 	%rd1, %rd7;
	mov.u32 	%r79, %ctaid.x;
	mov.u32 	%r80, %ntid.x;
	mov.u32 	%r81, %tid.x;
	mad.lo.s32 	%r1, %r79, %r80, %r81;
	mov.u32 	%r82, %ctaid.y;
	mov.u32 	%r83, %ntid.y;
	mov.u32 	%r84, %tid.y;
	mad.lo.s32 	%r85, %r82, %r83, %r84;
	mov.u32 	%r3, %ctaid.z;
	mov.u32 	%r4, %tid.z;
	setp.ge.s32 	%p1, %r3, %r77;
	setp.ge.s32 	%p2, %r85, %r78;
	or.pred  	%p3, %p1, %p2;
	setp.ge.s32 	%p4, %r1, %r75;
	or.pred  	%p5, %p3, %p4;
	setp.ge.s32 	%p6, %r4, %r71;
	or.pred  	%p7, %p6, %p5;
	@%p7 bra 	$L__BB7_18;
	mul.wide.u32 	%rd2, %r71, %r3;
	mul.lo.s32 	%r5, %r76, %r1;
	setp.lt.s32 	%p8, %r76, 1;
	mov.f32 	%f86, 0fCE6E6B28;
	@%p8 bra 	$L__BB7_17;
	cvt.s64.s32 	%rd8, %r72;
	cvt.u64.u32 	%rd9, %r4;
	add.s64 	%rd10, %rd2, %rd9;
	mul.lo.s64 	%rd3, %rd10, %rd8;
	and.b32  	%r6, %r76, 15;
	add.s32 	%r7, %r6, -1;
	and.b32  	%r8, %r76, 7;
	add.s32 	%r9, %r8, -1;
	and.b32  	%r10, %r76, 2147483632;
	and.b32  	%r11, %r76, 3;
	neg.s32 	%r12, %r10;
	mul.lo.s32 	%r13, %r76, %r85;
	cvt.s64.s32 	%rd4, %r73;
	mov.f32 	%f86, 0fCE6E6B28;
	mov.b32 	%r103, 0;
$L__BB7_3:
	setp.lt.u32 	%p9, %r76, 16;
	add.s32 	%r88, %r103, %r13;
	cvt.u64.u32 	%rd11, %r88;
	add.s64 	%rd12, %rd3, %rd11;
	mul.lo.s64 	%rd5, %rd12, %rd4;
	mov.b32 	%r122, 0;
	@%p9 bra 	$L__BB7_6;
	add.s32 	%r111, %r5, 9;
	add.s32 	%r110, %r5, 10;
	add.s32 	%r109, %r5, 11;
	add.s32 	%r113, %r5, 7;
	add.s32 	%r115, %r5, 5;
	add.s32 	%r114, %r5, 6;
	add.s32 	%r112, %r5, 8;
	add.s32 	%r108, %r5, 12;
	add.s32 	%r117, %r5, 3;
	add.s32 	%r119, %r5, 1;
	add.s32 	%r118, %r5, 2;
	add.s32 	%r116, %r5, 4;
	add.s32 	%r107, %r5, 13;
	add.s32 	%r106, %r5, 14;
	add.s32 	%r105, %r5, 15;
	mov.u32 	%r104, %r5;
	mov.u32 	%r120, %r12;
$L__BB7_5:
	.pragma "nounroll";
	cvt.s64.s32 	%rd13, %r119;
	add.s64 	%rd14, %rd5, %rd13;
	shl.b64 	%rd15, %rd14, 2;
	add.s64 	%rd16, %rd1, %rd15;
	cvt.s64.s32 	%rd17, %r118;
	add.s64 	%rd18, %rd5, %rd17;
	shl.b64 	%rd19, %rd18, 2;
	add.s64 	%rd20, %rd1, %rd19;
	cvt.s64.s32 	%rd21, %r117;
	add.s64 	%rd22, %rd5, %rd21;
	shl.b64 	%rd23, %rd22, 2;
	add.s64 	%rd24, %rd1, %rd23;
	cvt.s64.s32 	%rd25, %r116;
	add.s64 	%rd26, %rd5, %rd25;
	shl.b64 	%rd27, %rd26, 2;
	add.s64 	%rd28, %rd1, %rd27;
	cvt.s64.s32 	%rd29, %r115;
	add.s64 	%rd30, %rd5, %rd29;
	shl.b64 	%rd31, %rd30, 2;
	add.s64 	%rd32, %rd1, %rd31;
	cvt.s64.s32 	%rd33, %r114;
	add.s64 	%rd34, %rd5, %rd33;
	shl.b64 	%rd35, %rd34, 2;
	add.s64 	%rd36, %rd1, %rd35;
	cvt.s64.s32 	%rd37, %r113;
	add.s64 	%rd38, %rd5, %rd37;
	shl.b64 	%rd39, %rd38, 2;
	add.s64 	%rd40, %rd1, %rd39;
	cvt.s64.s32 	%rd41, %r112;
	add.s64 	%rd42, %rd5, %rd41;
	shl.b64 	%rd43, %rd42, 2;
	add.s64 	%rd44, %rd1, %rd43;
	cvt.s64.s32 	%rd45, %r111;
	add.s64 	%rd46, %rd5, %rd45;
	shl.b64 	%rd47, %rd46, 2;
	add.s64 	%rd48, %rd1, %rd47;
	cvt.s64.s32 	%rd49, %r110;
	add.s64 	%rd50, %rd5, %rd49;
	shl.b64 	%rd51, %rd50, 2;
	add.s64 	%rd52, %rd1, %rd51;
	cvt.s64.s32 	%rd53, %r109;
	add.s64 	%rd54, %rd5, %rd53;
	shl.b64 	%rd55, %rd54, 2;
	add.s64 	%rd56, %rd1, %rd55;
	cvt.s64.s32 	%rd57, %r108;
	add.s64 	%rd58, %rd5, %rd57;
	shl.b64 	%rd59, %rd58, 2;
	add.s64 	%rd60, %rd1, %rd59;
	cvt.s64.s32 	%rd61, %r107;
	add.s64 	%rd62, %rd5, %rd61;
	shl.b64 	%rd63, %rd62, 2;
	add.s64 	%rd64, %rd1, %rd63;
	cvt.s64.s32 	%rd65, %r106;
	add.s64 	%rd66, %rd5, %rd65;
	shl.b64 	%rd67, %rd66, 2;
	add.s64 	%rd68, %rd1, %rd67;
	cvt.s64.s32 	%rd69, %r105;
	add.s64 	%rd70, %rd5, %rd69;
	shl.b64 	%rd71, %rd70, 2;
	add.s64 	%rd72, %rd1, %rd71;
	cvt.s64.s32 	%rd73, %r104;
	add.s64 	%rd74, %rd5, %rd73;
	shl.b64 	%rd75, %rd74, 2;
	add.s64 	%rd76, %rd1, %rd75;
	ld.global.nc.f32 	%f20, [%rd76];
	max.f32 	%f21, %f86, %f20;
	ld.global.nc.f32 	%f22, [%rd16];
	max.f32 	%f23, %f21, %f22;
	ld.global.nc.f32 	%f24, [%rd20];
	max.f32 	%f25, %f23, %f24;
	ld.global.nc.f32 	%f26, [%rd24];
	max.f32 	%f27, %f25, %f26;
	ld.global.nc.f32 	%f28, [%rd28];
	max.f32 	%f29, %f27, %f28;
	ld.global.nc.f32 	%f30, [%rd32];
	max.f32 	%f31, %f29, %f30;
	ld.global.nc.f32 	%f32, [%rd36];
	max.f32 	%f33, %f31, %f32;
	ld.global.nc.f32 	%f34, [%rd40];
	max.f32 	%f35, %f33, %f34;
	ld.global.nc.f32 	%f36, [%rd44];
	max.f32 	%f37, %f35, %f36;
	ld.global.nc.f32 	%f38, [%rd48];
	max.f32 	%f39, %f37, %f38;
	ld.global.nc.f32 	%f40, [%rd52];
	max.f32 	%f41, %f39, %f40;
	ld.global.nc.f32 	%f42, [%rd56];
	max.f32 	%f43, %f41, %f42;
	ld.global.nc.f32 	%f44, [%rd60];
	max.f32 	%f45, %f43, %f44;
	ld.global.nc.f32 	%f46, [%rd64];
	max.f32 	%f47, %f45, %f46;
	ld.global.nc.f32 	%f48, [%rd68];
	max.f32 	%f49, %f47, %f48;
	ld.global.nc.f32 	%f50, [%rd72];
	max.f32 	%f86, %f49, %f50;
	add.s32 	%r120, %r120, 16;
	add.s32 	%r119, %r119, 16;
	add.s32 	%r118, %r118, 16;
	add.s32 	%r117, %r117, 16;
	add.s32 	%r116, %r116, 16;
	add.s32 	%r115, %r115, 16;
	add.s32 	%r114, %r114, 16;
	add.s32 	%r113, %r113, 16;
	add.s32 	%r112, %r112, 16;
	add.s32 	%r111, %r111, 16;
	add.s32 	%r110, %r110, 16;
	add.s32 	%r109, %r109, 16;
	add.s32 	%r108, %r108, 16;
	add.s32 	%r107, %r107, 16;
	add.s32 	%r106, %r106, 16;
	add.s32 	%r105, %r105, 16;
	add.s32 	%r104, %r104, 16;
	setp.ne.s32 	%p10, %r120, 0;
	mov.u32 	%r122, %r10;
	@%p10 bra 	$L__BB7_5;
$L__BB7_6:
	setp.eq.s32 	%p11, %r6, 0;
	@%p11 bra 	$L__BB7_16;
	setp.lt.u32 	%p12, %r7, 7;
	@%p12 bra 	$L__BB7_9;
	add.s32 	%r89, %r122, %r5;
	cvt.s64.s32 	%rd77, %r89;
	add.s64 	%rd78, %rd5, %rd77;
	shl.b64 	%rd79, %rd78, 2;
	add.s64 	%rd80, %rd1, %rd79;
	ld.global.nc.f32 	%f52, [%rd80];
	max.f32 	%f53, %f86, %f52;
	add.s32 	%r90, %r89, 1;
	cvt.s64.s32 	%rd81, %r90;
	add.s64 	%rd82, %rd5, %rd81;
	shl.b64 	%rd83, %rd82, 2;
	add.s64 	%rd84, %rd1, %rd83;
	ld.global.nc.f32 	%f54, [%rd84];
	max.f32 	%f55, %f53, %f54;
	add.s32 	%r91, %r89, 2;
	cvt.s64.s32 	%rd85, %r91;
	add.s64 	%rd86, %rd5, %rd85;
	shl.b64 	%rd87, %rd86, 2;
	add.s64 	%rd88, %rd1, %rd87;
	ld.global.nc.f32 	%f56, [%rd88];
	max.f32 	%f57, %f55, %f56;
	add.s32 	%r92, %r89, 3;
	cvt.s64.s32 	%rd89, %r92;
	add.s64 	%rd90, %rd5, %rd89;
	shl.b64 	%rd91, %rd90, 2;
	add.s64 	%rd92, %rd1, %rd91;
	ld.global.nc.f32 	%f58, [%rd92];
	max.f32 	%f59, %f57, %f58;
	add.s32 	%r93, %r89, 4;
	cvt.s64.s32 	%rd93, %r93;
	add.s64 	%rd94, %rd5, %rd93;
	shl.b64 	%rd95, %rd94, 2;
	add.s64 	%rd96, %rd1, %rd95;
	ld.global.nc.f32 	%f60, [%rd96];
	max.f32 	%f61, %f59, %f60;
	add.s32 	%r94, %r89, 5;
	cvt.s64.s32 	%rd97, %r94;
	add.s64 	%rd98, %rd5, %rd97;
	shl.b64 	%rd99, %rd98, 2;
	add.s64 	%rd100, %rd1, %rd99;
	ld.global.nc.f32 	%f62, [%rd100];
	max.f32 	%f63, %f61, %f62;
	add.s32 	%r95, %r89, 6;
	cvt.s64.s32 	%rd101, %r95;
	add.s64 	%rd102, %rd5, %rd101;
	shl.b64 	%rd103, %rd102, 2;
	add.s64 	%rd104, %rd1, %rd103;
	ld.global.nc.f32 	%f64, [%rd104];
	max.f32 	%f65, %f63, %f64;
	add.s32 	%r96, %r89, 7;
	cvt.s64.s32 	%rd105, %r96;
	add.s64 	%rd106, %rd5, %rd105;
	shl.b64 	%rd107, %rd106, 2;
	add.s64 	%rd108, %rd1, %rd107;
	ld.global.nc.f32 	%f66, [%rd108];
	max.f32 	%f86, %f65, %f66;
	add.s32 	%r122, %r122, 8;
$L__BB7_9:
	setp.eq.s32 	%p13, %r8, 0;
	@%p13 bra 	$L__BB7_16;
	setp.lt.u32 	%p14, %r9, 3;
	@%p14 bra 	$L__BB7_12;
	add.s32 	%r97, %r122, %r5;
	cvt.s64.s32 	%rd109, %r97;
	add.s64 	%rd110, %rd5, %rd109;
	shl.b64 	%rd111, %rd110, 2;
	add.s64 	%rd112, %rd1, %rd111;
	ld.global.nc.f32 	%f68, [%rd112];
	max.f32 	%f69, %f86, %f68;
	add.s32 	%r98, %r97, 1;
	cvt.s64.s32 	%rd113, %r98;
	add.s64 	%rd114, %rd5, %rd113;
	shl.b64 	%rd115, %rd114, 2;
	add.s64 	%rd116, %rd1, %rd115;
	ld.global.nc.f32 	%f70, [%rd116];
	max.f32 	%f71, %f69, %f70;
	add.s32 	%r99, %r97, 2;
	cvt.s64.s32 	%rd117, %r99;
	add.s64 	%rd118, %rd5, %rd117;
	shl.b64 	%rd119, %rd118, 2;
	add.s64 	%rd120, %rd1, %rd119;
	ld.global.nc.f32 	%f72, [%rd120];
	max.f32 	%f73, %f71, %f72;
	add.s32 	%r100, %r97, 3;
	cvt.s64.s32 	%rd121, %r100;
	add.s64 	%rd122, %rd5, %rd121;
	shl.b64 	%rd123, %rd122, 2;
	add.s64 	%rd124, %rd1, %rd123;
	ld.global.nc.f32 	%f74, [%rd124];
	max.f32 	%f86, %f73, %f74;
	add.s32 	%r122, %r122, 4;
$L__BB7_12:
	setp.eq.s32 	%p15, %r11, 0;
	@%p15 bra 	$L__BB7_16;
	setp.eq.s32 	%p16, %r11, 1;
	add.s32 	%r69, %r122, %r5;
	cvt.s64.s32 	%rd125, %r69;
	add.s64 	%rd126, %rd5, %rd125;
	shl.b64 	%rd127, %rd126, 2;
	add.s64 	%rd128, %rd1, %rd127;
	ld.global.nc.f32 	%f75, [%rd128];
	max.f32 	%f86, %f86, %f75;
	@%p16 bra 	$L__BB7_16;
	setp.eq.s32 	%p17, %r11, 2;
	add.s32 	%r101, %r69, 1;
	cvt.s64.s32 	%rd129, %r101;
	add.s64 	%rd130, %rd5, %rd129;
	shl.b64 	%rd131, %rd130, 2;
	add.s64 	%rd132, %rd1, %rd131;
	ld.global.nc.f32 	%f76, [%rd132];
	max.f32 	%f86, %f86, %f76;
	@%p17 bra 	$L__BB7_16;
	add.s32 	%r102, %r69, 2;
	cvt.s64.s32 	%rd133, %r102;
	add.s64 	%rd134, %rd5, %rd133;
	shl.b64 	%rd135, %rd134, 2;
	add.s64 	%rd136, %rd1, %rd135;
	ld.global.nc.f32 	%f77, [%rd136];
	max.f32 	%f86, %f86, %f77;
$L__BB7_16:
	add.s32 	%r103, %r103, 1;
	setp.ne.s32 	%p18, %r103, %r76;
	@%p18 bra 	$L__BB7_3;
$L__BB7_17:
	cvt.u64.u32 	%rd137, %r4;
	cvt.u64.u32 	%rd138, %r85;
	cvt.s64.s32 	%rd139, %r1;
	add.s64 	%rd140, %rd2, %rd137;
	cvt.u64.u32 	%rd141, %r78;
	mad.lo.s64 	%rd142, %rd140, %rd141, %rd138;
	cvt.s64.s32 	%rd143, %r75;
	mad.lo.s64 	%rd144, %rd142, %rd143, %rd139;
	cvta.to.global.u64 	%rd145, %rd6;
	shl.b64 	%rd146, %rd144, 2;
	add.s64 	%rd147, %rd145, %rd146;
	st.global.f32 	[%rd147], %f86;
$L__BB7_18:
	ret;

}
.entry _ZN36_GLOBAL__N__3a625bb7_4_k_cu_0eb6ed1814if_node_kernelEPKfPfS2_x(
	.param .u64 .ptr .align 1 _ZN36_GLOBAL__N__3a625bb7_4_k_cu_0eb6ed1814if_node_kernelEPKfPfS2_x_param_0,
	.param .u64 .ptr .align 1 _ZN36_GLOBAL__N__3a625bb7_4_k_cu_0eb6ed1814if_node_kernelEPKfPfS2_x_param_1,
	.param .u64 .ptr .align 1 _ZN36_GLOBAL__N__3a625bb7_4_k_cu_0eb6ed1814if_node_kernelEPKfPfS2_x_param_2,
	.param .u64 _ZN36_GLOBAL__N__3a625bb7_4_k_cu_0eb6ed1814if_node_kernelEPKfPfS2_x_param_3
)
{
	.reg .pred 	%p<13>;
	.reg .b32 	%r<9>;
	.reg .b32 	%f<33>;
	.reg .b64 	%rd<59>;

	ld.param.u64 	%rd25, [_ZN36_GLOBAL__N__3a625bb7_4_k_cu_0eb6ed1814if_node_kernelEPKfPfS2_x_param_0];
	ld.param.u64 	%rd26, [_ZN36_GLOBAL__N__3a625bb7_4_k_cu_0eb6ed1814if_node_kernelEPKfPfS2_x_param_1];
	ld.param.u64 	%rd27, [_ZN36_GLOBAL__N__3a625bb7_4_k_cu_0eb6ed1814if_node_kernelEPKfPfS2_x_param_2];
	ld.param.u64 	%rd24, [_ZN36_GLOBAL__N__3a625bb7_4_k_cu_0eb6ed1814if_node_kernelEPKfPfS2_x_param_3];
	cvta.to.global.u64 	%rd1, %rd27;
	cvta.to.global.u64 	%rd2, %rd25;
	cvta.to.global.u64 	%rd3, %rd26;
	mov.u32 	%r1, %ctaid.x;
	mov.u32 	%r2, %ntid.x;
	mov.u32 	%r3, %tid.x;
	mad.lo.s32 	%r4, %r1, %r2, %r3;
	cvt.u64.u32 	%rd57, %r4;
	mov.u32 	%r5, %nctaid.x;
	mul.wide.u32 	%rd5, %r2, %r5;
	setp.le.s64 	%p1, %rd24, %rd57;
	@%p1 bra 	$L__BB8_10;
	add.s64 	%rd28, %rd5, %rd57;
	max.u64 	%rd29, %rd24, %rd28;
	setp.lt.u64 	%p2, %rd28, %rd24;
	selp.u64 	%rd6, 1, 0, %p2;
	add.s64 	%rd30, %rd28, %rd6;
	sub.s64 	%rd7, %rd29, %rd30;
	or.b64  	%rd31, %rd7, %rd5;
	and.b64  	%rd32, %rd31, -4294967296;
	setp.ne.s64 	%p3, %rd32, 0;
	@%p3 bra 	$L__BB8_3;
	cvt.u32.u64 	%r6, %rd5;
	cvt.u32.u64 	%r7, %rd7;
	div.u32 	%r8, %r7, %r6;
	cvt.u64.u32 	%rd53, %r8;
	bra.uni 	$L__BB8_4;
$L__BB8_3:
	div.u64 	%rd53, %rd7, %rd5;
$L__BB8_4:
	add.s64 	%rd11, %rd53, %rd6;
	and.b64  	%rd33, %rd11, 3;
	setp.eq.s64 	%p4, %rd33, 3;
	@%p4 bra 	$L__BB8_7;
	shl.b64 	%rd55, %rd57, 2;
	shl.b64 	%rd13, %rd5, 2;
	add.s64 	%rd34, %rd11, 1;
	and.b64  	%rd35, %rd34, 3;
	neg.s64 	%rd54, %rd35;
$L__BB8_6:
	.pragma "nounroll";
	add.s64 	%rd36, %rd3, %rd55;
	ld.global.f32 	%f1, [%rd36];
	add.s64 	%rd37, %rd2, %rd55;
	ld.global.nc.f32 	%f2, [%rd37];
	add.f32 	%f3, %f1, %f2;
	setp.ge.f32 	%p5, %f3, 0f3F800000;
	selp.f32 	%f4, 0f3F800000, 0f00000000, %p5;
	mov.f32 	%f5, 0f3F800000;
	sub.f32 	%f6, %f5, %f4;
	mul.f32 	%f7, %f3, %f6;
	st.global.f32 	[%rd36], %f7;
	add.s64 	%rd38, %rd1, %rd55;
	st.global.f32 	[%rd38], %f4;
	add.s64 	%rd57, %rd57, %rd5;
	add.s64 	%rd55, %rd55, %rd13;
	add.s64 	%rd54, %rd54, 1;
	setp.ne.s64 	%p6, %rd54, 0;
	@%p6 bra 	$L__BB8_6;
$L__BB8_7:
	setp.lt.u64 	%p7, %rd11, 3;
	@%p7 bra 	$L__BB8_10;
	shl.b64 	%rd43, %rd5, 2;
$L__BB8_9:
	shl.b64 	%rd39, %rd57, 2;
	add.s64 	%rd40, %rd3, %rd39;
	ld.global.f32 	%f8, [%rd40];
	add.s64 	%rd41, %rd2, %rd39;
	ld.global.nc.f32 	%f9, [%rd41];
	add.f32 	%f10, %f8, %f9;
	setp.ge.f32 	%p8, %f10, 0f3F800000;
	selp.f32 	%f11, 0f3F800000, 0f00000000, %p8;
	mov.f32 	%f12, 0f3F800000;
	sub.f32 	%f13, %f12, %f11;
	mul.f32 	%f14, %f10, %f13;
	st.global.f32 	[%rd40], %f14;
	add.s64 	%rd42, %rd1, %rd39;
	st.global.f32 	[%rd42], %f11;
	add.s64 	%rd44, %rd40, %rd43;
	ld.global.f32 	%f15, [%rd44];
	add.s64 	%rd45, %rd41, %rd43;
	ld.global.nc.f32 	%f16, [%rd45];
	add.f32 	%f17, %f15, %f16;
	setp.ge.f32 	%p9, %f17, 0f3F800000;
	selp.f32 	%f18, 0f3F800000, 0f00000000, %p9;
	sub.f32 	%f19, %f12, %f18;
	mul.f32 	%f20, %f17, %f19;
	st.global.f32 	[%rd44], %f20;
	add.s64 	%rd46, %rd42, %rd43;
	st.global.f32 	[%rd46], %f18;
	add.s64 	%rd47, %rd44, %rd43;
	ld.global.f32 	%f21, [%rd47];
	add.s64 	%rd48, %rd45, %rd43;
	ld.global.nc.f32 	%f22, [%rd48];
	add.f32 	%f23, %f21, %f22;
	setp.ge.f32 	%p10, %f23, 0f3F800000;
	selp.f32 	%f24, 0f3F800000, 0f00000000, %p10;
	sub.f32 	%f25, %f12, %f24;
	mul.f32 	%f26, %f23, %f25;
	st.global.f32 	[%rd47], %f26;
	add.s64 	%rd49, %rd46, %rd43;
	st.global.f32 	[%rd49], %f24;
	add.s64 	%rd50, %rd47, %rd43;
	ld.global.f32 	%f27, [%rd50];
	add.s64 	%rd51, %rd48, %rd43;
	ld.global.nc.f32 	%f28, [%rd51];
	add.f32 	%f29, %f27, %f28;
	setp.ge.f32 	%p11, %f29, 0f3F800000;
	selp.f32 	%f30, 0f3F800000, 0f00000000, %p11;
	sub.f32 	%f31, %f12, %f30;
	mul.f32 	%f32, %f29, %f31;
	st.global.f32 	[%rd50], %f32;
	add.s64 	%rd52, %rd49, %rd43;
	st.global.f32 	[%rd52], %f30;
	add.s64 	%rd57, %rd43, %rd57;
	setp.lt.s64 	%p12, %rd57, %rd24;
	@%p12 bra 	$L__BB8_9;
$L__BB8_10:
	ret;

}


// ===== COMPILED SASS (sm_100) =====

	.target	sm_100

	.elftype	@"ET_EXEC"


//--------------------- .note.nv.tkinfo           --------------------------
	.section	.note.nv.tkinfo,"",@"SHT_NOTE"
	.sectionflags	@"SHF_NOTE_NV_TKINFO"
	.tkinfo
        /*0018*/ 	.word	0x00000002
        /*0030*/ 	.string	""
        /*0030*/ 	.string	"ptxas"
        /*0030*/ 	.string	"Cuda compilation tools, release 13.0, V13.0.88"
        /*0030*/ 	.string	"Build cuda_13.0.r13.0/compiler.36424714_0"
        /*0030*/ 	.string	"-arch sm_100 -m 64 "



//--------------------- .note.nv.cuinfo           --------------------------
	.section	.note.nv.cuinfo,"",@"SHT_NOTE"
	.sectionflags	@"SHF_NOTE_NV_CUINFO"
        /*0018*/ 	.short	0x0002
        /*001a*/ 	.short	0x0064
        /*001c*/ 	.short	0x0082
	.zero		2


//--------------------- .nv.info                  --------------------------
	.section	.nv.info,"",@"SHT_CUDA_INFO"
	.align	4


	//----- nvinfo : EIATTR_REGCOUNT
	.align		4
        /*0000*/ 	.byte	0x04, 0x2f
        /*0002*/ 	.short	(.L_1 - .L_0)
	.align		4
.L_0:
        /*0004*/ 	.word	index@(_ZN36_GLOBAL__N__3a625bb7_4_k_cu_0eb6ed1810add_kernelEPKfPfx)
        /*0008*/ 	.word	0x0000001a


	//----- nvinfo : EIATTR_FRAME_SIZE
	.align		4
.L_1:
        /*000c*/ 	.byte	0x04, 0x11
        /*000e*/ 	.short	(.L_3 - .L_2)
	.align		4
.L_2:
        /*0010*/ 	.word	index@($__internal_1_$__cuda_sm20_div_u64)
        /*0014*/ 	.word	0x00000000


	//----- nvinfo : EIATTR_FRAME_SIZE
	.align		4
.L_3:
        /*0018*/ 	.byte	0x04, 0x11
        /*001a*/ 	.short	(.L_5 - .L_4)
	.align		4
.L_4:
        /*001c*/ 	.word	index@(_ZN36_GLOBAL__N__3a625bb7_4_k_cu_0eb6ed1810add_kernelEPKfPfx)
        /*0020*/ 	.word	0x00000000


	//----- nvinfo : EIATTR_REGCOUNT
	.align		4
.L_5:
        /*0024*/ 	.byte	0x04, 0x2f
        /*0026*/ 	.short	(.L_7 - .L_6)
	.align		4
.L_6:
        /*0028*/ 	.word	index@(_ZN36_GLOBAL__N__3a625bb7_4_k_cu_0eb6ed1820linear_kernel_simpleEPKfS1_S1_Pfiii)
        /*002c*/ 	.word	0x00000016


	//----- nvinfo : EIATTR_FRAME_SIZE
	.align		4
.L_7:
        /*0030*/ 	.byte	0x04, 0x11
        /*0032*/ 	.short	(.L_9 - .L_8)
	.align		4
.L_8:
        /*0034*/ 	.word	index@(_ZN36_GLOBAL__N__3a625bb7_4_k_cu_0eb6ed1820linear_kernel_simpleEPKfS1_S1_Pfiii)
        /*0038*/ 	.word	0x00000000


	//----- nvinfo : EIATTR_REGCOUNT
	.align		4
.L_9:
        /*003c*/ 	.byte	0x04, 0x2f
        /*003e*/ 	.short	(.L_11 - .L_10)
	.align		4
.L_10:
        /*0040*/ 	.word	index@(_ZN36_GLOBAL__N__3a625bb7_4_k_cu_0eb6ed1827linear_if_fused_kernel_wmmaEPKfS1_S1_PfS2_iii)
        /*0044*/ 	.word	0x00000023


	//----- nvinfo : EIATTR_FRAME_SIZE
	.align		4
.L_11:
        /*0048*/ 	.byte	0x04, 0x11
        /*004a*/ 	.short	(.L_13 - .L_12)
	.align		4
.L_12:
        /*004c*/ 	.word	index@(_ZN36_GLOBAL__N__3a625bb7_4_k_cu_0eb6ed1827linear_if_fused_kernel_wmmaEPKfS1_S1_PfS2_iii)
        /*0050*/ 	.word	0x00000000


	//----- nvinfo : EIATTR_REGCOUNT
	.align		4
.L_13:
        /*0054*/ 	.byte	0x04, 0x2f
        /*0056*/ 	.short	(.L_15 - .L_14)
	.align		4
.L_14:
        /*0058*/ 	.word	index@(_ZN36_GLOBAL__N__3a625bb7_4_k_cu_0eb6ed1818linear_kernel_wmmaEPKfS1_S1_Pfiii)
        /*005c*/ 	.word	0x00000023


	//----- nvinfo : EIATTR_FRAME_SIZE
	.align		4
.L_15:
        /*0060*/ 	.byte	0x04, 0x11
        /*0062*/ 	.short	(.L_17 - .L_16)
	.align		4
.L_16:
        /*0064*/ 	.word	index@(_ZN36_GLOBAL__N__3a625bb7_4_k_cu_0eb6ed1818linear_kernel_wmmaEPKfS1_S1_Pfiii)
        /*0068*/ 	.word	0x00000000


	//----- nvinfo : EIATTR_REGCOUNT
	.align		4
.L_17:
        /*006c*/ 	.byte	0x04, 0x2f
        /*006e*/ 	.short	(.L_19 - .L_18)
	.align		4
.L_18:
        /*0070*/ 	.word	index@(_ZN36_GLOBAL__N__3a625bb7_4_k_cu_0eb6ed1821fused_conv_if_kernel1EPKfS1_S1_PfS2_iiiiiiiii)
        /*0074*/ 	.word	0x0000004a


	//----- nvinfo : EIATTR_FRAME_SIZE
	.align		4
.L_19:
        /*0078*/ 	.byte	0x04, 0x11
        /*007a*/ 	.short	(.L_21 - .L_20)
	.align		4
.L_20:
        /*007c*/ 	.word	index@(_ZN36_GLOBAL__N__3a625bb7_4_k_cu_0eb6ed1821fused_conv_if_kernel1EPKfS1_S1_PfS2_iiiiiiiii)
        /*0080*/ 	.word	0x00000000


	//----- nvinfo : EIATTR_REGCOUNT
	.align		4
.L_21:
        /*0084*/ 	.byte	0x04, 0x2f
        /*0086*/ 	.short	(.L_23 - .L_22)
	.align		4
.L_22:
        /*0088*/ 	.word	index@(_ZN36_GLOBAL__N__3a625bb7_4_k_cu_0eb6ed1821fused_conv_if_kernel2EPKfS1_S1_PfS2_iiiiiiiii)
        /*008c*/ 	.word	0x00000038


	//----- nvinfo : EIATTR_FRAME_SIZE
	.align		4
.L_23:
        /*0090*/ 	.byte	0x04, 0x11
        /*0092*/ 	.short	(.L_25 - .L_24)
	.align		4
.L_24:
        /*0094*/ 	.word	index@(_ZN36_GLOBAL__N__3a625bb7_4_k_cu_0eb6ed1821fused_conv_if_kernel2EPKfS1_S1_PfS2_iiiiiiiii)
        /*0098*/ 	.word	0x00000000


	//----- nvinfo : EIATTR_REGCOUNT
	.align		4
.L_25:
        /*009c*/ 	.byte	0x04, 0x2f
        /*009e*/ 	.short	(.L_27 - .L_26)
	.align		4
.L_26:
        /*00a0*/ 	.word	index@(_ZN36_GLOBAL__N__3a625bb7_4_k_cu_0eb6ed1817maxpool2d_kernel1EPKfPfiiiiiii)
        /*00a4*/ 	.word	0x00000028


	//----- nvinfo : EIATTR_FRAME_SIZE
	.align		4
.L_27:
        /*00a8*/ 	.byte	0x04, 0x11
        /*00aa*/ 	.short	(.L_29 - .L_28)
	.align		4
.L_28:
        /*00ac*/ 	.word	index@(_ZN36_GLOBAL__N__3a625bb7_4_k_cu_0eb6ed1817maxpool2d_kernel1EPKfPfiiiiiii)
        /*00b0*/ 	.word	0x00000000


	//----- nvinfo : EIATTR_REGCOUNT
	.align		4
.L_29:
        /*00b4*/ 	.byte	0x04, 0x2f
        /*00b6*/ 	.short	(.L_31 - .L_30)
	.align		4
.L_30:
        /*00b8*/ 	.word	index@(_ZN36_GLOBAL__N__3a625bb7_4_k_cu_0eb6ed1817maxpool2d_kernel2EPKfPfiiiiiii)
        /*00bc*/ 	.word	0x00000020


	//----- nvinfo : EIATTR_FRAME_SIZE
	.align		4
.L_31:
        /*00c0*/ 	.byte	0x04, 0x11
        /*00c2*/ 	.short	(.L_33 - .L_32)
	.align		4
.L_32:
        /*00c4*/ 	.word	index@(_ZN36_GLOBAL__N__3a625bb7_4_k_cu_0eb6ed1817maxpool2d_kernel2EPKfPfiiiiiii)
        /*00c8*/ 	.word	0x00000000


	//----- nvinfo : EIATTR_REGCOUNT
	.align		4
.L_33:
        /*00cc*/ 	.byte	0x04, 0x2f
        /*00ce*/ 	.short	(.L_35 - .L_34)
	.align		4
.L_34:
        /*00d0*/ 	.word	index@(_ZN36_GLOBAL__N__3a625bb7_4_k_cu_0eb6ed1814if_node_kernelEPKfPfS2_x)
        /*00d4*/ 	.word	0x0000001e


	//----- nvinfo : EIATTR_FRAME_SIZE
	.align		4
.L_35:
        /*00d8*/ 	.byte	0x04, 0x11
        /*00da*/ 	.short	(.L_37 - .L_36)
	.align		4
.L_36:
        /*00dc*/ 	.word	index@($__internal_0_$__cuda_sm20_div_u64)
        /*00e0*/ 	.word	0x00000000


	//----- nvinfo : EIATTR_FRAME_SIZE
	.align		4
.L_37:
        /*00e4*/ 	.byte	0x04, 0x11
        /*00e6*/ 	.short	(.L_39 - .L_38)
	.align		4
.L_38:
        /*00e8*/ 	.word	index@(_ZN36_GLOBAL__N__3a625bb7_4_k_cu_0eb6ed1814if_node_kernelEPKfPfS2_x)
        /*00ec*/ 	.word	0x00000000


	//----- nvinfo : EIATTR_MIN_STACK_SIZE
	.align		4
.L_39:
        /*00f0*/ 	.byte	0x04, 0x12
        /*00f2*/ 	.short	(.L_41 - .L_40)
	.align		4
.L_40:
        /*00f4*/ 	.word	index@(_ZN36_GLOBAL__N__3a625bb7_4_k_cu_0eb6ed1814if_node_kernelEPKfPfS2_x)
        /*00f8*/ 	.word	0x00000000


	//----- nvinfo : EIATTR_MIN_STACK_SIZE
	.align		4
.L_41:
        /*00fc*/ 	.byte	0x04, 0x12
        /*00fe*/ 	.short	(.L_43 - .L_42)
	.align		4
.L_42:
        /*0100*/ 	.word	index@(_ZN36_GLOBAL__N__3a625bb7_4_k_cu_0eb6ed1817maxpool2d_kernel2EPKfPfiiiiiii)
        /*0104*/ 	.word	0x00000000


	//----- nvinfo : EIATTR_MIN_STACK_SIZE
	.align		4
.L_43:
        /*0108*/ 	.byte	0x04, 0x12
        /*010a*/ 	.short	(.L_45 - .L_44)
	.align		4
.L_44:
        /*010c*/ 	.word	index@(_ZN36_GLOBAL__N__3a625bb7_4_k_cu_0eb6ed1817maxpool2d_kernel1EPKfPfiiiiiii)
        /*0110*/ 	.word	0x00000000


	//----- nvinfo : EIATTR_MIN_STACK_SIZE
	.align		4
.L_45:
        /*0114*/ 	.byte	0x04, 0x12
        /*0116*/ 	.short	(.L_47 - .L_46)
	.align		4
.L_46:
        /*0118*/ 	.word	index@(_ZN36_GLOBAL__N__3a625bb7_4_k_cu_0eb6ed1821fused_conv_if_kernel2EPKfS1_S1_PfS2_iiiiiiiii)
        /*011c*/ 	.word	0x00000000


	//----- nvinfo : EIATTR_MIN_STACK_SIZE
	.align		4
.L_47:
        /*0120*/ 	.byte	0x04, 0x12
        /*0122*/ 	.short	(.L_49 - .L_48)
	.align		4
.L_48:
        /*0124*/ 	.word	index@(_ZN36_GLOBAL__N__3a625bb7_4_k_cu_0eb6ed1821fused_conv_if_kernel1EPKfS1_S1_PfS2_iiiiiiiii)
        /*0128*/ 	.word	0x00000000


	//----- nvinfo : EIATTR_MIN_STACK_SIZE
	.align		4
.L_49:
        /*012c*/ 	.byte	0x04, 0x12
        /*012e*/ 	.short	(.L_51 - .L_50)
	.align		4
.L_50:
        /*0130*/ 	.word	index@(_ZN36_GLOBAL__N__3a625bb7_4_k_cu_0eb6ed1818linear_kernel_wmmaEPKfS1_S1_Pfiii)
        /*0134*/ 	.word	0x00000000


	//----- nvinfo : EIATTR_MIN_STACK_SIZE
	.align		4
.L_51:
        /*0138*/ 	.byte	0x04, 0x12
        /*013a*/ 	.short	(.L_53 - .L_52)
	.align		4
.L_52:
        /*013c*/ 	.word	index@(_ZN36_GLOBAL__N__3a625bb7_4_k_cu_0eb6ed1827linear_if_fused_kernel_wmmaEPKfS1_S1_PfS2_iii)
        /*0140*/ 	.word	0x00000000


	//----- nvinfo : EIATTR_MIN_STACK_SIZE
	.align		4
.L_53:
        /*0144*/ 	.byte	0x04, 0x12
        /*0146*/ 	.short	(.L_55 - .L_54)
	.align		4
.L_54:
        /*0148*/ 	.word	index@(_ZN36_GLOBAL__N__3a625bb7_4_k_cu_0eb6ed1820linear_kernel_simpleEPKfS1_S1_Pfiii)
        /*014c*/ 	.word	0x00000000


	//----- nvinfo : EIATTR_MIN_STACK_SIZE
	.align		4
.L_55:
        /*0150*/ 	.byte	0x04, 0x12
        /*0152*/ 	.short	(.L_57 - .L_56)
	.align		4
.L_56:
        /*0154*/ 	.word	index@(_ZN36_GLOBAL__N__3a625bb7_4_k_cu_0eb6ed1810add_kernelEPKfPfx)
        /*0158*/ 	.word	0x00000000
.L_57:


//--------------------- .nv.compat                --------------------------
	.section	.nv.compat,"",@"SHT_CUDA_COMPAT_INFO"
	.align	4
        /*0000*/ 	.byte	0x02, 0x09, 0x00, 0x00, 0x02, 0x02, 0x01, 0x00, 0x02, 0x05, 0x05, 0x00, 0x03, 0x07, 0x01, 0x01
        /*0010*/ 	.byte	0x02, 0x03, 0x00, 0x00, 0x02, 0x06, 0x01, 0x00, 0x04, 0x0b, 0x08, 0x00, 0x09, 0x00, 0x00, 0x00
        /*0020*/ 	.byte	0x00, 0x00, 0x00, 0x00


//--------------------- .nv.info._ZN36_GLOBAL__N__3a625bb7_4_k_cu_0eb6ed1814if_node_kernelEPKfPfS2_x --------------------------
	.section	.nv.info._ZN36_GLOBAL__N__3a625bb7_4_k_cu_0eb6ed1814if_node_kernelEPKfPfS2_x,"",@"SHT_CUDA_INFO"
	.sectionflags	@""
	.align	4


	//----- nvinfo : EIATTR_CUDA_API_VERSION
	.align		4
        /*0000*/ 	.byte	0x04, 0x37
        /*0002*/ 	.short	(.L_59 - .L_58)
.L_58:
        /*0004*/ 	.word	0x00000082


	//----- nvinfo : EIATTR_KPARAM_INFO
	.align		4
.L_59:
        /*0008*/ 	.byte	0x04, 0x17
        /*000a*/ 	.short	(.L_61 - .L_60)
.L_60:
        /*000c*/ 	.word	0x00000000
        /*0010*/ 	.short	0x0003
        /*0012*/ 	.short	0x0018
        /*0014*/ 	.byte	0x00, 0xf0, 0x21, 0x00


	//----- nvinfo : EIATTR_KPARAM_INFO
	.align		4
.L_61:
        /*0018*/ 	.byte	0x04, 0x17
        /*001a*/ 	.short	(.L_63 - .L_62)
.L_62:
        /*001c*/ 	.word	0x00000000
        /*0020*/ 	.short	0x0002
        /*0022*/ 	.short	0x0010
        /*0024*/ 	.byte	0x00, 0xf5, 0x21, 0x00


	//----- nvinfo : EIATTR_KPARAM_INFO
	.align		4
.L_63:
        /*0028*/ 	.byte	0x04, 0x17
        /*002a*/ 	.short	(.L_65 - .L_64)
.L_64:
        /*002c*/ 	.word	0x00000000
        /*0030*/ 	.short	0x0001
        /*0032*/ 	.short	0x0008
        /*0034*/ 	.byte	0x00, 0xf5, 0x21, 0x00


	//----- nvinfo : EIATTR_KPARAM_INFO
	.align		4
.L_65:
        /*0038*/ 	.byte	0x04, 0x17
        /*003a*/ 	.short	(.L_67 - .L_66)
.L_66:
        /*003c*/ 	.word	0x00000000
        /*0040*/ 	.short	0x0000
        /*0042*/ 	.short	0x0000
        /*0044*/ 	.byte	0x00, 0xf5, 0x21, 0x00


	//----- nvinfo : EIATTR_SPARSE_MMA_MASK
	.align		4
.L_67:
        /*0048*/ 	.byte	0x03, 0x50
        /*004a*/ 	.short	0x0000


	//----- nvinfo : EIATTR_MAXREG_COUNT
	.align		4
        /*004c*/ 	.byte	0x03, 0x1b
        /*004e*/ 	.short	0x00ff


	//----- nvinfo : EIATTR_MERCURY_ISA_VERSION
	.align		4
        /*0050*/ 	.byte	0x03, 0x5f
        /*0052*/ 	.short	0x0101


	//----- nvinfo : EIATTR_VRC_CTA_INIT_COUNT
	.align		4
        /*0054*/ 	.byte	0x02, 0x4a
	.zero		1
	.zero		1


	//----- nvinfo : EIATTR_EXIT_INSTR_OFFSETS
	.align		4
        /*0058*/ 	.byte	0x04, 0x1c
        /*005a*/ 	.short	(.L_69 - .L_68)


	//   ....[0]....
.L_68:
        /*005c*/ 	.word	0x000000a0


	//   ....[1]....
        /*0060*/ 	.word	0x000005f0


	//   ....[2]....
        /*0064*/ 	.word	0x00000a30


	//----- nvinfo : EIATTR_CRS_STACK_SIZE
	.align		4
.L_69:
        /*0068*/ 	.byte	0x04, 0x1e
        /*006a*/ 	.short	(.L_71 - .L_70)
.L_70:
        /*006c*/ 	.word	0x00000000


	//----- nvinfo : EIATTR_CBANK_PARAM_SIZE
	.align		4
.L_71:
        /*0070*/ 	.byte	0x03, 0x19
        /*0072*/ 	.short	0x0020


	//----- nvinfo : EIATTR_PARAM_CBANK
	.align		4
        /*0074*/ 	.byte	0x04, 0x0a
        /*0076*/ 	.short	(.L_73 - .L_72)
	.align		4
.L_72:
        /*0078*/ 	.word	index@(.nv.constant0._ZN36_GLOBAL__N__3a625bb7_4_k_cu_0eb6ed1814if_node_kernelEPKfPfS2_x)
        /*007c*/ 	.short	0x0380
        /*007e*/ 	.short	0x0020


	//----- nvinfo : EIATTR_SW_WAR
	.align		4
.L_73:
        /*0080*/ 	.byte	0x04, 0x36
        /*0082*/ 	.short	(.L_75 - .L_74)
.L_74:
        /*0084*/ 	.word	0x00000008
.L_75:


//--------------------- .nv.info._ZN36_GLOBAL__N__3a625bb7_4_k_cu_0eb6ed1817maxpool2d_kernel2EPKfPfiiiiiii --------------------------
	.section	.nv.info._ZN36_GLOBAL__N__3a625bb7_4_k_cu_0eb6ed1817maxpool2d_kernel2EPKfPfiiiiiii,"",@"SHT_CUDA_INFO"
	.sectionflags	@""
	.align	4


	//----- nvinfo : EIATTR_CUDA_API_VERSION
	.align		4
        /*0000*/ 	.byte	0x04, 0x37
        /*0002*/ 	.short	(.L_77 - .L_76)
.L_76:
        /*0004*/ 	.word	0x00000082


	//----- nvinfo : EIATTR_KPARAM_INFO
	.align		4
.L_77:
        /*0008*/ 	.byte	0x04, 0x17
        /*000a*/ 	.short	(.L_79 - .L_78)
.L_78:
        /*000c*/ 	.word	0x00000000
        /*0010*/ 	.short	0x0008
        /*0012*/ 	.short	0x0028
        /*0014*/ 	.byte	0x00, 0xf0, 0x11, 0x00


	//----- nvinfo : EIATTR_KPARAM_INFO
	.align		4
.L_79:
        /*0018*/ 	.byte	0x04, 0x17
        /*001a*/ 	.short	(.L_81 - .L_80)
.L_80:
        /*001c*/ 	.word	0x00000000
        /*0020*/ 	.short	0x0007
        /*0022*/ 	.short	0x0024
        /*0024*/ 	.byte	0x00, 0xf0, 0x11, 0x00


	//----- nvinfo : EIATTR_KPARAM_INFO
	.align		4
.L_81:
        /*0028*/ 	.byte	0x04, 0x17
        /*002a*/ 	.short	(.L_83 - .L_82)
.L_82:
        /*002c*/ 	.word	0x00000000
        /*0030*/ 	.short	0x0006
        /*0032*/ 	.short	0x0020
        /*0034*/ 	.byte	0x00, 0xf0, 0x11, 0x00


	//----- nvinfo : EIATTR_KPARAM_INFO
	.align		4
.L_83:
        /*0038*/ 	.byte	0x04, 0x17
        /*003a*/ 	.short	(.L_85 - .L_84)
.L_84:
        /*003c*/ 	.word	0x00000000
        /*0040*/ 	.short	0x0005
        /*0042*/ 	.short	0x001c
        /*0044*/ 	.byte	0x00, 0xf0, 0x11, 0x00


	//----- nvinfo : EIATTR_KPARAM_INFO
	.align		4
.L_85:
        /*0048*/ 	.byte	0x04, 0x17
        /*004a*/ 	.short	(.L_87 - .L_86)
.L_86:
        /*004c*/ 	.word	0x00000000
        /*0050*/ 	.short	0x0004
        /*0052*/ 	.short	0x0018
        /*0054*/ 	.byte	0x00, 0xf0, 0x11, 0x00


	//----- nvinfo : EIATTR_KPARAM_INFO
	.align		4
.L_87:
        /*0058*/ 	.byte	0x04, 0x17
        /*005a*/ 	.short	(.L_89 - .L_88)
.L_88:
        /*005c*/ 	.word	0x00000000
        /*0060*/ 	.short	0x0003
        /*0062*/ 	.short	0x0014
        /*0064*/ 	.byte	0x00, 0xf0, 0x11, 0x00


	//----- nvinfo : EIATTR_KPARAM_INFO
	.align		4
.L_89:
        /*0068*/ 	.byte	0x04, 0x17
        /*006a*/ 	.short	(.L_91 - .L_90)
.L_90:
        /*006c*/ 	.word	0x00000000
        /*0070*/ 	.short	0x0002
        /*0072*/ 	.short	0x0010
        /*0074*/ 	.byte	0x00, 0xf0, 0x11, 0x00


	//----- nvinfo : EIATTR_KPARAM_INFO
	.align		4
.L_91:
        /*0078*/ 	.byte	0x04, 0x17
        /*007a*/ 	.short	(.L_93 - .L_92)
.L_92:
        /*007c*/ 	.word	0x00000000
        /*0080*/ 	.short	0x0001
        /*0082*/ 	.short	0x0008
        /*0084*/ 	.byte	0x00, 0xf5, 0x21, 0x00


	//----- nvinfo : EIATTR_KPARAM_INFO
	.align		4
.L_93:
        /*0088*/ 	.byte	0x04, 0x17
        /*008a*/ 	.short	(.L_95 - .L_94)
.L_94:
        /*008c*/ 	.word	0x00000000
        /*0090*/ 	.short	0x0000
        /*0092*/ 	.short	0x0000
        /*0094*/ 	.byte	0x00, 0xf5, 0x21, 0x00


	//----- nvinfo : EIATTR_SPARSE_MMA_MASK
	.align		4
.L_95:
        /*0098*/ 	.byte	0x03, 0x50
        /*009a*/ 	.short	0x0000


	//----- nvinfo : EIATTR_MAXREG_COUNT
	.align		4
        /*009c*/ 	.byte	0x03, 0x1b
        /*009e*/ 	.short	0x00ff


	//----- nvinfo : EIATTR_MERCURY_ISA_VERSION
	.align		4
        /*00a0*/ 	.byte	0x03, 0x5f
        /*00a2*/ 	.short	0x0101


	//----- nvinfo : EIATTR_VRC_CTA_INIT_COUNT
	.align		4
        /*00a4*/ 	.byte	0x02, 0x4a
	.zero		1
	.zero		1


	//----- nvinfo : EIATTR_EXIT_INSTR_OFFSETS
	.align		4
        /*00a8*/ 	.byte	0x04, 0x1c
        /*00aa*/ 	.short	(.L_97 - .L_96)


	//   ....[0]....
.L_96:
        /*00ac*/ 	.word	0x00000110


	//   ....[1]....
        /*00b0*/ 	.word	0x00001450


	//----- nvinfo : EIATTR_CBANK_PARAM_SIZE
	.align		4
.L_97:
        /*00b4*/ 	.byte	0x03, 0x19
        /*00b6*/ 	.short	0x002c


	//----- nvinfo : EIATTR_PARAM_CBANK
	.align		4
        /*00b8*/ 	.byte	0x04, 0x0a
        /*00ba*/ 	.short	(.L_99 - .L_98)
	.align		4
.L_98:
        /*00bc*/ 	.word	index@(.nv.constant0._ZN36_GLOBAL__N__3a625bb7_4_k_cu_0eb6ed1817maxpool2d_kernel2EPKfPfiiiiiii)
        /*00c0*/ 	.short	0x0380
        /*00c2*/ 	.short	0x002c


	//----- nvinfo : EIATTR_SW_WAR
	.align		4
.L_99:
        /*00c4*/ 	.byte	0x04, 0x36
        /*00c6*/ 	.short	(.L_101 - .L_100)
.L_100:
        /*00c8*/ 	.word	0x00000008
.L_101:


//--------------------- .nv.info._ZN36_GLOBAL__N__3a625bb7_4_k_cu_0eb6ed1817maxpool2d_kernel1EPKfPfiiiiiii --------------------------
	.section	.nv.info._ZN36_GLOBAL__N__3a625bb7_4_k_cu_0eb6ed1817maxpool2d_kernel1EPKfPfiiiiiii,"",@"SHT_CUDA_INFO"
	.sectionflags	@""
	.align	4


	//----- nvinfo : EIATTR_CUDA_API_VERSION
	.align		4
        /*0000*/ 	.byte	0x04, 0x37
        /*0002*/ 	.short	(.L_103 - .L_102)
.L_102:
        /*0004*/ 	.word	0x00000082


	//----- nvinfo : EIATTR_KPARAM_INFO
	.align		4
.L_103:
        /*0008*/ 	.byte	0x04, 0x17
        /*000a*/ 	.short	(.L_105 - .L_104)
.L_104:
        /*000c*/ 	.word	0x00000000
        /*0010*/ 	.short	0x0008
        /*0012*/ 	.short	0x0028
        /*0014*/ 	.byte	0x00, 0xf0, 0x11, 0x00


	//----- nvinfo : EIATTR_KPARAM_INFO
	.align		4
.L_105:
        /*0018*/ 	.byte	0x04, 0x17
        /*001a*/ 	.short	(.L_107 - .L_106)
.L_106:
        /*001c*/ 	.word	0x00000000
        /*0020*/ 	.short	0x0007
        /*0022*/ 	.short	0x0024
        /*0024*/ 	.byte	0x00, 0xf0, 0x11, 0x00


	//----- nvinfo : EIATTR_KPARAM_INFO
	.align		4
.L_107:
        /*0028*/ 	.byte	0x04, 0x17
        /*002a*/ 	.short	(.L_109 - .L_108)
.L_108:
        /*002c*/ 	.word	0x00000000
        /*0030*/ 	.short	0x0006
        /*0032*/ 	.short	0x0020
        /*0034*/ 	.byte	0x00, 0xf0, 0x11, 0x00


	//----- nvinfo : EIATTR_KPARAM_INFO
	.align		4
.L_109:
        /*0038*/ 	.byte	0x04, 0x17
        /*003a*/ 	.short	(.L_111 - .L_110)
.L_110:
        /*003c*/ 	.word	0x00000000
        /*0040*/ 	.short	0x0005
        /*0042*/ 	.short	0x001c
        /*0044*/ 	.byte	0x00, 0xf0, 0x11, 0x00


	//----- nvinfo : EIATTR_KPARAM_INFO
	.align		4
.L_111:
        /*0048*/ 	.byte	0x04, 0x17
        /*004a*/ 	.short	(.L_113 - .L_112)
.L_112:
        /*004c*/ 	.word	0x00000000
        /*0050*/ 	.short	0x0004
        /*0052*/ 	.short	0x0018
        /*0054*/ 	.byte	0x00, 0xf0, 0x11, 0x00


	//----- nvinfo : EIATTR_KPARAM_INFO
	.align		4
.L_113:
        /*0058*/ 	.byte	0x04, 0x17
        /*005a*/ 	.short	(.L_115 - .L_114)
.L_114:
        /*005c*/ 	.word	0x00000000
        /*0060*/ 	.short	0x0003
        /*0062*/ 	.short	0x0014
        /*0064*/ 	.byte	0x00, 0xf0, 0x11, 0x00


	//----- nvinfo : EIATTR_KPARAM_INFO
	.align		4
.L_115:
        /*0068*/ 	.byte	0x04, 0x17
        /*006a*/ 	.short	(.L_117 - .L_116)
.L_116:
        /*006c*/ 	.word	0x00000000
        /*0070*/ 	.short	0x0002
        /*0072*/ 	.short	0x0010
        /*0074*/ 	.byte	0x00, 0xf0, 0x11, 0x00


	//----- nvinfo : EIATTR_KPARAM_INFO
	.align		4
.L_117:
        /*0078*/ 	.byte	0x04, 0x17
        /*007a*/ 	.short	(.L_119 - .L_118)
.L_118:
        /*007c*/ 	.word	0x00000000
        /*0080*/ 	.short	0x0001
        /*0082*/ 	.short	0x0008
        /*0084*/ 	.byte	0x00, 0xf5, 0x21, 0x00


	//----- nvinfo : EIATTR_KPARAM_INFO
	.align		4
.L_119:
        /*0088*/ 	.byte	0x04, 0x17
        /*008a*/ 	.short	(.L_121 - .L_120)
.L_120:
        /*008c*/ 	.word	0x00000000
        /*0090*/ 	.short	0x0000
        /*0092*/ 	.short	0x0000
        /*0094*/ 	.byte	0x00, 0xf5, 0x21, 0x00


	//----- nvinfo : EIATTR_SPARSE_MMA_MASK
	.align		4
.L_121:
        /*0098*/ 	.byte	0x03, 0x50
        /*009a*/ 	.short	0x0000


	//----- nvinfo : EIATTR_MAXREG_COUNT
	.align		4
        /*009c*/ 	.byte	0x03, 0x1b
        /*009e*/ 	.short	0x00ff


	//----- nvinfo : EIATTR_MERCURY_ISA_VERSION
	.align		4
        /*00a0*/ 	.byte	0x03, 0x5f
        /*00a2*/ 	.short	0x0101


	//----- nvinfo : EIATTR_VRC_CTA_INIT_COUNT
	.align		4
        /*00a4*/ 	.byte	0x02, 0x4a
	.zero		1
	.zero		1


	//----- nvinfo : EIATTR_EXIT_INSTR_OFFSETS
	.align		4
        /*00a8*/ 	.byte	0x04, 0x1c
        /*00aa*/ 	.short	(.L_123 - .L_122)


	//   ....[0]....
.L_122:
        /*00ac*/ 	.word	0x000000f0


	//   ....[1]....
        /*00b0*/ 	.word	0x00000120


	//   ....[2]....
        /*00b4*/ 	.word	0x000014c0


	//   ....[3]....
        /*00b8*/ 	.word	0x000018a0


	//   ....[4]....
        /*00bc*/ 	.word	0x00001ab0


	//   ....[5]....
        /*00c0*/ 	.word	0x00001bd0


	//----- nvinfo : EIATTR_CBANK_PARAM_SIZE
	.align		4
.L_123:
        /*00c4*/ 	.byte	0x03, 0x19
        /*00c6*/ 	.short	0x002c


	//----- nvinfo : EIATTR_PARAM_CBANK
	.align		4
        /*00c8*/ 	.byte	0x04, 0x0a
        /*00ca*/ 	.short	(.L_125 - .L_124)
	.align		4
.L_124:
        /*00cc*/ 	.word	index@(.nv.constant0._ZN36_GLOBAL__N__3a625bb7_4_k_cu_0eb6ed1817maxpool2d_kernel1EPKfPfiiiiiii)
        /*00d0*/ 	.short	0x0380
        /*00d2*/ 	.short	0x002c


	//----- nvinfo : EIATTR_SW_WAR
	.align		4
.L_125:
        /*00d4*/ 	.byte	0x04, 0x36
        /*00d6*/ 	.short	(.L_127 - .L_126)
.L_126:
        /*00d8*/ 	.word	0x00000008
.L_127:


//--------------------- .nv.info._ZN36_GLOBAL__N__3a625bb7_4_k_cu_0eb6ed1821fused_conv_if_kernel2EPKfS1_S1_PfS2_iiiiiiiii --------------------------
	.section	.nv.info._ZN36_GLOBAL__N__3a625bb7_4_k_cu_0eb6ed1821fused_conv_if_kernel2EPKfS1_S1_PfS2_iiiiiiiii,"",@"SHT_CUDA_INFO"
	.sectionflags	@""
	.align	4


	//----- nvinfo : EIATTR_CUDA_API_VERSION
	.align		4
        /*0000*/ 	.byte	0x04, 0x37
        /*0002*/ 	.short	(.L_129 - .L_128)
.L_128:
        /*0004*/ 	.word	0x00000082


	//----- nvinfo : EIATTR_KPARAM_INFO
	.align		4
.L_129:
        /*0008*/ 	.byte	0x04, 0x17
        /*000a*/ 	.short	(.L_131 - .L_130)
.L_130:
        /*000c*/ 	.word	0x00000000
        /*0010*/ 	.short	0x000d
        /*0012*/ 	.short	0x0048
        /*0014*/ 	.byte	0x00, 0xf0, 0x11, 0x00


	//----- nvinfo : EIATTR_KPARAM_INFO
	.align		4
.L_131:
        /*0018*/ 	.byte	0x04, 0x17
        /*001a*/ 	.short	(.L_133 - .L_132)
.L_132:
        /*001c*/ 	.word	0x00000000
        /*0020*/ 	.short	0x000c
        /*0022*/ 	.short	0x0044
        /*0024*/ 	.byte	0x00, 0xf0, 0x11, 0x00


	//----- nvinfo : EIATTR_KPARAM_INFO
	.align		4
.L_133:
        /*0028*/ 	.byte	0x04, 0x17
        /*002a*/ 	.short	(.L_135 - .L_134)
.L_134:
        /*002c*/ 	.word	0x00000000
        /*0030*/ 	.short	0x000b
        /*0032*/ 	.short	0x0040
        /*0034*/ 	.byte	0x00, 0xf0, 0x11, 0x00


	//----- nvinfo : EIATTR_KPARAM_INFO
	.align		4
.L_135:
        /*0038*/ 	.byte	0x04, 0x17
        /*003a*/ 	.short	(.L_137 - .L_136)
.L_136:
        /*003c*/ 	.word	0x00000000
        /*0040*/ 	.short	0x000a
        /*0042*/ 	.short	0x003c
        /*0044*/ 	.byte	0x00, 0xf0, 0x11, 0x00


	//----- nvinfo : EIATTR_KPARAM_INFO
	.align		4
.L_137:
        /*0048*/ 	.byte	0x04, 0x17
        /*004a*/ 	.short	(.L_139 - .L_138)
.L_138:
        /*004c*/ 	.word	0x00000000
        /*0050*/ 	.short	0x0009
        /*0052*/ 	.short	0x0038
        /*0054*/ 	.byte	0x00, 0xf0, 0x11, 0x00


	//----- nvinfo : EIATTR_KPARAM_INFO
	.align		4
.L_139:
        /*0058*/ 	.byte	0x04, 0x17
        /*005a*/ 	.short	(.L_141 - .L_140)
.L_140:
        /*005c*/ 	.word	0x00000000
        /*0060*/ 	.short	0x0008
        /*0062*/ 	.short	0x0034
        /*0064*/ 	.byte	0x00, 0xf0, 0x11, 0x00


	//----- nvinfo : EIATTR_KPARAM_INFO
	.align		4
.L_141:
        /*0068*/ 	.byte	0x04, 0x17
        /*006a*/ 	.short	(.L_143 - .L_142)
.L_142:
        /*006c*/ 	.word	0x00000000
        /*0070*/ 	.short	0x0007
        /*0072*/ 	.short	0x0030
        /*0074*/ 	.byte	0x00, 0xf0, 0x11, 0x00


	//----- nvinfo : EIATTR_KPARAM_INFO
	.align		4
.L_143:
        /*0078*/ 	.byte	0x04, 0x17
        /*007a*/ 	.short	(.L_145 - .L_144)
.L_144:
        /*007c*/ 	.word	0x00000000
        /*0080*/ 	.short	0x0006
        /*0082*/ 	.short	0x002c
        /*0084*/ 	.byte	0x00, 0xf0, 0x11, 0x00


	//----- nvinfo : EIATTR_KPARAM_INFO
	.align		4
.L_145:
        /*0088*/ 	.byte	0x04, 0x17
        /*008a*/ 	.short	(.L_147 - .L_146)
.L_146:
        /*008c*/ 	.word	0x00000000
        /*0090*/ 	.short	0x0005
        /*0092*/ 	.short	0x0028
        /*0094*/ 	.byte	0x00, 0xf0, 0x11, 0x00


	//----- nvinfo : EIATTR_KPARAM_INFO
	.align		4
.L_147:
        /*0098*/ 	.byte	0x04, 0x17
        /*009a*/ 	.short	(.L_149 - .L_148)
.L_148:
        /*009c*/ 	.word	0x00000000
        /*00a0*/ 	.short	0x0004
        /*00a2*/ 	.short	0x0020
        /*00a4*/ 	.byte	0x00, 0xf5, 0x21, 0x00


	//----- nvinfo : EIATTR_KPARAM_INFO
	.align		4
.L_149:
        /*00a8*/ 	.byte	0x04, 0x17
        /*00aa*/ 	.short	(.L_151 - .L_150)
.L_150:
        /*00ac*/ 	.word	0x00000000
        /*00b0*/ 	.short	0x0003
        /*00b2*/ 	.short	0x0018
        /*00b4*/ 	.byte	0x00, 0xf5, 0x21, 0x00


	//----- nvinfo : EIATTR_KPARAM_INFO
	.align		4
.L_151:
        /*00b8*/ 	.byte	0x04, 0x17
        /*00ba*/ 	.short	(.L_153 - .L_152)
.L_152:
        /*00bc*/ 	.word	0x00000000
        /*00c0*/ 	.short	0x0002
        /*00c2*/ 	.short	0x0010
        /*00c4*/ 	.byte	0x00, 0xf5, 0x21, 0x00


	//----- nvinfo : EIATTR_KPARAM_INFO
	.align		4
.L_153:
        /*00c8*/ 	.byte	0x04, 0x17
        /*00ca*/ 	.short	(.L_155 - .L_154)
.L_154:
        /*00cc*/ 	.word	0x00000000
        /*00d0*/ 	.short	0x0001
        /*00d2*/ 	.short	0x0008
        /*00d4*/ 	.byte	0x00, 0xf5, 0x21, 0x00


	//----- nvinfo : EIATTR_KPARAM_INFO
	.align		4
.L_155:
        /*00d8*/ 	.byte	0x04, 0x17
        /*00da*/ 	.short	(.L_157 - .L_156)
.L_156:
        /*00dc*/ 	.word	0x00000000
        /*00e0*/ 	.short	0x0000
        /*00e2*/ 	.short	0x0000
        /*00e4*/ 	.byte	0x00, 0xf5, 0x21, 0x00


	//----- nvinfo : EIATTR_SPARSE_MMA_MASK
	.align		4
.L_157:
        /*00e8*/ 	.byte	0x03, 0x50
        /*00ea*/ 	.short	0x0000


	//----- nvinfo : EIATTR_MAXREG_COUNT
	.align		4
        /*00ec*/ 	.byte	0x03, 0x1b
        /*00ee*/ 	.short	0x00ff


	//----- nvinfo : EIATTR_NUM_BARRIERS
	.align		4
        /*00f0*/ 	.byte	0x02, 0x4c
        /*00f2*/ 	.byte	0x01
	.zero		1


	//----- nvinfo : EIATTR_MERCURY_ISA_VERSION
	.align		4
        /*00f4*/ 	.byte	0x03, 0x5f
        /*00f6*/ 	.short	0x0101


	//----- nvinfo : EIATTR_VRC_CTA_INIT_COUNT
	.align		4
        /*00f8*/ 	.byte	0x02, 0x4a
	.zero		1
	.zero		1


	//----- nvinfo : EIATTR_EXIT_INSTR_OFFSETS
	.align		4
        /*00fc*/ 	.byte	0x04, 0x1c
        /*00fe*/ 	.short	(.L_159 - .L_158)


	//   ....[0]....
.L_158:
        /*0100*/ 	.word	0x00000680


	//   ....[1]....
        /*0104*/ 	.word	0x00005d80


	//   ....[2]....
        /*0108*/ 	.word	0x00007cf0


	//----- nvinfo : EIATTR_CRS_STACK_SIZE
	.align		4
.L_159:
        /*010c*/ 	.byte	0x04, 0x1e
        /*010e*/ 	.short	(.L_161 - .L_160)
.L_160:
        /*0110*/ 	.word	0x00000000


	//----- nvinfo : EIATTR_CBANK_PARAM_SIZE
	.align		4
.L_161:
        /*0114*/ 	.byte	0x03, 0x19
        /*0116*/ 	.short	0x004c


	//----- nvinfo : EIATTR_PARAM_CBANK
	.align		4
        /*0118*/ 	.byte	0x04, 0x0a
        /*011a*/ 	.short	(.L_163 - .L_162)
	.align		4
.L_162:
        /*011c*/ 	.word	index@(.nv.constant0._ZN36_GLOBAL__N__3a625bb7_4_k_cu_0eb6ed1821fused_conv_if_kernel2EPKfS1_S1_PfS2_iiiiiiiii)
        /*0120*/ 	.short	0x0380
        /*0122*/ 	.short	0x004c


	//----- nvinfo : EIATTR_SW_WAR
	.align		4
.L_163:
        /*0124*/ 	.byte	0x04, 0x36
        /*0126*/ 	.short	(.L_165 - .L_164)
.L_164:
        /*0128*/ 	.word	0x00000008
.L_165:


//--------------------- .nv.info._ZN36_GLOBAL__N__3a625bb7_4_k_cu_0eb6ed1821fused_conv_if_kernel1EPKfS1_S1_PfS2_iiiiiiiii --------------------------
	.section	.nv.info._ZN36_GLOBAL__N__3a625bb7_4_k_cu_0eb6ed1821fused_conv_if_kernel1EPKfS1_S1_PfS2_iiiiiiiii,"",@"SHT_CUDA_INFO"
	.sectionflags	@""
	.align	4


	//----- nvinfo : EIATTR_CUDA_API_VERSION
	.align		4
        /*0000*/ 	.byte	0x04, 0x37
        /*0002*/ 	.short	(.L_167 - .L_166)
.L_166:
        /*0004*/ 	.word	0x00000082


	//----- nvinfo : EIATTR_KPARAM_INFO
	.align		4
.L_167:
        /*0008*/ 	.byte	0x04, 0x17
        /*000a*/ 	.short	(.L_169 - .L_168)
.L_168:
        /*000c*/ 	.word	0x00000000
        /*0010*/ 	.short	0x000d
        /*0012*/ 	.short	0x0048
        /*0014*/ 	.byte	0x00, 0xf0, 0x11, 0x00


	//----- nvinfo : EIATTR_KPARAM_INFO
	.align		4
.L_169:
        /*0018*/ 	.byte	0x04, 0x17
        /*001a*/ 	.short	(.L_171 - .L_170)
.L_170:
        /*001c*/ 	.word	0x00000000
        /*0020*/ 	.short	0x000c
        /*0022*/ 	.short	0x0044
        /*0024*/ 	.byte	0x00, 0xf0, 0x11, 0x00


	//----- nvinfo : EIATTR_KPARAM_INFO
	.align		4
.L_171:
        /*0028*/ 	.byte	0x04, 0x17
        /*002a*/ 	.short	(.L_173 - .L_172)
.L_172:
        /*002c*/ 	.word	0x00000000
        /*0030*/ 	.short	0x000b
        /*0032*/ 	.short	0x0040
        /*0034*/ 	.byte	0x00, 0xf0, 0x11, 0x00


	//----- nvinfo : EIATTR_KPARAM_INFO
	.align		4
.L_173:
        /*0038*/ 	.byte	0x04, 0x17
        /*003a*/ 	.short	(.L_175 - .L_174)
.L_174:
        /*003c*/ 	.word	0x00000000
        /*0040*/ 	.short	0x000a
        /*0042*/ 	.short	0x003c
        /*0044*/ 	.byte	0x00, 0xf0, 0x11, 0x00


	//----- nvinfo : EIATTR_KPARAM_INFO
	.align		4
.L_175:
        /*0048*/ 	.byte	0x04, 0x17
        /*004a*/ 	.short	(.L_177 - .L_176)
.L_176:
        /*004c*/ 	.word	0x00000000
        /*0050*/ 	.short	0x0009
        /*0052*/ 	.short	0x0038
        /*0054*/ 	.byte	0x00, 0xf0, 0x11, 0x00


	//----- nvinfo : EIATTR_KPARAM_INFO
	.align		4
.L_177:
        /*0058*/ 	.byte	0x04, 0x17
        /*005a*/ 	.short	(.L_179 - .L_178)
.L_178:
        /*005c*/ 	.word	0x00000000
        /*0060*/ 	.short	0x0008
        /*0062*/ 	.short	0x0034
        /*0064*/ 	.byte	0x00, 0xf0, 0x11, 0x00


	//----- nvinfo : EIATTR_KPARAM_INFO
	.align		4
.L_179:
        /*0068*/ 	.byte	0x04, 0x17
        /*006a*/ 	.short	(.L_181 - .L_180)
.L_180:
        /*006c*/ 	.word	0x00000000
        /*0070*/ 	.short	0x0007
        /*0072*/ 	.short	0x0030
        /*0074*/ 	.byte	0x00, 0xf0, 0x11, 0x00


	//----- nvinfo : EIATTR_KPARAM_INFO
	.align		4
.L_181:
        /*0078*/ 	.byte	0x04, 0x17
        /*007a*/ 	.short	(.L_183 - .L_182)
.L_182:
        /*007c*/ 	.word	0x00000000
        /*0080*/ 	.short	0x0006
        /*0082*/ 	.short	0x002c
        /*0084*/ 	.byte	0x00, 0xf0, 0x11, 0x00


	//----- nvinfo : EIATTR_KPARAM_INFO
	.align		4
.L_183:
        /*0088*/ 	.byte	0x04, 0x17
        /*008a*/ 	.short	(.L_185 - .L_184)
.L_184:
        /*008c*/ 	.word	0x00000000
        /*0090*/ 	.short	0x0005
        /*0092*/ 	.short	0x0028
        /*0094*/ 	.byte	0x00, 0xf0, 0x11, 0x00


	//----- nvinfo : EIATTR_KPARAM_INFO
	.align		4
.L_185:
        /*0098*/ 	.byte	0x04, 0x17
        /*009a*/ 	.short	(.L_187 - .L_186)
.L_186:
        /*009c*/ 	.word	0x00000000
        /*00a0*/ 	.short	0x0004
        /*00a2*/ 	.short	0x0020
        /*00a4*/ 	.byte	0x00, 0xf5, 0x21, 0x00


	//----- nvinfo : EIATTR_KPARAM_INFO
	.align		4
.L_187:
        /*00a8*/ 	.byte	0x04, 0x17
        /*00aa*/ 	.short	(.L_189 - .L_188)
.L_188:
        /*00ac*/ 	.word	0x00000000
        /*00b0*/ 	.short	0x0003
        /*00b2*/ 	.short	0x0018
        /*00b4*/ 	.byte	0x00, 0xf5, 0x21, 0x00


	//----- nvinfo : EIATTR_KPARAM_INFO
	.align		4
.L_189:
        /*00b8*/ 	.byte	0x04, 0x17
        /*00ba*/ 	.short	(.L_191 - .L_190)
.L_190:
        /*00bc*/ 	.word	0x00000000
        /*00c0*/ 	.short	0x0002
        /*00c2*/ 	.short	0x0010
        /*00c4*/ 	.byte	0x00, 0xf5, 0x21, 0x00


	//----- nvinfo : EIATTR_KPARAM_INFO
	.align		4
.L_191:
        /*00c8*/ 	.byte	0x04, 0x17
        /*00ca*/ 	.short	(.L_193 - .L_192)
.L_192:
        /*00cc*/ 	.word	0x00000000
        /*00d0*/ 	.short	0x0001
        /*00d2*/ 	.short	0x0008
        /*00d4*/ 	.byte	0x00, 0xf5, 0x21, 0x00


	//----- nvinfo : EIATTR_KPARAM_INFO
	.align		4
.L_193:
        /*00d8*/ 	.byte	0x04, 0x17
        /*00da*/ 	.short	(.L_195 - .L_194)
.L_194:
        /*00dc*/ 	.word	0x00000000
        /*00e0*/ 	.short	0x0000
        /*00e2*/ 	.short	0x0000
        /*00e4*/ 	.byte	0x00, 0xf5, 0x21, 0x00


	//----- nvinfo : EIATTR_SPARSE_MMA_MASK
	.align		4
.L_195:
        /*00e8*/ 	.byte	0x03, 0x50
        /*00ea*/ 	.short	0x0000


	//----- nvinfo : EIATTR_MAXREG_COUNT
	.align		4
        /*00ec*/ 	.byte	0x03, 0x1b
        /*00ee*/ 	.short	0x00ff


	//----- nvinfo : EIATTR_NUM_BARRIERS
	.align		4
        /*00f0*/ 	.byte	0x02, 0x4c
        /*00f2*/ 	.byte	0x01
	.zero		1


	//----- nvinfo : EIATTR_MERCURY_ISA_VERSION
	.align		4
        /*00f4*/ 	.byte	0x03, 0x5f
        /*00f6*/ 	.short	0x0101


	//----- nvinfo : EIATTR_VRC_CTA_INIT_COUNT
	.align		4
        /*00f8*/ 	.byte	0x02, 0x4a
	.zero		1
	.zero		1


	//----- nvinfo : EIATTR_EXIT_INSTR_OFFSETS
	.align		4
        /*00fc*/ 	.byte	0x04, 0x1c
        /*00fe*/ 	.short	(.L_197 - .L_196)


	//   ....[0]....
.L_196:
        /*0100*/ 	.word	0x000006f0


	//   ....[1]....
        /*0104*/ 	.word	0x00002950


	//   ....[2]....
        /*0108*/ 	.word	0x00003970


	//----- nvinfo : EIATTR_CRS_STACK_SIZE
	.align		4
.L_197:
        /*010c*/ 	.byte	0x04, 0x1e
        /*010e*/ 	.short	(.L_199 - .L_198)
.L_198:
        /*0110*/ 	.word	0x00000000


	//----- nvinfo : EIATTR_CBANK_PARAM_SIZE
	.align		4
.L_199:
        /*0114*/ 	.byte	0x03, 0x19
        /*0116*/ 	.short	0x004c


	//----- nvinfo : EIATTR_PARAM_CBANK
	.align		4
        /*0118*/ 	.byte	0x04, 0x0a
        /*011a*/ 	.short	(.L_201 - .L_200)
	.align		4
.L_200:
        /*011c*/ 	.word	index@(.nv.constant0._ZN36_GLOBAL__N__3a625bb7_4_k_cu_0eb6ed1821fused_conv_if_kernel1EPKfS1_S1_PfS2_iiiiiiiii)
        /*0120*/ 	.short	0x0380
        /*0122*/ 	.short	0x004c


	//----- nvinfo : EIATTR_SW_WAR
	.align		4
.L_201:
        /*0124*/ 	.byte	0x04, 0x36
        /*0126*/ 	.short	(.L_203 - .L_202)
.L_202:
        /*0128*/ 	.word	0x00000008
.L_203:


//--------------------- .nv.info._ZN36_GLOBAL__N__3a625bb7_4_k_cu_0eb6ed1818linear_kernel_wmmaEPKfS1_S1_Pfiii --------------------------
	.section	.nv.info._ZN36_GLOBAL__N__3a625bb7_4_k_cu_0eb6ed1818linear_kernel_wmmaEPKfS1_S1_Pfiii,"",@"SHT_CUDA_INFO"
	.sectionflags	@""
	.align	4


	//----- nvinfo : EIATTR_CUDA_API_VERSION
	.align		4
        /*0000*/ 	.byte	0x04, 0x37
        /*0002*/ 	.short	(.L_205 - .L_204)
.L_204:
        /*0004*/ 	.word	0x00000082


	//----- nvinfo : EIATTR_KPARAM_INFO
	.align		4
.L_205:
        /*0008*/ 	.byte	0x04, 0x17
        /*000a*/ 	.short	(.L_207 - .L_206)
.L_206:
        /*000c*/ 	.word	0x00000000
        /*0010*/ 	.short	0x0006
        /*0012*/ 	.short	0x0028
        /*0014*/ 	.byte	0x00, 0xf0, 0x11, 0x00


	//----- nvinfo : EIATTR_KPARAM_INFO
	.align		4
.L_207:
        /*0018*/ 	.byte	0x04, 0x17
        /*001a*/ 	.short	(.L_209 - .L_208)
.L_208:
        /*001c*/ 	.word	0x00000000
        /*0020*/ 	.short	0x0005
        /*0022*/ 	.short	0x0024
        /*0024*/ 	.byte	0x00, 0xf0, 0x11, 0x00


	//----- nvinfo : EIATTR_KPARAM_INFO
	.align		4
.L_209:
        /*0028*/ 	.byte	0x04, 0x17
        /*002a*/ 	.short	(.L_211 - .L_210)
.L_210:
        /*002c*/ 	.word	0x00000000
        /*0030*/ 	.short	0x0004
        /*0032*/ 	.short	0x0020
        /*0034*/ 	.byte	0x00, 0xf0, 0x11, 0x00


	//----- nvinfo : EIATTR_KPARAM_INFO
	.align		4
.L_211:
        /*0038*/ 	.byte	0x04, 0x17
        /*003a*/ 	.short	(.L_213 - .L_212)
.L_212:
        /*003c*/ 	.word	0x00000000
        /*0040*/ 	.short	0x0003
        /*0042*/ 	.short	0x0018
        /*0044*/ 	.byte	0x00, 0xf5, 0x21, 0x00


	//----- nvinfo : EIATTR_KPARAM_INFO
	.align		4
.L_213:
        /*0048*/ 	.byte	0x04, 0x17
        /*004a*/ 	.short	(.L_215 - .L_214)
.L_214:
        /*004c*/ 	.word	0x00000000
        /*0050*/ 	.short	0x0002
        /*0052*/ 	.short	0x0010
        /*0054*/ 	.byte	0x00, 0xf5, 0x21, 0x00


	//----- nvinfo : EIATTR_KPARAM_INFO
	.align		4
.L_215:
        /*0058*/ 	.byte	0x04, 0x17
        /*005a*/ 	.short	(.L_217 - .L_216)
.L_216:
        /*005c*/ 	.word	0x00000000
        /*0060*/ 	.short	0x0001
        /*0062*/ 	.short	0x0008
        /*0064*/ 	.byte	0x00, 0xf5, 0x21, 0x00


	//----- nvinfo : EIATTR_KPARAM_INFO
	.align		4
.L_217:
        /*0068*/ 	.byte	0x04, 0x17
        /*006a*/ 	.short	(.L_219 - .L_218)
.L_218:
        /*006c*/ 	.word	0x00000000
        /*0070*/ 	.short	0x0000
        /*0072*/ 	.short	0x0000
        /*0074*/ 	.byte	0x00, 0xf5, 0x21, 0x00


	//----- nvinfo : EIATTR_SPARSE_MMA_MASK
	.align		4
.L_219:
        /*0078*/ 	.byte	0x03, 0x50
        /*007a*/ 	.short	0x0000


	//----- nvinfo : EIATTR_WMMA_USED
	.align		4
        /*007c*/ 	.byte	0x01, 0x2b
	.zero		2


	//----- nvinfo : EIATTR_MAXREG_COUNT
	.align		4
        /*0080*/ 	.byte	0x03, 0x1b
        /*0082*/ 	.short	0x00ff


	//----- nvinfo : EIATTR_NUM_BARRIERS
	.align		4
        /*0084*/ 	.byte	0x02, 0x4c
        /*0086*/ 	.byte	0x01
	.zero		1


	//----- nvinfo : EIATTR_MERCURY_ISA_VERSION
	.align		4
        /*0088*/ 	.byte	0x03, 0x5f
        /*008a*/ 	.short	0x0101


	//----- nvinfo : EIATTR_VRC_CTA_INIT_COUNT
	.align		4
        /*008c*/ 	.byte	0x02, 0x4a
	.zero		1
	.zero		1


	//----- nvinfo : EIATTR_EXIT_INSTR_OFFSETS
	.align		4
        /*0090*/ 	.byte	0x04, 0x1c
        /*0092*/ 	.short	(.L_221 - .L_220)


	//   ....[0]....
.L_220:
        /*0094*/ 	.word	0x00000fb0


	//----- nvinfo : EIATTR_CRS_STACK_SIZE
	.align		4
.L_221:
        /*0098*/ 	.byte	0x04, 0x1e
        /*009a*/ 	.short	(.L_223 - .L_222)
.L_222:
        /*009c*/ 	.word	0x00000000


	//----- nvinfo : EIATTR_CBANK_PARAM_SIZE
	.align		4
.L_223:
        /*00a0*/ 	.byte	0x03, 0x19
        /*00a2*/ 	.short	0x002c


	//----- nvinfo : EIATTR_PARAM_CBANK
	.align		4
        /*00a4*/ 	.byte	0x04, 0x0a
        /*00a6*/ 	.short	(.L_225 - .L_224)
	.align		4
.L_224:
        /*00a8*/ 	.word	index@(.nv.constant0._ZN36_GLOBAL__N__3a625bb7_4_k_cu_0eb6ed1818linear_kernel_wmmaEPKfS1_S1_Pfiii)
        /*00ac*/ 	.short	0x0380
        /*00ae*/ 	.short	0x002c


	//----- nvinfo : EIATTR_SW_WAR
	.align		4
.L_225:
        /*00b0*/ 	.byte	0x04, 0x36
        /*00b2*/ 	.short	(.L_227 - .L_226)
.L_226:
        /*00b4*/ 	.word	0x00000008
.L_227:


//--------------------- .nv.info._ZN36_GLOBAL__N__3a625bb7_4_k_cu_0eb6ed1827linear_if_fused_kernel_wmmaEPKfS1_S1_PfS2_iii --------------------------
	.section	.nv.info._ZN36_GLOBAL__N__3a625bb7_4_k_cu_0eb6ed1827linear_if_fused_kernel_wmmaEPKfS1_S1_PfS2_iii,"",@"SHT_CUDA_INFO"
	.sectionflags	@""
	.align	4


	//----- nvinfo : EIATTR_CUDA_API_VERSION
	.align		4
        /*0000*/ 	.byte	0x04, 0x37
        /*0002*/ 	.short	(.L_229 - .L_228)
.L_228:
        /*0004*/ 	.word	0x00000082


	//----- nvinfo : EIATTR_KPARAM_INFO
	.align		4
.L_229:
        /*0008*/ 	.byte	0x04, 0x17
        /*000a*/ 	.short	(.L_231 - .L_230)
.L_230:
        /*000c*/ 	.word	0x00000000
        /*0010*/ 	.short	0x0007
        /*0012*/ 	.short	0x0030
        /*0014*/ 	.byte	0x00, 0xf0, 0x11, 0x00


	//----- nvinfo : EIATTR_KPARAM_INFO
	.align		4
.L_231:
        /*0018*/ 	.byte	0x04, 0x17
        /*001a*/ 	.short	(.L_233 - .L_232)
.L_232:
        /*001c*/ 	.word	0x00000000
        /*0020*/ 	.short	0x0006
        /*0022*/ 	.short	0x002c
        /*0024*/ 	.byte	0x00, 0xf0, 0x11, 0x00


	//----- nvinfo : EIATTR_KPARAM_INFO
	.align		4
.L_233:
        /*0028*/ 	.byte	0x04, 0x17
        /*002a*/ 	.short	(.L_235 - .L_234)
.L_234:
        /*002c*/ 	.word	0x00000000
        /*0030*/ 	.short	0x0005
        /*0032*/ 	.short	0x0028
        /*0034*/ 	.byte	0x00, 0xf0, 0x11, 0x00


	//----- nvinfo : EIATTR_KPARAM_INFO
	.align		4
.L_235:
        /*0038*/ 	.byte	0x04, 0x17
        /*003a*/ 	.short	(.L_237 - .L_236)
.L_236:
        /*003c*/ 	.word	0x00000000
        /*0040*/ 	.short	0x0004
        /*0042*/ 	.short	0x0020
        /*0044*/ 	.byte	0x00, 0xf5, 0x21, 0x00


	//----- nvinfo : EIATTR_KPARAM_INFO
	.align		4
.L_237:
        /*0048*/ 	.byte	0x04, 0x17
        /*004a*/ 	.short	(.L_239 - .L_238)
.L_238:
        /*004c*/ 	.word	0x00000000
        /*0050*/ 	.short	0x0003
        /*0052*/ 	.short	0x0018
        /*0054*/ 	.byte	0x00, 0xf5, 0x21, 0x00


	//----- nvinfo : EIATTR_KPARAM_INFO
	.align		4
.L_239:
        /*0058*/ 	.byte	0x04, 0x17
        /*005a*/ 	.short	(.L_241 - .L_240)
.L_240:
        /*005c*/ 	.word	0x00000000
        /*0060*/ 	.short	0x0002
        /*0062*/ 	.short	0x0010
        /*0064*/ 	.byte	0x00, 0xf5, 0x21, 0x00


	//----- nvinfo : EIATTR_KPARAM_INFO
	.align		4
.L_241:
        /*0068*/ 	.byte	0x04, 0x17
        /*006a*/ 	.short	(.L_243 - .L_242)
.L_242:
        /*006c*/ 	.word	0x00000000
        /*0070*/ 	.short	0x0001
        /*0072*/ 	.short	0x0008
        /*0074*/ 	.byte	0x00, 0xf5, 0x21, 0x00


	//----- nvinfo : EIATTR_KPARAM_INFO
	.align		4
.L_243:
        /*0078*/ 	.byte	0x04, 0x17
        /*007a*/ 	.short	(.L_245 - .L_244)
.L_244:
        /*007c*/ 	.word	0x00000000
        /*0080*/ 	.short	0x0000
        /*0082*/ 	.short	0x0000
        /*0084*/ 	.byte	0x00, 0xf5, 0x21, 0x00


	//----- nvinfo : EIATTR_SPARSE_MMA_MASK
	.align		4
.L_245:
        /*0088*/ 	.byte	0x03, 0x50
        /*008a*/ 	.short	0x0000


	//----- nvinfo : EIATTR_WMMA_USED
	.align		4
        /*008c*/ 	.byte	0x01, 0x2b
	.zero		2


	//----- nvinfo : EIATTR_MAXREG_COUNT
	.align		4
        /*0090*/ 	.byte	0x03, 0x1b
        /*0092*/ 	.short	0x00ff


	//----- nvinfo : EIATTR_NUM_BARRIERS
	.align		4
        /*0094*/ 	.byte	0x02, 0x4c
        /*0096*/ 	.byte	0x01
	.zero		1


	//----- nvinfo : EIATTR_MERCURY_ISA_VERSION
	.align		4
        /*0098*/ 	.byte	0x03, 0x5f
        /*009a*/ 	.short	0x0101


	//----- nvinfo : EIATTR_VRC_CTA_INIT_COUNT
	.align		4
        /*009c*/ 	.byte	0x02, 0x4a
	.zero		1
	.zero		1


	//----- nvinfo : EIATTR_EXIT_INSTR_OFFSETS
	.align		4
        /*00a0*/ 	.byte	0x04, 0x1c
        /*00a2*/ 	.short	(.L_247 - .L_246)


	//   ....[0]....
.L_246:
        /*00a4*/ 	.word	0x00001070


	//----- nvinfo : EIATTR_CRS_STACK_SIZE
	.align		4
.L_247:
        /*00a8*/ 	.byte	0x04, 0x1e
        /*00aa*/ 	.short	(.L_249 - .L_248)
.L_248:
        /*00ac*/ 	.word	0x00000000


	//----- nvinfo : EIATTR_CBANK_PARAM_SIZE
	.align		4
.L_249:
        /*00b0*/ 	.byte	0x03, 0x19
        /*00b2*/ 	.short	0x0034


	//----- nvinfo : EIATTR_PARAM_CBANK
	.align		4
        /*00b4*/ 	.byte	0x04, 0x0a
        /*00b6*/ 	.short	(.L_251 - .L_250)
	.align		4
.L_250:
        /*00b8*/ 	.word	index@(.nv.constant0._ZN36_GLOBAL__N__3a625bb7_4_k_cu_0eb6ed1827linear_if_fused_kernel_wmmaEPKfS1_S1_PfS2_iii)
        /*00bc*/ 	.short	0x0380
        /*00be*/ 	.short	0x0034


	//----- nvinfo : EIATTR_SW_WAR
	.align		4
.L_251:
        /*00c0*/ 	.byte	0x04, 0x36
        /*00c2*/ 	.short	(.L_253 - .L_252)
.L_252:
        /*00c4*/ 	.word	0x00000008
.L_253:


//--------------------- .nv.info._ZN36_GLOBAL__N__3a625bb7_4_k_cu_0eb6ed1820linear_kernel_simpleEPKfS1_S1_Pfiii --------------------------
	.section	.nv.info._ZN36_GLOBAL__N__3a625bb7_4_k_cu_0eb6ed1820linear_kernel_simpleEPKfS1_S1_Pfiii,"",@"SHT_CUDA_INFO"
	.sectionflags	@""
	.align	4


	//----- nvinfo : EIATTR_CUDA_API_VERSION
	.align		4
        /*0000*/ 	.byte	0x04, 0x37
        /*0002*/ 	.short	(.L_255 - .L_254)
.L_254:
        /*0004*/ 	.word	0x00000082


	//----- nvinfo : EIATTR_KPARAM_INFO
	.align		4
.L_255:
        /*0008*/ 	.byte	0x04, 0x17
        /*000a*/ 	.short	(.L_257 - .L_256)
.L_256:
        /*000c*/ 	.word	0x00000000
        /*0010*/ 	.short	0x0006
        /*0012*/ 	.short	0x0028
        /*0014*/ 	.byte	0x00, 0xf0, 0x11, 0x00


	//----- nvinfo : EIATTR_KPARAM_INFO
	.align		4
.L_257:
        /*0018*/ 	.byte	0x04, 0x17
        /*001a*/ 	.short	(.L_259 - .L_258)
.L_258:
        /*001c*/ 	.word	0x00000000
        /*0020*/ 	.short	0x0005
        /*0022*/ 	.short	0x0024
        /*0024*/ 	.byte	0x00, 0xf0, 0x11, 0x00


	//----- nvinfo : EIATTR_KPARAM_INFO
	.align		4
.L_259:
        /*0028*/ 	.byte	0x04, 0x17
        /*002a*/ 	.short	(.L_261 - .L_260)
.L_260:
        /*002c*/ 	.word	0x00000000
        /*0030*/ 	.short	0x0004
        /*0032*/ 	.short	0x0020
        /*0034*/ 	.byte	0x00, 0xf0, 0x11, 0x00


	//----- nvinfo : EIATTR_KPARAM_INFO
	.align		4
.L_261:
        /*0038*/ 	.byte	0x04, 0x17
        /*003a*/ 	.short	(.L_263 - .L_262)
.L_262:
        /*003c*/ 	.word	0x00000000
        /*0040*/ 	.short	0x0003
        /*0042*/ 	.short	0x0018
        /*0044*/ 	.byte	0x00, 0xf5, 0x21, 0x00


	//----- nvinfo : EIATTR_KPARAM_INFO
	.align		4
.L_263:
        /*0048*/ 	.byte	0x04, 0x17
        /*004a*/ 	.short	(.L_265 - .L_264)
.L_264:
        /*004c*/ 	.word	0x00000000
        /*0050*/ 	.short	0x0002
        /*0052*/ 	.short	0x0010
        /*0054*/ 	.byte	0x00, 0xf5, 0x21, 0x00


	//----- nvinfo : EIATTR_KPARAM_INFO
	.align		4
.L_265:
        /*0058*/ 	.byte	0x04, 0x17
        /*005a*/ 	.short	(.L_267 - .L_266)
.L_266:
        /*005c*/ 	.word	0x00000000
        /*0060*/ 	.short	0x0001
        /*0062*/ 	.short	0x0008
        /*0064*/ 	.byte	0x00, 0xf5, 0x21, 0x00


	//----- nvinfo : EIATTR_KPARAM_INFO
	.align		4
.L_267:
        /*0068*/ 	.byte	0x04, 0x17
        /*006a*/ 	.short	(.L_269 - .L_268)
.L_268:
        /*006c*/ 	.word	0x00000000
        /*0070*/ 	.short	0x0000
        /*0072*/ 	.short	0x0000
        /*0074*/ 	.byte	0x00, 0xf5, 0x21, 0x00


	//----- nvinfo : EIATTR_SPARSE_MMA_MASK
	.align		4
.L_269:
        /*0078*/ 	.byte	0x03, 0x50
        /*007a*/ 	.short	0x0000


	//----- nvinfo : EIATTR_MAXREG_COUNT
	.align		4
        /*007c*/ 	.byte	0x03, 0x1b
        /*007e*/ 	.short	0x00ff


	//----- nvinfo : EIATTR_MERCURY_ISA_VERSION
	.align		4
        /*0080*/ 	.byte	0x03, 0x5f
        /*0082*/ 	.short	0x0101


	//----- nvinfo : EIATTR_VRC_CTA_INIT_COUNT
	.align		4
        /*0084*/ 	.byte	0x02, 0x4a
	.zero		1
	.zero		1


	//----- nvinfo : EIATTR_EXIT_INSTR_OFFSETS
	.align		4
        /*0088*/ 	.byte	0x04, 0x1c
        /*008a*/ 	.short	(.L_271 - .L_270)


	//   ....[0]....
.L_270:
        /*008c*/ 	.word	0x000000a0


	//   ....[1]....
        /*0090*/ 	.word	0x00000620


	//----- nvinfo : EIATTR_CBANK_PARAM_SIZE
	.align		4
.L_271:
        /*0094*/ 	.byte	0x03, 0x19
        /*0096*/ 	.short	0x002c


	//----- nvinfo : EIATTR_PARAM_CBANK
	.align		4
        /*0098*/ 	.byte	0x04, 0x0a
        /*009a*/ 	.short	(.L_273 - .L_272)
	.align		4
.L_272:
        /*009c*/ 	.word	index@(.nv.constant0._ZN36_GLOBAL__N__3a625bb7_4_k_cu_0eb6ed1820linear_kernel_simpleEPKfS1_S1_Pfiii)
        /*00a0*/ 	.short	0x0380
        /*00a2*/ 	.short	0x002c


	//----- nvinfo : EIATTR_SW_WAR
	.align		4
.L_273:
        /*00a4*/ 	.byte	0x04, 0x36
        /*00a6*/ 	.short	(.L_275 - .L_274)
.L_274:
        /*00a8*/ 	.word	0x00000008
.L_275:


//--------------------- .nv.info._ZN36_GLOBAL__N__3a625bb7_4_k_cu_0eb6ed1810add_kernelEPKfPfx --------------------------
	.section	.nv.info._ZN36_GLOBAL__N__3a625bb7_4_k_cu_0eb6ed1810add_kernelEPKfPfx,"",@"SHT_CUDA_INFO"
	.sectionflags	@""
	.align	4


	//----- nvinfo : EIATTR_CUDA_API_VERSION
	.align		4
        /*0000*/ 	.byte	0x04, 0x37
        /*0002*/ 	.short	(.L_277 - .L_276)
.L_276:
        /*0004*/ 	.word	0x00000082


	//----- nvinfo : EIATTR_KPARAM_INFO
	.align		4
.L_277:
        /*0008*/ 	.byte	0x04, 0x17
        /*000a*/ 	.short	(.L_279 - .L_278)
.L_278:
        /*000c*/ 	.word	0x00000000
        /*0010*/ 	.short	0x0002
        /*0012*/ 	.short	0x0010
        /*0014*/ 	.byte	0x00, 0xf0, 0x21, 0x00


	//----- nvinfo : EIATTR_KPARAM_INFO
	.align		4
.L_279:
        /*0018*/ 	.byte	0x04, 0x17
        /*001a*/ 	.short	(.L_281 - .L_280)
.L_280:
        /*001c*/ 	.word	0x00000000
        /*0020*/ 	.short	0x0001
        /*0022*/ 	.short	0x0008
        /*0024*/ 	.byte	0x00, 0xf5, 0x21, 0x00


	//----- nvinfo : EIATTR_KPARAM_INFO
	.align		4
.L_281:
        /*0028*/ 	.byte	0x04, 0x17
        /*002a*/ 	.short	(.L_283 - .L_282)
.L_282:
        /*002c*/ 	.word	0x00000000
        /*0030*/ 	.short	0x0000
        /*0032*/ 	.short	0x0000
        /*0034*/ 	.byte	0x00, 0xf5, 0x21, 0x00


	//----- nvinfo : EIATTR_SPARSE_MMA_MASK
	.align		4
.L_283:
        /*0038*/ 	.byte	0x03, 0x50
        /*003a*/ 	.short	0x0000


	//----- nvinfo : EIATTR_MAXREG_COUNT
	.align		4
        /*003c*/ 	.byte	0x03, 0x1b
        /*003e*/ 	.short	0x00ff


	//----- nvinfo : EIATTR_MERCURY_ISA_VERSION
	.align		4
        /*0040*/ 	.byte	0x03, 0x5f
        /*0042*/ 	.short	0x0101


	//----- nvinfo : EIATTR_VRC_CTA_INIT_COUNT
	.align		4
        /*0044*/ 	.byte	0x02, 0x4a
	.zero		1
	.zero		1


	//----- nvinfo : EIATTR_EXIT_INSTR_OFFSETS
	.align		4
        /*0048*/ 	.byte	0x04, 0x1c
        /*004a*/ 	.short	(.L_285 - .L_284)


	//   ....[0]....
.L_284:
        /*004c*/ 	.word	0x000000a0


	//   ....[1]....
        /*0050*/ 	.word	0x00000580


	//   ....[2]....
        /*0054*/ 	.word	0x00000840


	//----- nvinfo : EIATTR_CRS_STACK_SIZE
	.align		4
.L_285:
        /*0058*/ 	.byte	0x04, 0x1e
        /*005a*/ 	.short	(.L_287 - .L_286)
.L_286:
        /*005c*/ 	.word	0x00000000


	//----- nvinfo : EIATTR_CBANK_PARAM_SIZE
	.align		4
.L_287:
        /*0060*/ 	.byte	0x03, 0x19
        /*0062*/ 	.short	0x0018


	//----- nvinfo : EIATTR_PARAM_CBANK
	.align		4
        /*0064*/ 	.byte	0x04, 0x0a
        /*0066*/ 	.short	(.L_289 - .L_288)
	.align		4
.L_288:
        /*0068*/ 	.word	index@(.nv.constant0._ZN36_GLOBAL__N__3a625bb7_4_k_cu_0eb6ed1810add_kernelEPKfPfx)
        /*006c*/ 	.short	0x0380
        /*006e*/ 	.short	0x0018


	//----- nvinfo : EIATTR_SW_WAR
	.align		4
.L_289:
        /*0070*/ 	.byte	0x04, 0x36
        /*0072*/ 	.short	(.L_291 - .L_290)
.L_290:
        /*0074*/ 	.word	0x00000008
.L_291:


//--------------------- .nv.callgraph             --------------------------
	.section	.nv.callgraph,"",@"SHT_CUDA_CALLGRAPH"
	.align	4
	.sectionentsize	8
	.align		4
        /*0000*/ 	.word	0x00000000
	.align		4
        /*0004*/ 	.word	0xffffffff
	.align		4
        /*0008*/ 	.word	0x00000000
	.align		4
        /*000c*/ 	.word	0xfffffffe
	.align		4
        /*0010*/ 	.word	0x00000000
	.align		4
        /*0014*/ 	.word	0xfffffffd
	.align		4
        /*0018*/ 	.word	0x00000000
	.align		4
        /*001c*/ 	.word	0xfffffffc


//--------------------- .text._ZN36_GLOBAL__N__3a625bb7_4_k_cu_0eb6ed1814if_node_kernelEPKfPfS2_x --------------------------
	.section	.text._ZN36_GLOBAL__N__3a625bb7_4_k_cu_0eb6ed1814if_node_kernelEPKfPfS2_x,"ax",@progbits
	.align	128
.text._ZN36_GLOBAL__N__3a625bb7_4_k_cu_0eb6ed1814if_node_kernelEPKfPfS2_x:
        .type           _ZN36_GLOBAL__N__3a625bb7_4_k_cu_0eb6ed1814if_node_kernelEPKfPfS2_x,@function
        .size           _ZN36_GLOBAL__N__3a625bb7_4_k_cu_0eb6ed1814if_node_kernelEPKfPfS2_x,(.L_x_107 - _ZN36_GLOBAL__N__3a625bb7_4_k_cu_0eb6ed1814if_node_kernelEPKfPfS2_x)
        .other          _ZN36_GLOBAL__N__3a625bb7_4_k_cu_0eb6ed1814if_node_kernelEPKfPfS2_x,@"STO_CUDA_ENTRY STV_DEFAULT"
_ZN36_GLOBAL__N__3a625bb7_4_k_cu_0eb6ed1814if_node_kernelEPKfPfS2_x:
[----:B------:R-:W-:Y:S01]  /*0000*/  LDC R1, c[0x0][0x37c] ;  /* 0x0000df00ff017b82 */ /* 0x000fe20000000800 */
[----:B------:R-:W0:Y:S07]  /*0010*/  S2R R3, SR_TID.X ;  /* 0x0000000000037919 */ /* 0x000e2e0000002100 */
[----:B------:R-:W0:Y:S01]  /*0020*/  S2UR UR4, SR_CTAID.X ;  /* 0x00000000000479c3 */ /* 0x000e220000002500 */
[----:B------:R-:W1:Y:S07]  /*0030*/  LDCU.64 UR6, c[0x0][0x398] ;  /* 0x00007300ff0677ac */ /* 0x000e6e0008000a00 */
[----:B------:R-:W0:Y:S01]  /*0040*/  LDC R4, c[0x0][0x360] ;  /* 0x0000d800ff047b82 */ /* 0x000e220000000800 */
[----:B------:R-:W2:Y:S01]  /*0050*/  LDCU UR5, c[0x0][0x370] ;  /* 0x00006e00ff0577ac */ /* 0x000ea20008000800 */
[----:B0-----:R-:W-:-:S02]  /*0060*/  IMAD R0, R4, UR4, R3 ;  /* 0x0000000404007c24 */ /* 0x001fc4000f8e0203 */
[----:B--2---:R-:W-:-:S03]  /*0070*/  IMAD.WIDE.U32 R4, R4, UR5, RZ ;  /* 0x0000000504047c25 */ /* 0x004fc6000f8e00ff */
[----:B-1----:R-:W-:-:S04]  /*0080*/  ISETP.GE.U32.AND P0, PT, R0, UR6, PT ;  /* 0x0000000600007c0c */ /* 0x002fc8000bf06070 */
[----:B------:R-:W-:-:S13]  /*0090*/  ISETP.GE.AND.EX P0, PT, RZ, UR7, PT, P0 ;  /* 0x00000007ff007c0c */ /* 0x000fda000bf06300 */
[----:B------:R-:W-:Y:S05]  /*00a0*/  @P0 EXIT ;  /* 0x000000000000094d */ /* 0x000fea0003800000 */
[----:B------:R-:W-:Y:S01]  /*00b0*/  IADD3 R6, P0, PT, R4, R0, RZ ;  /* 0x0000000004067210 */ /* 0x000fe20007f1e0ff */
[----:B------:R-:W-:Y:S01]  /*00c0*/  IMAD.MOV.U32 R3, RZ, RZ, RZ ;  /* 0x000000ffff037224 */ /* 0x000fe200078e00ff */
[----:B------:R-:W-:Y:S02]  /*00d0*/  BSSY.RECONVERGENT B0, `(.L_x_0) ;  /* 0x0000026000007945 */ /* 0x000fe40003800200 */
[C---:B------:R-:W-:Y:S01]  /*00e0*/  ISETP.GT.U32.AND P1, PT, R6.reuse, UR6, PT ;  /* 0x0000000606007c0c */ /* 0x040fe2000bf24070 */
[----:B------:R-:W-:Y:S01]  /*00f0*/  IMAD.X R8, R5, 0x1, R3, P0 ;  /* 0x0000000105087824 */ /* 0x000fe200000e0603 */
[----:B------:R-:W-:-:S04]  /*0100*/  ISETP.GE.U32.AND P0, PT, R6, UR6, PT ;  /* 0x0000000606007c0c */ /* 0x000fc8000bf06070 */
[C---:B------:R-:W-:Y:S02]  /*0110*/  ISETP.GT.U32.AND.EX P1, PT, R8.reuse, UR7, PT, P1 ;  /* 0x0000000708007c0c */ /* 0x040fe4000bf24110 */
[----:B------:R-:W-:Y:S02]  /*0120*/  ISETP.GE.U32.AND.EX P0, PT, R8, UR7, PT, P0 ;  /* 0x0000000708007c0c */ /* 0x000fe4000bf06100 */
[----:B------:R-:W-:Y:S02]  /*0130*/  SEL R9, R6, UR6, P1 ;  /* 0x0000000606097c07 */ /* 0x000fe40008800000 */
[----:B------:R-:W-:Y:S02]  /*0140*/  SEL R2, RZ, 0x1, P0 ;  /* 0x00000001ff027807 */ /* 0x000fe40000000000 */
[----:B------:R-:W-:Y:S02]  /*0150*/  SEL R7, R8, UR7, P1 ;  /* 0x0000000708077c07 */ /* 0x000fe40008800000 */
[----:B------:R-:W-:-:S04]  /*0160*/  IADD3 R9, P0, P1, R9, -R6, -R2 ;  /* 0x8000000609097210 */ /* 0x000fc8000791e802 */
[----:B------:R-:W-:-:S04]  /*0170*/  IADD3.X R7, PT, PT, R7, -0x1, ~R8, P0, P1 ;  /* 0xffffffff07077810 */ /* 0x000fc800007e2c08 */
[----:B------:R-:W-:-:S04]  /*0180*/  LOP3.LUT R6, R7, R5, RZ, 0xfc, !PT ;  /* 0x0000000507067212 */ /* 0x000fc800078efcff */
[----:B------:R-:W-:-:S13]  /*0190*/  ISETP.NE.U32.AND P0, PT, R6, RZ, PT ;  /* 0x000000ff0600720c */ /* 0x000fda0003f05070 */
[----:B------:R-:W-:Y:S05]  /*01a0*/  @P0 BRA `(.L_x_1) ;  /* 0x0000000000500947 */ /* 0x000fea0003800000 */
[----:B------:R-:W0:Y:S01]  /*01b0*/  I2F.U32.RP R8, R4 ;  /* 0x0000000400087306 */ /* 0x000e220000209000 */
[----:B------:R-:W-:Y:S01]  /*01c0*/  IMAD.MOV R11, RZ, RZ, -R4 ;  /* 0x000000ffff0b7224 */ /* 0x000fe200078e0a04 */
[----:B------:R-:W-:-:S06]  /*01d0*/  ISETP.NE.U32.AND P2, PT, R4, RZ, PT ;  /* 0x000000ff0400720c */ /* 0x000fcc0003f45070 */
[----:B0-----:R-:W0:Y:S02]  /*01e0*/  MUFU.RCP R8, R8 ;  /* 0x0000000800087308 */ /* 0x001e240000001000 */
[----:B0-----:R-:W-:-:S06]  /*01f0*/  VIADD R6, R8, 0xffffffe ;  /* 0x0ffffffe08067836 */ /* 0x001fcc0000000000 */
[----:B------:R0:W1:Y:S02]  /*0200*/  F2I.FTZ.U32.TRUNC.NTZ R7, R6 ;  /* 0x0000000600077305 */ /* 0x000064000021f000 */
[----:B0-----:R-:W-:Y:S02]  /*0210*/  IMAD.MOV.U32 R6, RZ, RZ, RZ ;  /* 0x000000ffff067224 */ /* 0x001fe400078e00ff */
[----:B-1----:R-:W-:-:S04]  /*0220*/  IMAD R11, R11, R7, RZ ;  /* 0x000000070b0b7224 */ /* 0x002fc800078e02ff */
[----:B------:R-:W-:-:S06]  /*0230*/  IMAD.HI.U32 R10, R7, R11, R6 ;  /* 0x0000000b070a7227 */ /* 0x000fcc00078e0006 */
[----:B------:R-:W-:-:S04]  /*0240*/  IMAD.HI.U32 R6, R10, R9, RZ ;  /* 0x000000090a067227 */ /* 0x000fc800078e00ff */
[----:B------:R-:W-:-:S04]  /*0250*/  IMAD.MOV R7, RZ, RZ, -R6 ;  /* 0x000000ffff077224 */ /* 0x000fc800078e0a06 */
[----:B------:R-:W-:Y:S02]  /*0260*/  IMAD R9, R4, R7, R9 ;  /* 0x0000000704097224 */ /* 0x000fe400078e0209 */
[----:B------:R-:W-:-:S03]  /*0270*/  IMAD.MOV.U32 R7, RZ, RZ, RZ ;  /* 0x000000ffff077224 */ /* 0x000fc600078e00ff */
[----:B------:R-:W-:-:S13]  /*0280*/  ISETP.GE.U32.AND P0, PT, R9, R4, PT ;  /* 0x000000040900720c */ /* 0x000fda0003f06070 */
[----:B------:R-:W-:Y:S02]  /*0290*/  @P0 IMAD.IADD R9, R9, 0x1, -R4 ;  /* 0x0000000109090824 */ /* 0x000fe400078e0a04 */
[----:B------:R-:W-:-:S03]  /*02a0*/  @P0 VIADD R6, R6, 0x1 ;  /* 0x0000000106060836 */ /* 0x000fc60000000000 */
[----:B------:R-:W-:-:S13]  /*02b0*/  ISETP.GE.U32.AND P1, PT, R9, R4, PT ;  /* 0x000000040900720c */ /* 0x000fda0003f26070 */
[----:B------:R-:W-:Y:S01]  /*02c0*/  @P1 VIADD R6, R6, 0x1 ;  /* 0x0000000106061836 */ /* 0x000fe20000000000 */
[----:B------:R-:W-:Y:S01]  /*02d0*/  @!P2 LOP3.LUT R6, RZ, R4, RZ, 0x33, !PT ;  /* 0x00000004ff06a212 */ /* 0x000fe200078e33ff */
[----:B------:R-:W-:Y:S06]  /*02e0*/  BRA `(.L_x_2) ;  /* 0x0000000000107947 */ /* 0x000fec0003800000 */
.L_x_1:
[----:B------:R-:W-:-:S07]  /*02f0*/  MOV R6, 0x310 ;  /* 0x0000031000067802 */ /* 0x000fce0000000f00 */
[----:B------:R-:W-:Y:S05]  /*0300*/  CALL.REL.NOINC `($__internal_0_$__cuda_sm20_div_u64) ;  /* 0x0000000400cc7944 */ /* 0x000fea0003c00000 */
[----:B------:R-:W-:Y:S02]  /*0310*/  IMAD.MOV.U32 R6, RZ, RZ, R8 ;  /* 0x000000ffff067224 */ /* 0x000fe400078e0008 */
[----:B------:R-:W-:-:S07]  /*0320*/  IMAD.MOV.U32 R7, RZ, RZ, R9 ;  /* 0x000000ffff077224 */ /* 0x000fce00078e0009 */
.L_x_2:
[----:B------:R-:W-:Y:S05]  /*0330*/  BSYNC.RECONVERGENT B0 ;  /* 0x0000000000007941 */ /* 0x000fea0003800200 */
.L_x_0:
[----:B------:R-:W-:Y:S01]  /*0340*/  IADD3 R2, P0, PT, R6, R2, RZ ;  /* 0x0000000206027210 */ /* 0x000fe20007f1e0ff */
[----:B------:R-:W0:Y:S01]  /*0350*/  LDCU.64 UR4, c[0x0][0x358] ;  /* 0x00006b00ff0477ac */ /* 0x000e220008000a00 */
[----:B------:R-:W-:Y:S02]  /*0360*/  BSSY.RECONVERGENT B0, `(.L_x_3) ;  /* 0x0000028000007945 */ /* 0x000fe40003800200 */
[C---:B------:R-:W-:Y:S01]  /*0370*/  LOP3.LUT R8, R2.reuse, 0x3, RZ, 0xc0, !PT ;  /* 0x0000000302087812 */ /* 0x040fe200078ec0ff */
[----:B------:R-:W-:Y:S01]  /*0380*/  IMAD.X R6, RZ, RZ, R7, P0 ;  /* 0x000000ffff067224 */ /* 0x000fe200000e0607 */
[----:B------:R-:W-:Y:S01]  /*0390*/  ISETP.GE.U32.AND P0, PT, R2, 0x3, PT ;  /* 0x000000030200780c */ /* 0x000fe20003f06070 */
[----:B------:R-:W1:Y:S01]  /*03a0*/  LDCU.64 UR6, c[0x0][0x390] ;  /* 0x00007200ff0677ac */ /* 0x000e620008000a00 */
[----:B------:R-:W-:Y:S02]  /*03b0*/  ISETP.NE.U32.AND P1, PT, R8, 0x3, PT ;  /* 0x000000030800780c */ /* 0x000fe40003f25070 */
[----:B------:R-:W-:Y:S01]  /*03c0*/  ISETP.GE.U32.AND.EX P0, PT, R6, RZ, PT, P0 ;  /* 0x000000ff0600720c */ /* 0x000fe20003f06100 */
[----:B------:R-:W2:Y:S01]  /*03d0*/  LDCU.128 UR8, c[0x0][0x380] ;  /* 0x00007000ff0877ac */ /* 0x000ea20008000c00 */
[----:B------:R-:W-:-:S13]  /*03e0*/  ISETP.NE.AND.EX P1, PT, RZ, RZ, PT, P1 ;  /* 0x000000ffff00720c */ /* 0x000fda0003f25310 */
[----:B01----:R-:W-:Y:S05]  /*03f0*/  @!P1 BRA `(.L_x_4) ;  /* 0x0000000000789947 */ /* 0x003fea0003800000 */
[----:B------:R-:W-:Y:S01]  /*0400*/  VIADD R12, R2, 0x1 ;  /* 0x00000001020c7836 */ /* 0x000fe20000000000 */
[C---:B------:R-:W-:Y:S01]  /*0410*/  SHF.L.U64.HI R16, R0.reuse, 0x2, R3 ;  /* 0x0000000200107819 */ /* 0x040fe20000010203 */
[----:B------:R-:W-:Y:S01]  /*0420*/  IMAD.SHL.U32 R17, R0, 0x4, RZ ;  /* 0x0000000400117824 */ /* 0x000fe200078e00ff */
[----:B------:R-:W-:Y:S02]  /*0430*/  SHF.L.U64.HI R19, R4, 0x2, R5 ;  /* 0x0000000204137819 */ /* 0x000fe40000010205 */
[----:B------:R-:W-:-:S04]  /*0440*/  LOP3.LUT R12, R12, 0x3, RZ, 0xc0, !PT ;  /* 0x000000030c0c7812 */ /* 0x000fc800078ec0ff */
[----:B------:R-:W-:-:S05]  /*0450*/  IADD3 R12, P1, PT, RZ, -R12, RZ ;  /* 0x8000000cff0c7210 */ /* 0x000fca0007f3e0ff */
[----:B------:R-:W-:-:S08]  /*0460*/  IMAD.X R14, RZ, RZ, -0x1, P1 ;  /* 0xffffffffff0e7424 */ /* 0x000fd000008e06ff */
.L_x_5:
[C---:B--2---:R-:W-:Y:S02]  /*0470*/  IADD3 R8, P2, PT, R17.reuse, UR8, RZ ;  /* 0x0000000811087c10 */ /* 0x044fe4000ff5e0ff */
[----:B0-----:R-:W-:Y:S02]  /*0480*/  IADD3 R6, P1, PT, R17, UR10, RZ ;  /* 0x0000000a11067c10 */ /* 0x001fe4000ff3e0ff */
[C---:B------:R-:W-:Y:S02]  /*0490*/  IADD3.X R9, PT, PT, R16.reuse, UR9, RZ, P2, !PT ;  /* 0x0000000910097c10 */ /* 0x040fe400097fe4ff */
[----:B------:R-:W-:-:S04]  /*04a0*/  IADD3.X R7, PT, PT, R16, UR11, RZ, P1, !PT ;  /* 0x0000000b10077c10 */ /* 0x000fc80008ffe4ff */
[----:B------:R-:W2:Y:S04]  /*04b0*/  LDG.E.CONSTANT R9, desc[UR4][R8.64] ;  /* 0x0000000408097981 */ /* 0x000ea8000c1e9900 */
[----:B------:R-:W2:Y:S01]  /*04c0*/  LDG.E R2, desc[UR4][R6.64] ;  /* 0x0000000406027981 */ /* 0x000ea2000c1e1900 */
[----:B------:R-:W-:Y:S02]  /*04d0*/  IADD3 R10, P1, PT, R17, UR6, RZ ;  /* 0x00000006110a7c10 */ /* 0x000fe4000ff3e0ff */
[----:B------:R-:W-:Y:S02]  /*04e0*/  IADD3 R0, P2, PT, R4, R0, RZ ;  /* 0x0000000004007210 */ /* 0x000fe40007f5e0ff */
[----:B------:R-:W-:Y:S02]  /*04f0*/  IADD3.X R11, PT, PT, R16, UR7, RZ, P1, !PT ;  /* 0x00000007100b7c10 */ /* 0x000fe40008ffe4ff */
[----:B------:R-:W-:Y:S01]  /*0500*/  IADD3 R12, P1, PT, R12, 0x1, RZ ;  /* 0x000000010c0c7810 */ /* 0x000fe20007f3e0ff */
[----:B------:R-:W-:Y:S01]  /*0510*/  IMAD.X R3, R5, 0x1, R3, P2 ;  /* 0x0000000105037824 */ /* 0x000fe200010e0603 */
[----:B------:R-:W-:-:S03]  /*0520*/  LEA R17, P3, R4, R17, 0x2 ;  /* 0x0000001104117211 */ /* 0x000fc600078610ff */
[----:B------:R-:W-:Y:S01]  /*0530*/  IMAD.X R14, RZ, RZ, R14, P1 ;  /* 0x000000ffff0e7224 */ /* 0x000fe200008e060e */
[----:B------:R-:W-:Y:S01]  /*0540*/  ISETP.NE.U32.AND P1, PT, R12, RZ, PT ;  /* 0x000000ff0c00720c */ /* 0x000fe20003f25070 */
[----:B------:R-:W-:-:S03]  /*0550*/  IMAD.X R16, R16, 0x1, R19, P3 ;  /* 0x0000000110107824 */ /* 0x000fc600018e0613 */
[----:B------:R-:W-:Y:S01]  /*0560*/  ISETP.NE.AND.EX P1, PT, R14, RZ, PT, P1 ;  /* 0x000000ff0e00720c */ /* 0x000fe20003f25310 */
[----:B--2---:R-:W-:-:S05]  /*0570*/  FADD R2, R2, R9 ;  /* 0x0000000902027221 */ /* 0x004fca0000000000 */
[----:B------:R-:W-:-:S05]  /*0580*/  FSET.BF.GE.AND R13, R2, 1, PT ;  /* 0x3f800000020d780a */ /* 0x000fca0003806000 */
[----:B------:R-:W-:-:S04]  /*0590*/  FADD R15, -R13, 1 ;  /* 0x3f8000000d0f7421 */ /* 0x000fc80000000100 */
[----:B------:R-:W-:-:S05]  /*05a0*/  FMUL R15, R2, R15 ;  /* 0x0000000f020f7220 */ /* 0x000fca0000400000 */
[----:B------:R0:W-:Y:S04]  /*05b0*/  STG.E desc[UR4][R6.64], R15 ;  /* 0x0000000f06007986 */ /* 0x0001e8000c101904 */
[----:B------:R0:W-:Y:S01]  /*05c0*/  STG.E desc[UR4][R10.64], R13 ;  /* 0x0000000d0a007986 */ /* 0x0001e2000c101904 */
[----:B------:R-:W-:Y:S05]  /*05d0*/  @P1 BRA `(.L_x_5) ;  /* 0xfffffffc00a41947 */ /* 0x000fea000383ffff */
.L_x_4:
[----:B--2---:R-:W-:Y:S05]  /*05e0*/  BSYNC.RECONVERGENT B0 ;  /* 0x0000000000007941 */ /* 0x004fea0003800200 */
.L_x_3:
[----:B------:R-:W-:Y:S05]  /*05f0*/  @!P0 EXIT ;  /* 0x000000000000894d */ /* 0x000fea0003800000 */
[C---:B------:R-:W-:Y:S01]  /*0600*/  SHF.L.U64.HI R2, R4.reuse, 0x2, R5 ;  /* 0x0000000204027819 */ /* 0x040fe20000010205 */
[----:B------:R-:W-:Y:S01]  /*0610*/  IMAD.SHL.U32 R5, R4, 0x4, RZ ;  /* 0x0000000404057824 */ /* 0x000fe200078e00ff */
[----:B------:R-:W1:Y:S01]  /*0620*/  LDCU.128 UR8, c[0x0][0x380] ;  /* 0x00007000ff0877ac */ /* 0x000e620008000c00 */
[----:B------:R-:W2:Y:S05]  /*0630*/  LDCU.128 UR12, c[0x0][0x390] ;  /* 0x00007200ff0c77ac */ /* 0x000eaa0008000c00 */
.L_x_6:
[C---:B0--3--:R-:W-:Y:S01]  /*0640*/  IMAD.SHL.U32 R10, R0.reuse, 0x4, RZ ;  /* 0x00000004000a7824 */ /* 0x049fe200078e00ff */
[----:B------:R-:W-:-:S04]  /*0650*/  SHF.L.U64.HI R11, R0, 0x2, R3 ;  /* 0x00000002000b7819 */ /* 0x000fc80000010203 */
[C---:B-1----:R-:W-:Y:S02]  /*0660*/  IADD3 R14, P1, PT, R10.reuse, UR8, RZ ;  /* 0x000000080a0e7c10 */ /* 0x042fe4000ff3e0ff */
[----:B------:R-:W-:Y:S02]  /*0670*/  IADD3 R8, P0, PT, R10, UR10, RZ ;  /* 0x0000000a0a087c10 */ /* 0x000fe4000ff1e0ff */
[C---:B------:R-:W-:Y:S02]  /*0680*/  IADD3.X R15, PT, PT, R11.reuse, UR9, RZ, P1, !PT ;  /* 0x000000090b0f7c10 */ /* 0x040fe40008ffe4ff */
[----:B------:R-:W-:-:S03]  /*0690*/  IADD3.X R9, PT, PT, R11, UR11, RZ, P0, !PT ;  /* 0x0000000b0b097c10 */ /* 0x000fc600087fe4ff */
[----:B------:R-:W3:Y:S04]  /*06a0*/  LDG.E.CONSTANT R7, desc[UR4][R14.64] ;  /* 0x000000040e077981 */ /* 0x000ee8000c1e9900 */
[----:B------:R-:W3:Y:S01]  /*06b0*/  LDG.E R4, desc[UR4][R8.64] ;  /* 0x0000000408047981 */ /* 0x000ee2000c1e1900 */
[-C--:B------:R-:W-:Y:S02]  /*06c0*/  IADD3 R12, P2, PT, R14, R5.reuse, RZ ;  /* 0x000000050e0c7210 */ /* 0x080fe40007f5e0ff */
[----:B--2---:R-:W-:Y:S02]  /*06d0*/  IADD3 R10, P0, PT, R10, UR12, RZ ;  /* 0x0000000c0a0a7c10 */ /* 0x004fe4000ff1e0ff */
[----:B------:R-:W-:Y:S01]  /*06e0*/  IADD3 R6, P1, PT, R8, R5, RZ ;  /* 0x0000000508067210 */ /* 0x000fe20007f3e0ff */
[----:B------:R-:W-:Y:S01]  /*06f0*/  IMAD.X R13, R15, 0x1, R2, P2 ;  /* 0x000000010f0d7824 */ /* 0x000fe200010e0602 */
[----:B------:R-:W-:-:S04]  /*0700*/  IADD3.X R11, PT, PT, R11, UR13, RZ, P0, !PT ;  /* 0x0000000d0b0b7c10 */ /* 0x000fc800087fe4ff */
[----:B------:R-:W2:Y:S01]  /*0710*/  LDG.E.CONSTANT R15, desc[UR4][R12.64] ;  /* 0x000000040c0f7981 */ /* 0x000ea2000c1e9900 */
[----:B---3--:R-:W-:-:S05]  /*0720*/  FADD R4, R4, R7 ;  /* 0x0000000704047221 */ /* 0x008fca0000000000 */
[----:B------:R-:W-:-:S05]  /*0730*/  FSET.BF.GE.AND R21, R4, 1, PT ;  /* 0x3f8000000415780a */ /* 0x000fca0003806000 */
[----:B------:R-:W-:-:S04]  /*0740*/  FADD R7, -R21, 1 ;  /* 0x3f80000015077421 */ /* 0x000fc80000000100 */
[----:B------:R-:W-:Y:S01]  /*0750*/  FMUL R23, R4, R7 ;  /* 0x0000000704177220 */ /* 0x000fe20000400000 */
[----:B------:R-:W-:-:S04]  /*0760*/  IMAD.X R7, R9, 0x1, R2, P1 ;  /* 0x0000000109077824 */ /* 0x000fc800008e0602 */
[----:B------:R0:W-:Y:S04]  /*0770*/  STG.E desc[UR4][R8.64], R23 ;  /* 0x0000001708007986 */ /* 0x0001e8000c101904 */
[----:B------:R1:W-:Y:S04]  /*0780*/  STG.E desc[UR4][R10.64], R21 ;  /* 0x000000150a007986 */ /* 0x0003e8000c101904 */
[----:B------:R-:W2:Y:S01]  /*0790*/  LDG.E R4, desc[UR4][R6.64] ;  /* 0x0000000406047981 */ /* 0x000ea2000c1e1900 */
[-C--:B------:R-:W-:Y:S02]  /*07a0*/  IADD3 R18, P0, PT, R10, R5.reuse, RZ ;  /* 0x000000050a127210 */ /* 0x080fe40007f1e0ff */
[----:B------:R-:W-:-:S02]  /*07b0*/  IADD3 R16, P2, PT, R12, R5, RZ ;  /* 0x000000050c107210 */ /* 0x000fc40007f5e0ff */
[----:B------:R-:W-:Y:S01]  /*07c0*/  IADD3 R14, P1, PT, R6, R5, RZ ;  /* 0x00000005060e7210 */ /* 0x000fe20007f3e0ff */
[--C-:B------:R-:W-:Y:S02]  /*07d0*/  IMAD.X R19, R11, 0x1, R2.reuse, P0 ;  /* 0x000000010b137824 */ /* 0x100fe400000e0602 */
[----:B------:R-:W-:-:S05]  /*07e0*/  IMAD.X R17, R13, 0x1, R2, P2 ;  /* 0x000000010d117824 */ /* 0x000fca00010e0602 */
[----:B0-----:R-:W3:Y:S01]  /*07f0*/  LDG.E.CONSTANT R9, desc[UR4][R16.64] ;  /* 0x0000000410097981 */ /* 0x001ee2000c1e9900 */
[----:B--2---:R-:W-:-:S05]  /*0800*/  FADD R4, R4, R15 ;  /* 0x0000000f04047221 */ /* 0x004fca0000000000 */
[----:B------:R-:W-:-:S05]  /*0810*/  FSET.BF.GE.AND R25, R4, 1, PT ;  /* 0x3f8000000419780a */ /* 0x000fca0003806000 */
[----:B------:R-:W-:-:S04]  /*0820*/  FADD R15, -R25, 1 ;  /* 0x3f800000190f7421 */ /* 0x000fc80000000100 */
[----:B------:R-:W-:Y:S01]  /*0830*/  FMUL R27, R4, R15 ;  /* 0x0000000f041b7220 */ /* 0x000fe20000400000 */
[----:B------:R-:W-:-:S04]  /*0840*/  IMAD.X R15, R7, 0x1, R2, P1 ;  /* 0x00000001070f7824 */ /* 0x000fc800008e0602 */
[----:B------:R0:W-:Y:S04]  /*0850*/  STG.E desc[UR4][R6.64], R27 ;  /* 0x0000001b06007986 */ /* 0x0001e8000c101904 */
[----:B------:R2:W-:Y:S04]  /*0860*/  STG.E desc[UR4][R18.64], R25 ;  /* 0x0000001912007986 */ /* 0x0005e8000c101904 */
[----:B------:R-:W3:Y:S01]  /*0870*/  LDG.E R4, desc[UR4][R14.64] ;  /* 0x000000040e047981 */ /* 0x000ee2000c1e1900 */
[-C--:B------:R-:W-:Y:S02]  /*0880*/  IADD3 R12, P2, PT, R16, R5.reuse, RZ ;  /* 0x00000005100c7210 */ /* 0x080fe40007f5e0ff */
[----:B-1----:R-:W-:-:S02]  /*0890*/  IADD3 R10, P0, PT, R18, R5, RZ ;  /* 0x00000005120a7210 */ /* 0x002fc40007f1e0ff */
[----:B------:R-:W-:Y:S01]  /*08a0*/  IADD3 R8, P1, PT, R14, R5, RZ ;  /* 0x000000050e087210 */ /* 0x000fe20007f3e0ff */
[--C-:B------:R-:W-:Y:S02]  /*08b0*/  IMAD.X R13, R17, 0x1, R2.reuse, P2 ;  /* 0x00000001110d7824 */ /* 0x100fe400010e0602 */
[----:B------:R-:W-:-:S04]  /*08c0*/  IMAD.X R11, R19, 0x1, R2, P0 ;  /* 0x00000001130b7824 */ /* 0x000fc800000e0602 */
[----:B------:R-:W4:Y:S01]  /*08d0*/  LDG.E.CONSTANT R13, desc[UR4][R12.64] ;  /* 0x000000040c0d7981 */ /* 0x000f22000c1e9900 */
[----:B---3--:R-:W-:-:S05]  /*08e0*/  FADD R4, R4, R9 ;  /* 0x0000000904047221 */ /* 0x008fca0000000000 */
[----:B------:R-:W-:-:S05]  /*08f0*/  FSET.BF.GE.AND R21, R4, 1, PT ;  /* 0x3f8000000415780a */ /* 0x000fca0003806000 */
[----:B------:R-:W-:-:S04]  /*0900*/  FADD R9, -R21, 1 ;  /* 0x3f80000015097421 */ /* 0x000fc80000000100 */
[----:B------:R-:W-:Y:S01]  /*0910*/  FMUL R17, R4, R9 ;  /* 0x0000000904117220 */ /* 0x000fe20000400000 */
[----:B------:R-:W-:-:S04]  /*0920*/  IMAD.X R9, R15, 0x1, R2, P1 ;  /* 0x000000010f097824 */ /* 0x000fc800008e0602 */
[----:B------:R3:W-:Y:S04]  /*0930*/  STG.E desc[UR4][R14.64], R17 ;  /* 0x000000110e007986 */ /* 0x0007e8000c101904 */
[----:B------:R3:W-:Y:S04]  /*0940*/  STG.E desc[UR4][R10.64], R21 ;  /* 0x000000150a007986 */ /* 0x0007e8000c101904 */
[----:B------:R-:W4:Y:S01]  /*0950*/  LDG.E R4, desc[UR4][R8.64] ;  /* 0x0000000408047981 */ /* 0x000f22000c1e1900 */
[----:B0-----:R-:W-:-:S05]  /*0960*/  IADD3 R6, P0, PT, R10, R5, RZ ;  /* 0x000000050a067210 */ /* 0x001fca0007f1e0ff */
[----:B------:R-:W-:Y:S01]  /*0970*/  IMAD.X R7, R11, 0x1, R2, P0 ;  /* 0x000000010b077824 */ /* 0x000fe200000e0602 */
[----:B------:R-:W-:-:S05]  /*0980*/  IADD3 R0, P0, PT, R0, R5, RZ ;  /* 0x0000000500007210 */ /* 0x000fca0007f1e0ff */
[----:B------:R-:W-:Y:S01]  /*0990*/  IMAD.X R3, R3, 0x1, R2, P0 ;  /* 0x0000000103037824 */ /* 0x000fe200000e0602 */
[----:B------:R-:W-:-:S04]  /*09a0*/  ISETP.GE.U32.AND P0, PT, R0, UR14, PT ;  /* 0x0000000e00007c0c */ /* 0x000fc8000bf06070 */
[----:B------:R-:W-:Y:S01]  /*09b0*/  ISETP.GE.AND.EX P0, PT, R3, UR15, PT, P0 ;  /* 0x0000000f03007c0c */ /* 0x000fe2000bf06300 */
[----:B----4-:R-:W-:-:S05]  /*09c0*/  FADD R4, R4, R13 ;  /* 0x0000000d04047221 */ /* 0x010fca0000000000 */
[----:B--2---:R-:W-:-:S05]  /*09d0*/  FSET.BF.GE.AND R19, R4, 1, PT ;  /* 0x3f8000000413780a */ /* 0x004fca0003806000 */
[----:B------:R-:W-:-:S04]  /*09e0*/  FADD R23, -R19, 1 ;  /* 0x3f80000013177421 */ /* 0x000fc80000000100 */
[----:B------:R-:W-:-:S05]  /*09f0*/  FMUL R23, R4, R23 ;  /* 0x0000001704177220 */ /* 0x000fca0000400000 */
[----:B------:R3:W-:Y:S04]  /*0a00*/  STG.E desc[UR4][R8.64], R23 ;  /* 0x0000001708007986 */ /* 0x0007e8000c101904 */
[----:B------:R3:W-:Y:S01]  /*0a10*/  STG.E desc[UR4][R6.64], R19 ;  /* 0x0000001306007986 */ /* 0x0007e2000c101904 */
[----:B------:R-:W-:Y:S05]  /*0a20*/  @!P0 BRA `(.L_x_6) ;  /* 0xfffffffc00048947 */ /* 0x000fea000383ffff */
[----:B------:R-:W-:Y:S05]  /*0a30*/  EXIT ;  /* 0x000000000000794d */ /* 0x000fea0003800000 */
        .weak           $__internal_0_$__cuda_sm20_div_u64
        .type           $__internal_0_$__cuda_sm20_div_u64,@function
        .size           $__internal_0_$__cuda_sm20_div_u64,(.L_x_107 - $__internal_0_$__cuda_sm20_div_u64)
$__internal_0_$__cuda_sm20_div_u64:
[----:B------:R-:W0:Y:S08]  /*0a40*/  I2F.U64.RP R8, R4 ;  /* 0x0000000400087312 */ /* 0x000e300000309000 */
[----:B0-----:R-:W0:Y:S02]  /*0a50*/  MUFU.RCP R8, R8 ;  /* 0x0000000800087308 */ /* 0x001e240000001000 */
[----:B0-----:R-:W-:-:S06]  /*0a60*/  VIADD R10, R8, 0x1ffffffe ;  /* 0x1ffffffe080a7836 */ /* 0x001fcc0000000000 */
[----:B------:R-:W0:Y:S02]  /*0a70*/  F2I.U64.TRUNC R10, R10 ;  /* 0x0000000a000a7311 */ /* 0x000e24000020d800 */
[----:B0-----:R-:W-:-:S04]  /*0a80*/  IMAD.WIDE.U32 R12, R10, R4, RZ ;  /* 0x000000040a0c7225 */ /* 0x001fc800078e00ff */
[----:B------:R-:W-:Y:S01]  /*0a90*/  IMAD R13, R10, R5, R13 ;  /* 0x000000050a0d7224 */ /* 0x000fe200078e020d */
[----:B------:R-:W-:-:S03]  /*0aa0*/  IADD3 R15, P0, PT, RZ, -R12, RZ ;  /* 0x8000000cff0f7210 */ /* 0x000fc60007f1e0ff */
[----:B------:R-:W-:Y:S02]  /*0ab0*/  IMAD R13, R11, R4, R13 ;  /* 0x000000040b0d7224 */ /* 0x000fe400078e020d */
[----:B------:R-:W-:-:S04]  /*0ac0*/  IMAD.HI.U32 R12, R10, R15, RZ ;  /* 0x0000000f0a0c7227 */ /* 0x000fc800078e00ff */
[----:B------:R-:W-:Y:S02]  /*0ad0*/  IMAD.X R17, RZ, RZ, ~R13, P0 ;  /* 0x000000ffff117224 */ /* 0x000fe400000e0e0d */
[----:B------:R-:W-:Y:S02]  /*0ae0*/  IMAD.MOV.U32 R13, RZ, RZ, R10 ;  /* 0x000000ffff0d7224 */ /* 0x000fe400078e000a */
[-C--:B------:R-:W-:Y:S02]  /*0af0*/  IMAD R19, R11, R17.reuse, RZ ;  /* 0x000000110b137224 */ /* 0x080fe400078e02ff */
[----:B------:R-:W-:-:S04]  /*0b00*/  IMAD.WIDE.U32 R12, P0, R10, R17, R12 ;  /* 0x000000110a0c7225 */ /* 0x000fc8000780000c */
[----:B------:R-:W-:-:S04]  /*0b10*/  IMAD.HI.U32 R17, R11, R17, RZ ;  /* 0x000000110b117227 */ /* 0x000fc800078e00ff */
[----:B------:R-:W-:-:S04]  /*0b20*/  IMAD.HI.U32 R12, P1, R11, R15, R12 ;  /* 0x0000000f0b0c7227 */ /* 0x000fc8000782000c */
[----:B------:R-:W-:Y:S01]  /*0b30*/  IMAD.X R8, R17, 0x1, R11, P0 ;  /* 0x0000000111087824 */ /* 0x000fe200000e060b */
[----:B------:R-:W-:-:S04]  /*0b40*/  IADD3 R13, P2, PT, R19, R12, RZ ;  /* 0x0000000c130d7210 */ /* 0x000fc80007f5e0ff */
[----:B------:R-:W-:Y:S01]  /*0b50*/  IADD3.X R15, PT, PT, RZ, RZ, R8, P2, P1 ;  /* 0x000000ffff0f7210 */ /* 0x000fe200017e2408 */
[----:B------:R-:W-:-:S04]  /*0b60*/  IMAD.WIDE.U32 R10, R13, R4, RZ ;  /* 0x000000040d0a7225 */ /* 0x000fc800078e00ff */
[----:B------:R-:W-:Y:S01]  /*0b70*/  IMAD R8, R13, R5, R11 ;  /* 0x000000050d087224 */ /* 0x000fe200078e020b */
[----:B------:R-:W-:-:S03]  /*0b80*/  IADD3 R11, P0, PT, RZ, -R10, RZ ;  /* 0x8000000aff0b7210 */ /* 0x000fc60007f1e0ff */
[----:B------:R-:W-:Y:S02]  /*0b90*/  IMAD R8, R15, R4, R8 ;  /* 0x000000040f087224 */ /* 0x000fe400078e0208 */
[----:B------:R-:W-:-:S04]  /*0ba0*/  IMAD.HI.U32 R12, R13, R11, RZ ;  /* 0x0000000b0d0c7227 */ /* 0x000fc800078e00ff */
[----:B------:R-:W-:-:S04]  /*0bb0*/  IMAD.X R10, RZ, RZ, ~R8, P0 ;  /* 0x000000ffff0a7224 */ /* 0x000fc800000e0e08 */
[----:B------:R-:W-:-:S04]  /*0bc0*/  IMAD.WIDE.U32 R12, P0, R13, R10, R12 ;  /* 0x0000000a0d0c7225 */ /* 0x000fc8000780000c */
[C---:B------:R-:W-:Y:S02]  /*0bd0*/  IMAD R17, R15.reuse, R10, RZ ;  /* 0x0000000a0f117224 */ /* 0x040fe400078e02ff */
[----:B------:R-:W-:-:S04]  /*0be0*/  IMAD.HI.U32 R8, P1, R15, R11, R12 ;  /* 0x0000000b0f087227 */ /* 0x000fc8000782000c */
[----:B------:R-:W-:Y:S01]  /*0bf0*/  IMAD.HI.U32 R10, R15, R10, RZ ;  /* 0x0000000a0f0a7227 */ /* 0x000fe200078e00ff */
[----:B------:R-:W-:-:S03]  /*0c00*/  IADD3 R8, P2, PT, R17, R8, RZ ;  /* 0x0000000811087210 */ /* 0x000fc60007f5e0ff */
[----:B------:R-:W-:Y:S02]  /*0c10*/  IMAD.X R15, R10, 0x1, R15, P0 ;  /* 0x000000010a0f7824 */ /* 0x000fe400000e060f */
[----:B------:R-:W-:-:S03]  /*0c20*/  IMAD.HI.U32 R10, R8, R9, RZ ;  /* 0x00000009080a7227 */ /* 0x000fc600078e00ff */
[----:B------:R-:W-:Y:S01]  /*0c30*/  IADD3.X R12, PT, PT, RZ, RZ, R15, P2, P1 ;  /* 0x000000ffff0c7210 */ /* 0x000fe200017e240f */
[----:B------:R-:W-:Y:S02]  /*0c40*/  IMAD.MOV.U32 R11, RZ, RZ, RZ ;  /* 0x000000ffff0b7224 */ /* 0x000fe400078e00ff */
[----:B------:R-:W-:-:S04]  /*0c50*/  IMAD.WIDE.U32 R10, R8, R7, R10 ;  /* 0x00000007080a7225 */ /* 0x000fc800078e000a */
[C---:B------:R-:W-:Y:S02]  /*0c60*/  IMAD R13, R12.reuse, R7, RZ ;  /* 0x000000070c0d7224 */ /* 0x040fe400078e02ff */
[----:B------:R-:W-:-:S04]  /*0c70*/  IMAD.HI.U32 R10, P0, R12, R9, R10 ;  /* 0x000000090c0a7227 */ /* 0x000fc8000780000a */
[----:B------:R-:W-:Y:S01]  /*0c80*/  IMAD.HI.U32 R8, R12, R7, RZ ;  /* 0x000000070c087227 */ /* 0x000fe200078e00ff */
[----:B------:R-:W-:-:S03]  /*0c90*/  IADD3 R13, P1, PT, R13, R10, RZ ;  /* 0x0000000a0d0d7210 */ /* 0x000fc60007f3e0ff */
[----:B------:R-:W-:Y:S02]  /*0ca0*/  IMAD.X R8, RZ, RZ, R8, P0 ;  /* 0x000000ffff087224 */ /* 0x000fe400000e0608 */
[----:B------:R-:W-:-:S04]  /*0cb0*/  IMAD.WIDE.U32 R10, R13, R4, RZ ;  /* 0x000000040d0a7225 */ /* 0x000fc800078e00ff */
[----:B------:R-:W-:Y:S02]  /*0cc0*/  IMAD.X R15, RZ, RZ, R8, P1 ;  /* 0x000000ffff0f7224 */ /* 0x000fe400008e0608 */
[----:B------:R-:W-:Y:S01]  /*0cd0*/  IMAD R8, R13, R5, R11 ;  /* 0x000000050d087224 */ /* 0x000fe200078e020b */
[----:B------:R-:W-:-:S03]  /*0ce0*/  IADD3 R11, P1, PT, -R10, R9, RZ ;  /* 0x000000090a0b7210 */ /* 0x000fc60007f3e1ff */
[-C--:B------:R-:W-:Y:S01]  /*0cf0*/  IMAD R8, R15, R4.reuse, R8 ;  /* 0x000000040f087224 */ /* 0x080fe200078e0208 */
[----:B------:R-:W-:-:S03]  /*0d00*/  ISETP.GE.U32.AND P0, PT, R11, R4, PT ;  /* 0x000000040b00720c */ /* 0x000fc60003f06070 */
[----:B------:R-:W-:Y:S01]  /*0d10*/  IMAD.X R17, R7, 0x1, ~R8, P1 ;  /* 0x0000000107117824 */ /* 0x000fe200008e0e08 */
[C---:B------:R-:W-:Y:S02]  /*0d20*/  IADD3 R7, P1, PT, -R4.reuse, R11, RZ ;  /* 0x0000000b04077210 */ /* 0x040fe40007f3e1ff */
[----:B------:R-:W-:Y:S02]  /*0d30*/  IADD3 R8, P2, PT, R13, 0x1, RZ ;  /* 0x000000010d087810 */ /* 0x000fe40007f5e0ff */
[C---:B------:R-:W-:Y:S01]  /*0d40*/  ISETP.GE.U32.AND.EX P0, PT, R17.reuse, R5, PT, P0 ;  /* 0x000000051100720c */ /* 0x040fe20003f06100 */
[----:B------:R-:W-:Y:S01]  /*0d50*/  IMAD.X R9, R17, 0x1, ~R5, P1 ;  /* 0x0000000111097824 */ /* 0x000fe200008e0e05 */
[----:B------:R-:W-:Y:S01]  /*0d60*/  ISETP.NE.U32.AND P1, PT, R4, RZ, PT ;  /* 0x000000ff0400720c */ /* 0x000fe20003f25070 */
[----:B------:R-:W-:Y:S01]  /*0d70*/  IMAD.X R10, RZ, RZ, R15, P2 ;  /* 0x000000ffff0a7224 */ /* 0x000fe200010e060f */
[----:B------:R-:W-:Y:S02]  /*0d80*/  SEL R7, R7, R11, P0 ;  /* 0x0000000b07077207 */ /* 0x000fe40000000000 */
[----:B------:R-:W-:-:S02]  /*0d90*/  SEL R13, R8, R13, P0 ;  /* 0x0000000d080d7207 */ /* 0x000fc40000000000 */
[----:B------:R-:W-:Y:S02]  /*0da0*/  SEL R9, R9, R17, P0 ;  /* 0x0000001109097207 */ /* 0x000fe40000000000 */
[----:B------:R-:W-:Y:S02]  /*0db0*/  SEL R10, R10, R15, P0 ;  /* 0x0000000f0a0a7207 */ /* 0x000fe40000000000 */
[----:B------:R-:W-:Y:S01]  /*0dc0*/  ISETP.GE.U32.AND P0, PT, R7, R4, PT ;  /* 0x000000040700720c */ /* 0x000fe20003f06070 */
[----:B------:R-:W-:Y:S01]  /*0dd0*/  IMAD.MOV.U32 R7, RZ, RZ, 0x0 ;  /* 0x00000000ff077424 */ /* 0x000fe200078e00ff */
[----:B------:R-:W-:Y:S02]  /*0de0*/  IADD3 R8, P2, PT, R13, 0x1, RZ ;  /* 0x000000010d087810 */ /* 0x000fe40007f5e0ff */
[----:B------:R-:W-:Y:S02]  /*0df0*/  ISETP.GE.U32.AND.EX P0, PT, R9, R5, PT, P0 ;  /* 0x000000050900720c */ /* 0x000fe40003f06100 */
[----:B------:R-:W-:Y:S01]  /*0e00*/  ISETP.NE.AND.EX P1, PT, R5, RZ, PT, P1 ;  /* 0x000000ff0500720c */ /* 0x000fe20003f25310 */
[----:B------:R-:W-:Y:S01]  /*0e10*/  IMAD.X R9, RZ, RZ, R10, P2 ;  /* 0x000000ffff097224 */ /* 0x000fe200010e060a */
[----:B------:R-:W-:-:S04]  /*0e20*/  SEL R8, R8, R13, P0 ;  /* 0x0000000d08087207 */ /* 0x000fc80000000000 */
[----:B------:R-:W-:Y:S02]  /*0e30*/  SEL R9, R9, R10, P0 ;  /* 0x0000000a09097207 */ /* 0x000fe40000000000 */
[----:B------:R-:W-:Y:S02]  /*0e40*/  SEL R8, R8, 0xffffffff, P1 ;  /* 0xffffffff08087807 */ /* 0x000fe40000800000 */
[----:B------:R-:W-:Y:S01]  /*0e50*/  SEL R9, R9, 0xffffffff, P1 ;  /* 0xffffffff09097807 */ /* 0x000fe20000800000 */
[----:B------:R-:W-:Y:S06]  /*0e60*/  RET.REL.NODEC R6 `(_ZN36_GLOBAL__N__3a625bb7_4_k_cu_0eb6ed1814if_node_kernelEPKfPfS2_x) ;  /* 0xfffffff006647950 */ /* 0x000fec0003c3ffff */
.L_x_7:
[----:B------:R-:W-:-:S00]  /*0e70*/  BRA `(.L_x_7) ;  /* 0xfffffffc00fc7947 */ /* 0x000fc0000383ffff */
[----:B------:R-:W-:-:S00]  /*0e80*/  NOP ;  /* 0x0000000000007918 */ /* 0x000fc00000000000 */
[----:B------:R-:W-:-:S00]  /*0e90*/  NOP ;  /* 0x0000000000007918 */ /* 0x000fc00000000000 */
[----:B------:R-:W-:-:S00]  /*0ea0*/  NOP ;  /* 0x0000000000007918 */ /* 0x000fc00000000000 */
[----:B------:R-:W-:-:S00]  /*0eb0*/  NOP ;  /* 0x0000000000007918 */ /* 0x000fc00000000000 */
[----:B------:R-:W-:-:S00]  /*0ec0*/  NOP ;  /* 0x0000000000007918 */ /* 0x000fc00000000000 */
[----:B------:R-:W-:-:S00]  /*0ed0*/  NOP ;  /* 0x0000000000007918 */ /* 0x000fc00000000000 */
[----:B------:R-:W-:-:S00]  /*0ee0*/  NOP ;  /* 0x0000000000007918 */ /* 0x000fc00000000000 */
[----:B------:R-:W-:-:S00]  /*0ef0*/  NOP ;  /* 0x0000000000007918 */ /* 0x000fc00000000000 */
.L_x_107:


//--------------------- .text._ZN36_GLOBAL__N__3a625bb7_4_k_cu_0eb6ed1817maxpool2d_kernel2EPKfPfiiiiiii --------------------------
	.section	.text._ZN36_GLOBAL__N__3a625bb7_4_k_cu_0eb6ed1817maxpool2d_kernel2EPKfPfiiiiiii,"ax",@progbits
	.align	128
.text._ZN36_GLOBAL__N__3a625bb7_4_k_cu_0eb6ed1817maxpool2d_kernel2EPKfPfiiiiiii:
        .type           _ZN36_GLOBAL__N__3a625bb7_4_k_cu_0eb6ed1817maxpool2d_kernel2EPKfPfiiiiiii,@function
        .size           _ZN36_GLOBAL__N__3a625bb7_4_k_cu_0eb6ed1817maxpool2d_kernel2EPKfPfiiiiiii,(.L_x_109 - _ZN36_GLOBAL__N__3a625bb7_4_k_cu_0eb6ed1817maxpool2d_kernel2EPKfPfiiiiiii)
        .other          _ZN36_GLOBAL__N__3a625bb7_4_k_cu_0eb6ed1817maxpool2d_kernel2EPKfPfiiiiiii,@"STO_CUDA_ENTRY STV_DEFAULT"
_ZN36_GLOBAL__N__3a625bb7_4_k_cu_0eb6ed1817maxpool2d_kernel2EPKfPfiiiiiii:
[----:B------:R-:W-:Y:S01]  /*0000*/  LDC R1, c[0x0][0x37c] ;  /* 0x0000df00ff017b82 */ /* 0x000fe20000000800 */
[----:B------:R-:W0:Y:S07]  /*0010*/  S2R R19, SR_TID.Y ;  /* 0x0000000000137919 */ /* 0x000e2e0000002200 */
[----:B------:R-:W1:Y:S01]  /*0020*/  LDC R20, c[0x0][0x360] ;  /* 0x0000d800ff147b82 */ /* 0x000e620000000800 */
[----:B------:R-:W2:Y:S01]  /*0030*/  LDCU.64 UR8, c[0x0][0x3a0] ;  /* 0x00007400ff0877ac */ /* 0x000ea20008000a00 */
[----:B------:R-:W1:Y:S01]  /*0040*/  S2R R21, SR_TID.X ;  /* 0x0000000000157919 */ /* 0x000e620000002100 */
[----:B------:R-:W3:Y:S05]  /*0050*/  S2R R0, SR_TID.Z ;  /* 0x0000000000007919 */ /* 0x000eea0000002300 */
[----:B------:R-:W0:Y:S08]  /*0060*/  S2UR UR5, SR_CTAID.Y ;  /* 0x00000000000579c3 */ /* 0x000e300000002600 */
[----:B------:R-:W0:Y:S08]  /*0070*/  LDC R18, c[0x0][0x364] ;  /* 0x0000d900ff127b82 */ /* 0x000e300000000800 */
[----:B------:R-:W1:Y:S08]  /*0080*/  S2UR UR4, SR_CTAID.X ;  /* 0x00000000000479c3 */ /* 0x000e700000002500 */
[----:B------:R-:W4:Y:S08]  /*0090*/  S2UR UR6, SR_CTAID.Z ;  /* 0x00000000000679c3 */ /* 0x000f300000002700 */
[----:B------:R-:W4:Y:S01]  /*00a0*/  LDC.64 R2, c[0x0][0x390] ;  /* 0x0000e400ff027b82 */ /* 0x000f220000000a00 */
[----:B0-----:R-:W-:-:S05]  /*00b0*/  IMAD R18, R18, UR5, R19 ;  /* 0x0000000512127c24 */ /* 0x001fca000f8e0213 */
[----:B--2---:R-:W-:Y:S01]  /*00c0*/  ISETP.GE.AND P0, PT, R18, UR8, PT ;  /* 0x0000000812007c0c */ /* 0x004fe2000bf06270 */
[----:B-1----:R-:W-:-:S03]  /*00d0*/  IMAD R20, R20, UR4, R21 ;  /* 0x0000000414147c24 */ /* 0x002fc6000f8e0215 */
[----:B----4-:R-:W-:-:S04]  /*00e0*/  ISETP.LE.OR P0, PT, R2, UR6, P0 ;  /* 0x0000000602007c0c */ /* 0x010fc80008703670 */
[----:B------:R-:W-:-:S04]  /*00f0*/  ISETP.GE.OR P0, PT, R20, UR9, P0 ;  /* 0x0000000914007c0c */ /* 0x000fc80008706670 */
[----:B---3--:R-:W-:-:S13]  /*0100*/  ISETP.GE.OR P0, PT, R0, R3, P0 ;  /* 0x000000030000720c */ /* 0x008fda0000706670 */
[----:B------:R-:W-:Y:S05]  /*0110*/  @P0 EXIT ;  /* 0x000000000000094d */ /* 0x000fea0003800000 */
[----:B------:R-:W0:Y:S01]  /*0120*/  LDCU UR5, c[0x0][0x3a8] ;  /* 0x00007500ff0577ac */ /* 0x000e220008000800 */
[----:B------:R-:W-:Y:S01]  /*0130*/  IMAD.MOV.U32 R26, RZ, RZ, -0x319194d8 ;  /* 0xce6e6b28ff1a7424 */ /* 0x000fe200078e00ff */
[----:B------:R-:W1:Y:S01]  /*0140*/  LDCU.64 UR8, c[0x0][0x358] ;  /* 0x00006b00ff0877ac */ /* 0x000e620008000a00 */
[----:B0-----:R-:W-:-:S09]  /*0150*/  UISETP.GE.AND UP0, UPT, UR5, 0x1, UPT ;  /* 0x000000010500788c */ /* 0x001fd2000bf06270 */
[----:B-1----:R-:W-:Y:S05]  /*0160*/  BRA.U !UP0, `(.L_x_8) ;  /* 0x00000011086c7547 */ /* 0x002fea000b800000 */
[----:B------:R-:W-:Y:S01]  /*0170*/  ULOP3.LUT UR4, UR5, 0xf, URZ, 0xc0, !UPT ;  /* 0x0000000f05047892 */ /* 0x000fe2000f8ec0ff */
[----:B------:R-:W-:Y:S01]  /*0180*/  IMAD.MOV.U32 R26, RZ, RZ, -0x319194d8 ;  /* 0xce6e6b28ff1a7424 */ /* 0x000fe200078e00ff */
[----:B------:R-:W-:Y:S02]  /*0190*/  ULOP3.LUT UR5, UR5, 0x7, URZ, 0xc0, !UPT ;  /* 0x0000000705057892 */ /* 0x000fe4000f8ec0ff */
[----:B------:R-:W-:Y:S02]  /*01a0*/  UIADD3 UR4, UPT, UPT, UR4, -0x1, URZ ;  /* 0xffffffff04047890 */ /* 0x000fe4000fffe0ff */
[----:B------:R-:W-:Y:S02]  /*01b0*/  UIADD3 UR5, UPT, UPT, UR5, -0x1, URZ ;  /* 0xffffffff05057890 */ /* 0x000fe4000fffe0ff */
[----:B------:R-:W-:Y:S02]  /*01c0*/  UISETP.GE.U32.AND UP1, UPT, UR4, 0x7, UPT ;  /* 0x000000070400788c */ /* 0x000fe4000bf26070 */
[----:B------:R-:W-:Y:S01]  /*01d0*/  UISETP.GE.U32.AND UP2, UPT, UR5, 0x3, UPT ;  /* 0x000000030500788c */ /* 0x000fe2000bf46070 */
[----:B------:R-:W-:-:S10]  /*01e0*/  UMOV UR4, URZ ;  /* 0x000000ff00047c82 */ /* 0x000fd40008000000 */
.L_x_14:
[----:B------:R-:W0:Y:S01]  /*01f0*/  S2R R2, SR_TID.Z ;  /* 0x0000000000027919 */ /* 0x000e220000002300 */
[----:B------:R-:W0:Y:S01]  /*0200*/  LDC R5, c[0x0][0x394] ;  /* 0x0000e500ff057b82 */ /* 0x000e220000000800 */
[----:B------:R-:W1:Y:S01]  /*0210*/  LDCU.64 UR10, c[0x0][0x398] ;  /* 0x00007300ff0a77ac */ /* 0x000e620008000a00 */
[----:B------:R-:W-:Y:S01]  /*0220*/  IMAD.MOV.U32 R3, RZ, RZ, RZ ;  /* 0x000000ffff037224 */ /* 0x000fe200078e00ff */
[----:B------:R-:W2:Y:S05]  /*0230*/  LDCU UR7, c[0x0][0x39c] ;  /* 0x00007380ff0777ac */ /* 0x000eaa0008000800 */
[----:B------:R-:W3:Y:S01]  /*0240*/  LDC R7, c[0x0][0x3a8] ;  /* 0x0000ea00ff077b82 */ /* 0x000ee20000000800 */
[----:B-1----:R-:W-:Y:S01]  /*0250*/  USHF.R.S32.HI UR5, URZ, 0x1f, UR10 ;  /* 0x0000001fff057899 */ /* 0x002fe2000801140a */
[----:B0-----:R-:W-:Y:S01]  /*0260*/  IMAD.WIDE.U32 R2, R5, UR6, R2 ;  /* 0x0000000605027c25 */ /* 0x001fe2000f8e0002 */
[----:B---3--:R-:W-:-:S03]  /*0270*/  ISETP.GE.U32.AND P1, PT, R7, 0x10, PT ;  /* 0x000000100700780c */ /* 0x008fc60003f26070 */
[----:B------:R-:W-:Y:S02]  /*0280*/  IMAD R9, R3, UR10, RZ ;  /* 0x0000000a03097c24 */ /* 0x000fe4000f8e02ff */
[----:B------:R-:W-:Y:S01]  /*0290*/  IMAD R3, R18, R7, UR4 ;  /* 0x0000000412037e24 */ /* 0x000fe2000f8e0207 */
[----:B------:R-:W-:Y:S01]  /*02a0*/  UIADD3 UR4, UPT, UPT, UR4, 0x1, URZ ;  /* 0x0000000104047890 */ /* 0x000fe2000fffe0ff */
[----:B------:R-:W-:-:S04]  /*02b0*/  IMAD.WIDE.U32 R4, R2, UR10, RZ ;  /* 0x0000000a02047c25 */ /* 0x000fc8000f8e00ff */
[----:B------:R-:W-:Y:S01]  /*02c0*/  IMAD R9, R2, UR5, R9 ;  /* 0x0000000502097c24 */ /* 0x000fe2000f8e0209 */
[----:B------:R-:W-:Y:S01]  /*02d0*/  IADD3 R3, P0, PT, R3, R4, RZ ;  /* 0x0000000403037210 */ /* 0x000fe20007f1e0ff */
[----:B------:R-:W-:Y:S02]  /*02e0*/  USHF.R.S32.HI UR5, URZ, 0x1f, UR11 ;  /* 0x0000001fff057899 */ /* 0x000fe4000801140b */
[----:B------:R-:W-:Y:S02]  /*02f0*/  IMAD.IADD R0, R5, 0x1, R9 ;  /* 0x0000000105007824 */ /* 0x000fe400078e0209 */
[----:B--2---:R-:W-:-:S04]  /*0300*/  IMAD.WIDE.U32 R22, R3, UR7, RZ ;  /* 0x0000000703167c25 */ /* 0x004fc8000f8e00ff */
[----:B------:R-:W-:Y:S01]  /*0310*/  IMAD.X R0, RZ, RZ, R0, P0 ;  /* 0x000000ffff007224 */ /* 0x000fe200000e0600 */
[----:B------:R-:W-:-:S03]  /*0320*/  ISETP.NE.AND P0, PT, R7, UR4, PT ;  /* 0x0000000407007c0c */ /* 0x000fc6000bf05270 */
[----:B------:R-:W-:-:S04]  /*0330*/  IMAD R0, R0, UR7, RZ ;  /* 0x0000000700007c24 */ /* 0x000fc8000f8e02ff */
[----:B------:R-:W-:Y:S01]  /*0340*/  IMAD R5, R3, UR5, R0 ;  /* 0x0000000503057c24 */ /* 0x000fe2000f8e0200 */
[----:B------:R-:W-:-:S03]  /*0350*/  UMOV UR5, URZ ;  /* 0x000000ff00057c82 */ /* 0x000fc60008000000 */
[----:B------:R-:W-:Y:S01]  /*0360*/  IMAD.IADD R3, R23, 0x1, R5 ;  /* 0x0000000117037824 */ /* 0x000fe200078e0205 */
[----:B------:R-:W-:Y:S06]  /*0370*/  @!P1 BRA `(.L_x_9) ;  /* 0x0000000800049947 */ /* 0x000fec0003800000 */
[----:B------:R-:W0:Y:S01]  /*0380*/  LDCU UR7, c[0x0][0x3a8] ;  /* 0x00007500ff0777ac */ /* 0x000e220008000800 */
[----:B------:R-:W1:Y:S01]  /*0390*/  LDCU.64 UR10, c[0x0][0x380] ;  /* 0x00007000ff0a77ac */ /* 0x000e620008000a00 */
[----:B0-----:R-:W-:Y:S01]  /*03a0*/  IMAD R2, R20, UR7, RZ ;  /* 0x0000000714027c24 */ /* 0x001fe2000f8e02ff */
[----:B------:R-:W-:-:S03]  /*03b0*/  ULOP3.LUT UR5, UR7, 0x7ffffff0, URZ, 0xc0, !UPT ;  /* 0x7ffffff007057892 */ /* 0x000fc6000f8ec0ff */
[C---:B------:R-:W-:Y:S01]  /*03c0*/  VIADD R16, R2.reuse, 0x9 ;  /* 0x0000000902107836 */ /* 0x040fe20000000000 */
[----:B------:R-:W-:Y:S01]  /*03d0*/  UIADD3 UR5, UPT, UPT, -UR5, URZ, URZ ;  /* 0x000000ff05057290 */ /* 0x000fe2000fffe1ff */
[C---:B------:R-:W-:Y:S02]  /*03e0*/  VIADD R4, R2.reuse, 0xa ;  /* 0x0000000a02047836 */ /* 0x040fe40000000000 */
[C---:B------:R-:W-:Y:S02]  /*03f0*/  VIADD R6, R2.reuse, 0xb ;  /* 0x0000000b02067836 */ /* 0x040fe40000000000 */
[C---:B------:R-:W-:Y:S02]  /*0400*/  VIADD R14, R2.reuse, 0x7 ;  /* 0x00000007020e7836 */ /* 0x040fe40000000000 */
[C---:B------:R-:W-:Y:S02]  /*0410*/  VIADD R13, R2.reuse, 0x5 ;  /* 0x00000005020d7836 */ /* 0x040fe40000000000 */
[----:B------:R-:W-:-:S02]  /*0420*/  VIADD R12, R2, 0x6 ;  /* 0x00000006020c7836 */ /* 0x000fc40000000000 */
[C---:B------:R-:W-:Y:S02]  /*0430*/  VIADD R10, R2.reuse, 0x8 ;  /* 0x00000008020a7836 */ /* 0x040fe40000000000 */
[C---:B------:R-:W-:Y:S02]  /*0440*/  VIADD R8, R2.reuse, 0xc ;  /* 0x0000000c02087836 */ /* 0x040fe40000000000 */
[C---:B------:R-:W-:Y:S02]  /*0450*/  VIADD R11, R2.reuse, 0x3 ;  /* 0x00000003020b7836 */ /* 0x040fe40000000000 */
[C---:B------:R-:W-:Y:S02]  /*0460*/  VIADD R9, R2.reuse, 0x1 ;  /* 0x0000000102097836 */ /* 0x040fe40000000000 */
[C---:B------:R-:W-:Y:S02]  /*0470*/  VIADD R0, R2.reuse, 0x2 ;  /* 0x0000000202007836 */ /* 0x040fe40000000000 */
[----:B------:R-:W-:-:S02]  /*0480*/  VIADD R7, R2, 0x4 ;  /* 0x0000000402077836 */ /* 0x000fc40000000000 */
[C---:B------:R-:W-:Y:S02]  /*0490*/  VIADD R5, R2.reuse, 0xd ;  /* 0x0000000d02057836 */ /* 0x040fe40000000000 */
[C---:B------:R-:W-:Y:S02]  /*04a0*/  VIADD R15, R2.reuse, 0xe ;  /* 0x0000000e020f7836 */ /* 0x040fe40000000000 */
[----:B-1----:R-:W-:-:S07]  /*04b0*/  VIADD R17, R2, 0xf ;  /* 0x0000000f02117836 */ /* 0x002fce0000000000 */
.L_x_10:
[----:B------:R-:W-:-:S04]  /*04c0*/  IADD3 R24, P1, PT, R2, R22, RZ ;  /* 0x0000001602187210 */ /* 0x000fc80007f3e0ff */
[----:B------:R-:W-:Y:S02]  /*04d0*/  LEA.HI.X.SX32 R25, R2, R3, 0x1, P1 ;  /* 0x0000000302197211 */ /* 0x000fe400008f0eff */
[----:B------:R-:W-:-:S04]  /*04e0*/  LEA R28, P1, R24, UR10, 0x2 ;  /* 0x0000000a181c7c11 */ /* 0x000fc8000f8210ff */
[----:B------:R-:W-:Y:S02]  /*04f0*/  LEA.HI.X R29, R24, UR11, R25, 0x2, P1 ;  /* 0x0000000b181d7c11 */ /* 0x000fe400088f1419 */
[----:B------:R-:W-:-:S04]  /*0500*/  IADD3 R25, P1, PT, R9, R22, RZ ;  /* 0x0000001609197210 */ /* 0x000fc80007f3e0ff */
[----:B------:R-:W-:Y:S01]  /*0510*/  LEA.HI.X.SX32 R27, R9, R3, 0x1, P1 ;  /* 0x00000003091b7211 */ /* 0x000fe200008f0eff */
[----:B------:R0:W2:Y:S01]  /*0520*/  LDG.E.CONSTANT R29, desc[UR8][R28.64] ;  /* 0x000000081c1d7981 */ /* 0x0000a2000c1e9900 */
[----:B------:R-:W-:-:S04]  /*0530*/  LEA R24, P1, R25, UR10, 0x2 ;  /* 0x0000000a19187c11 */ /* 0x000fc8000f8210ff */
[----:B------:R-:W-:-:S05]  /*0540*/  LEA.HI.X R25, R25, UR11, R27, 0x2, P1 ;  /* 0x0000000b19197c11 */ /* 0x000fca00088f141b */
[----:B------:R-:W2:Y:S01]  /*0550*/  LDG.E.CONSTANT R24, desc[UR8][R24.64] ;  /* 0x0000000818187981 */ /* 0x000ea2000c1e9900 */
[----:B------:R-:W-:-:S04]  /*0560*/  IADD3 R27, P1, PT, R0, R22, RZ ;  /* 0x00000016001b7210 */ /* 0x000fc80007f3e0ff */
[----:B0-----:R-:W-:Y:S02]  /*0570*/  LEA.HI.X.SX32 R28, R0, R3, 0x1, P1 ;  /* 0x00000003001c7211 */ /* 0x001fe400008f0eff */
[----:B--2---:R-:W-:Y:S02]  /*0580*/  FMNMX3 R24, R26, R29, R24, !PT ;  /* 0x0000001d1a187276 */ /* 0x004fe40007800018 */
        /* <DEDUP_REMOVED lines=14> */
[----:B------:R0:W2:Y:S02]  /*0670*/  LDG.E.CONSTANT R25, desc[UR8][R24.64] ;  /* 0x0000000818197981 */ /* 0x0000a4000c1e9900 */
[----:B0-----:R-:W-:Y:S02]  /*0680*/  LEA.HI.X.SX32 R24, R13, R3, 0x1, P1 ;  /* 0x000000030d187211 */ /* 0x001fe400008f0eff */
[----:B------:R-:W-:-:S04]  /*0690*/  LEA R26, P1, R27, UR10, 0x2 ;  /* 0x0000000a1b1a7c11 */ /* 0x000fc8000f8210ff */
[----:B------:R-:W-:-:S05]  /*06a0*/  LEA.HI.X R27, R27, UR11, R24, 0x2, P1 ;  /* 0x0000000b1b1b7c11 */ /* 0x000fca00088f1418 */
[----:B------:R-:W2:Y:S01]  /*06b0*/  LDG.E.CONSTANT R26, desc[UR8][R26.64] ;  /* 0x000000081a1a7981 */ /* 0x000ea2000c1e9900 */
[----:B------:R-:W-:-:S04]  /*06c0*/  IADD3 R29, P1, PT, R12, R22, RZ ;  /* 0x000000160c1d7210 */ /* 0x000fc80007f3e0ff */
[----:B------:R-:W-:Y:S02]  /*06d0*/  LEA.HI.X.SX32 R24, R12, R3, 0x1, P1 ;  /* 0x000000030c187211 */ /* 0x000fe400008f0eff */
        /* <DEDUP_REMOVED lines=49> */
[----:B------:R-:W2:Y:S01]  /*09f0*/  LDG.E.CONSTANT R27, desc[UR8][R26.64] ;  /* 0x000000081a1b7981 */ /* 0x000ea2000c1e9900 */
[----:B------:R-:W-:-:S04]  /*0a00*/  LEA R28, P1, R25, UR10, 0x2 ;  /* 0x0000000a191c7c11 */ /* 0x000fc8000f8210ff */
[----:B------:R-:W-:-:S05]  /*0a10*/  LEA.HI.X R29, R25, UR11, R29, 0x2, P1 ;  /* 0x0000000b191d7c11 */ /* 0x000fca00088f141d */
[----:B------:R-:W2:Y:S01]  /*0a20*/  LDG.E.CONSTANT R28, desc[UR8][R28.64] ;  /* 0x000000081c1c7981 */ /* 0x000ea2000c1e9900 */
[----:B------:R-:W-:Y:S01]  /*0a30*/  UIADD3 UR5, UPT, UPT, UR5, 0x10, URZ ;  /* 0x0000001005057890 */ /* 0x000fe2000fffe0ff */
[----:B------:R-:W-:Y:S02]  /*0a40*/  VIADD R9, R9, 0x10 ;  /* 0x0000001009097836 */ /* 0x000fe40000000000 */
[----:B------:R-:W-:Y:S01]  /*0a50*/  VIADD R0, R0, 0x10 ;  /* 0x0000001000007836 */ /* 0x000fe20000000000 */
[----:B------:R-:W-:Y:S01]  /*0a60*/  UISETP.NE.AND UP0, UPT, UR5, URZ, UPT ;  /* 0x000000ff0500728c */ /* 0x000fe2000bf05270 */
[----:B------:R-:W-:Y:S02]  /*0a70*/  VIADD R11, R11, 0x10 ;  /* 0x000000100b0b7836 */ /* 0x000fe40000000000 */
[----:B------:R-:W-:Y:S02]  /*0a80*/  VIADD R7, R7, 0x10 ;  /* 0x0000001007077836 */ /* 0x000fe40000000000 */
[----:B------:R-:W-:-:S02]  /*0a90*/  VIADD R13, R13, 0x10 ;  /* 0x000000100d0d7836 */ /* 0x000fc40000000000 */
[----:B------:R-:W-:Y:S02]  /*0aa0*/  VIADD R12, R12, 0x10 ;  /* 0x000000100c0c7836 */ /* 0x000fe40000000000 */
[----:B------:R-:W-:Y:S02]  /*0ab0*/  VIADD R14, R14, 0x10 ;  /* 0x000000100e0e7836 */ /* 0x000fe40000000000 */
[----:B------:R-:W-:Y:S02]  /*0ac0*/  VIADD R10, R10, 0x10 ;  /* 0x000000100a0a7836 */ /* 0x000fe40000000000 */
[----:B------:R-:W-:Y:S02]  /*0ad0*/  VIADD R16, R16, 0x10 ;  /* 0x0000001010107836 */ /* 0x000fe40000000000 */
[----:B------:R-:W-:Y:S02]  /*0ae0*/  VIADD R4, R4, 0x10 ;  /* 0x0000001004047836 */ /* 0x000fe40000000000 */
[----:B------:R-:W-:-:S02]  /*0af0*/  VIADD R6, R6, 0x10 ;  /* 0x0000001006067836 */ /* 0x000fc40000000000 */
[----:B------:R-:W-:Y:S02]  /*0b00*/  VIADD R8, R8, 0x10 ;  /* 0x0000001008087836 */ /* 0x000fe40000000000 */
[----:B------:R-:W-:Y:S02]  /*0b10*/  VIADD R5, R5, 0x10 ;  /* 0x0000001005057836 */ /* 0x000fe40000000000 */
[----:B------:R-:W-:Y:S02]  /*0b20*/  VIADD R15, R15, 0x10 ;  /* 0x000000100f0f7836 */ /* 0x000fe40000000000 */
[----:B------:R-:W-:Y:S02]  /*0b30*/  VIADD R17, R17, 0x10 ;  /* 0x0000001011117836 */ /* 0x000fe40000000000 */
[----:B------:R-:W-:Y:S01]  /*0b40*/  VIADD R2, R2, 0x10 ;  /* 0x0000001002027836 */ /* 0x000fe20000000000 */
[----:B--2---:R-:W-:Y:S01]  /*0b50*/  FMNMX3 R26, R24, R27, R28, !PT ;  /* 0x0000001b181a7276 */ /* 0x004fe2000780001c */
[----:B------:R-:W-:Y:S06]  /*0b60*/  BRA.U UP0, `(.L_x_10) ;  /* 0xfffffff900547547 */ /* 0x000fec000b83ffff */
[----:B------:R-:W0:Y:S02]  /*0b70*/  LDCU UR5, c[0x0][0x3a8] ;  /* 0x00007500ff0577ac */ /* 0x000e240008000800 */
[----:B0-----:R-:W-:-:S12]  /*0b80*/  ULOP3.LUT UR5, UR5, 0x7ffffff0, URZ, 0xc0, !UPT ;  /* 0x7ffffff005057892 */ /* 0x001fd8000f8ec0ff */
.L_x_9:
[----:B------:R-:W0:Y:S02]  /*0b90*/  LDC R5, c[0x0][0x3a8] ;  /* 0x0000ea00ff057b82 */ /* 0x000e240000000800 */
[----:B0-----:R-:W-:-:S04]  /*0ba0*/  LOP3.LUT R0, R5, 0xf, RZ, 0xc0, !PT ;  /* 0x0000000f05007812 */ /* 0x001fc800078ec0ff */
[----:B------:R-:W-:-:S13]  /*0bb0*/  ISETP.NE.AND P1, PT, R0, RZ, PT ;  /* 0x000000ff0000720c */ /* 0x000fda0003f25270 */
[----:B------:R-:W-:Y:S05]  /*0bc0*/  @!P1 BRA `(.L_x_11) ;  /* 0x0000000400d09947 */ /* 0x000fea0003800000 */
[----:B------:R-:W-:-:S04]  /*0bd0*/  LOP3.LUT R0, R5, 0x7, RZ, 0xc0, !PT ;  /* 0x0000000705007812 */ /* 0x000fc800078ec0ff */
[----:B------:R-:W-:Y:S01]  /*0be0*/  ISETP.NE.AND P1, PT, R0, RZ, PT ;  /* 0x000000ff0000720c */ /* 0x000fe20003f25270 */
[----:B------:R-:W-:Y:S01]  /*0bf0*/  IMAD R0, R20, R5, RZ ;  /* 0x0000000514007224 */ /* 0x000fe200078e02ff */
[----:B------:R-:W-:Y:S11]  /*0c00*/  BRA.U !UP1, `(.L_x_12) ;  /* 0x0000000109d87547 */ /* 0x000ff6000b800000 */
[----:B------:R-:W0:Y:S01]  /*0c10*/  LDCU.64 UR10, c[0x0][0x380] ;  /* 0x00007000ff0a77ac */ /* 0x000e220008000a00 */
[----:B------:R-:W-:-:S04]  /*0c20*/  VIADD R2, R0, UR5 ;  /* 0x0000000500027c36 */ /* 0x000fc80008000000 */
[C---:B------:R-:W-:Y:S01]  /*0c30*/  VIADD R4, R2.reuse, 0x1 ;  /* 0x0000000102047836 */ /* 0x040fe20000000000 */
[CC--:B------:R-:W-:Y:S01]  /*0c40*/  IADD3 R8, P2, PT, R2.reuse, R22.reuse, RZ ;  /* 0x0000001602087210 */ /* 0x0c0fe20007f5e0ff */
[C---:B------:R-:W-:Y:S02]  /*0c50*/  VIADD R16, R2.reuse, 0x2 ;  /* 0x0000000202107836 */ /* 0x040fe40000000000 */
[C---:B------:R-:W-:Y:S01]  /*0c60*/  VIADD R10, R2.reuse, 0x4 ;  /* 0x00000004020a7836 */ /* 0x040fe20000000000 */
[C---:B------:R-:W-:Y:S01]  /*0c70*/  LEA.HI.X.SX32 R9, R2.reuse, R3, 0x1, P2 ;  /* 0x0000000302097211 */ /* 0x040fe200010f0eff */
[----:B------:R-:W-:Y:S01]  /*0c80*/  VIADD R17, R2, 0x6 ;  /* 0x0000000602117836 */ /* 0x000fe20000000000 */
[----:B------:R-:W-:Y:S01]  /*0c90*/  IADD3 R6, P3, PT, R4, R22, RZ ;  /* 0x0000001604067210 */ /* 0x000fe20007f7e0ff */
[----:B------:R-:W-:-:S03]  /*0ca0*/  VIADD R25, R2, 0x7 ;  /* 0x0000000702197836 */ /* 0x000fc60000000000 */
[----:B------:R-:W-:Y:S01]  /*0cb0*/  LEA.HI.X.SX32 R7, R4, R3, 0x1, P3 ;  /* 0x0000000304077211 */ /* 0x000fe200018f0eff */
[----:B------:R-:W-:Y:S01]  /*0cc0*/  VIADD R4, R2, 0x5 ;  /* 0x0000000502047836 */ /* 0x000fe20000000000 */
[----:B0-----:R-:W-:Y:S02]  /*0cd0*/  LEA R28, P2, R8, UR10, 0x2 ;  /* 0x0000000a081c7c11 */ /* 0x001fe4000f8410ff */
[----:B------:R-:W-:Y:S02]  /*0ce0*/  LEA R14, P3, R6, UR10, 0x2 ;  /* 0x0000000a060e7c11 */ /* 0x000fe4000f8610ff */
[----:B------:R-:W-:Y:S01]  /*0cf0*/  LEA.HI.X R29, R8, UR11, R9, 0x2, P2 ;  /* 0x0000000b081d7c11 */ /* 0x000fe200090f1409 */
[----:B------:R-:W-:Y:S01]  /*0d00*/  VIADD R8, R2, 0x3 ;  /* 0x0000000302087836 */ /* 0x000fe20000000000 */
[----:B------:R-:W-:Y:S02]  /*0d10*/  LEA.HI.X R15, R6, UR11, R7, 0x2, P3 ;  /* 0x0000000b060f7c11 */ /* 0x000fe400098f1407 */
[----:B------:R-:W-:-:S02]  /*0d20*/  IADD3 R9, P3, PT, R16, R22, RZ ;  /* 0x0000001610097210 */ /* 0x000fc40007f7e0ff */
[-C--:B------:R-:W-:Y:S01]  /*0d30*/  IADD3 R7, P4, PT, R8, R22.reuse, RZ ;  /* 0x0000001608077210 */ /* 0x080fe20007f9e0ff */
[----:B------:R-:W2:Y:S01]  /*0d40*/  LDG.E.CONSTANT R29, desc[UR8][R28.64] ;  /* 0x000000081c1d7981 */ /* 0x000ea2000c1e9900 */
[----:B------:R-:W-:Y:S02]  /*0d50*/  IADD3 R6, P2, PT, R10, R22, RZ ;  /* 0x000000160a067210 */ /* 0x000fe40007f5e0ff */
[-C--:B------:R-:W-:Y:S01]  /*0d60*/  LEA.HI.X.SX32 R16, R16, R3.reuse, 0x1, P3 ;  /* 0x0000000310107211 */ /* 0x080fe200018f0eff */
[----:B------:R-:W2:Y:S01]  /*0d70*/  LDG.E.CONSTANT R14, desc[UR8][R14.64] ;  /* 0x000000080e0e7981 */ /* 0x000ea2000c1e9900 */
[----:B------:R-:W-:Y:S02]  /*0d80*/  LEA.HI.X.SX32 R24, R8, R3, 0x1, P4 ;  /* 0x0000000308187211 */ /* 0x000fe400020f0eff */
[----:B------:R-:W-:Y:S02]  /*0d90*/  LEA R8, P3, R9, UR10, 0x2 ;  /* 0x0000000a09087c11 */ /* 0x000fe4000f8610ff */
[----:B------:R-:W-:-:S02]  /*0da0*/  LEA R12, P4, R7, UR10, 0x2 ;  /* 0x0000000a070c7c11 */ /* 0x000fc4000f8810ff */
[-C--:B------:R-:W-:Y:S02]  /*0db0*/  LEA.HI.X.SX32 R11, R10, R3.reuse, 0x1, P2 ;  /* 0x000000030a0b7211 */ /* 0x080fe400010f0eff */
[----:B------:R-:W-:Y:S02]  /*0dc0*/  LEA R10, P2, R6, UR10, 0x2 ;  /* 0x0000000a060a7c11 */ /* 0x000fe4000f8410ff */
[----:B------:R-:W-:Y:S02]  /*0dd0*/  LEA.HI.X R9, R9, UR11, R16, 0x2, P3 ;  /* 0x0000000b09097c11 */ /* 0x000fe400098f1410 */
[----:B------:R-:W-:Y:S02]  /*0de0*/  LEA.HI.X R13, R7, UR11, R24, 0x2, P4 ;  /* 0x0000000b070d7c11 */ /* 0x000fe4000a0f1418 */
[----:B------:R-:W-:Y:S02]  /*0df0*/  IADD3 R7, P3, PT, R4, R22, RZ ;  /* 0x0000001604077210 */ /* 0x000fe40007f7e0ff */
[----:B------:R-:W-:Y:S01]  /*0e00*/  LEA.HI.X R11, R6, UR11, R11, 0x2, P2 ;  /* 0x0000000b060b7c11 */ /* 0x000fe200090f140b */
[----:B------:R-:W3:Y:S01]  /*0e10*/  LDG.E.CONSTANT R9, desc[UR8][R8.64] ;  /* 0x0000000808097981 */ /* 0x000ee2000c1e9900 */
[----:B------:R-:W-:-:S02]  /*0e20*/  LEA.HI.X.SX32 R16, R4, R3, 0x1, P3 ;  /* 0x0000000304107211 */ /* 0x000fc400018f0eff */
[----:B------:R-:W-:Y:S01]  /*0e30*/  LEA R6, P2, R7, UR10, 0x2 ;  /* 0x0000000a07067c11 */ /* 0x000fe2000f8410ff */
[----:B------:R-:W3:Y:S01]  /*0e40*/  LDG.E.CONSTANT R12, desc[UR8][R12.64] ;  /* 0x000000080c0c7981 */ /* 0x000ee2000c1e9900 */
[-C--:B------:R-:W-:Y:S02]  /*0e50*/  IADD3 R2, P3, PT, R17, R22.reuse, RZ ;  /* 0x0000001611027210 */ /* 0x080fe40007f7e0ff */
[----:B------:R-:W-:Y:S01]  /*0e60*/  IADD3 R4, P4, PT, R25, R22, RZ ;  /* 0x0000001619047210 */ /* 0x000fe20007f9e0ff */
[----:B------:R-:W4:Y:S01]  /*0e70*/  LDG.E.CONSTANT R11, desc[UR8][R10.64] ;  /* 0x000000080a0b7981 */ /* 0x000f22000c1e9900 */
[----:B------:R-:W-:Y:S02]  /*0e80*/  LEA.HI.X R7, R7, UR11, R16, 0x2, P2 ;  /* 0x0000000b07077c11 */ /* 0x000fe400090f1410 */
[-C--:B------:R-:W-:Y:S02]  /*0e90*/  LEA.HI.X.SX32 R17, R17, R3.reuse, 0x1, P3 ;  /* 0x0000000311117211 */ /* 0x080fe400018f0eff */
[----:B------:R-:W-:Y:S01]  /*0ea0*/  LEA R16, P2, R2, UR10, 0x2 ;  /* 0x0000000a02107c11 */ /* 0x000fe2000f8410ff */
[----:B------:R-:W4:Y:S01]  /*0eb0*/  LDG.E.CONSTANT R6, desc[UR8][R6.64] ;  /* 0x0000000806067981 */ /* 0x000f22000c1e9900 */
[----:B------:R-:W-:-:S02]  /*0ec0*/  LEA.HI.X.SX32 R25, R25, R3, 0x1, P4 ;  /* 0x0000000319197211 */ /* 0x000fc400020f0eff */
[----:B------:R-:W-:Y:S02]  /*0ed0*/  LEA R24, P3, R4, UR10, 0x2 ;  /* 0x0000000a04187c11 */ /* 0x000fe4000f8610ff */
[----:B------:R-:W-:Y:S02]  /*0ee0*/  LEA.HI.X R17, R2, UR11, R17, 0x2, P2 ;  /* 0x0000000b02117c11 */ /* 0x000fe400090f1411 */
[----:B------:R-:W-:-:S04]  /*0ef0*/  LEA.HI.X R25, R4, UR11, R25, 0x2, P3 ;  /* 0x0000000b04197c11 */ /* 0x000fc800098f1419 */
[----:B------:R-:W5:Y:S04]  /*0f00*/  LDG.E.CONSTANT R17, desc[UR8][R16.64] ;  /* 0x0000000810117981 */ /* 0x000f68000c1e9900 */
[----:B------:R-:W5:Y:S01]  /*0f10*/  LDG.E.CONSTANT R24, desc[UR8][R24.64] ;  /* 0x0000000818187981 */ /* 0x000f62000c1e9900 */
[----:B------:R-:W-:Y:S01]  /*0f20*/  UIADD3 UR5, UPT, UPT, UR5, 0x8, URZ ;  /* 0x0000000805057890 */ /* 0x000fe2000fffe0ff */
[----:B--2---:R-:W-:-:S04]  /*0f30*/  FMNMX3 R26, R26, R29, R14, !PT ;  /* 0x0000001d1a1a7276 */ /* 0x004fc8000780000e */
[----:B---3--:R-:W-:-:S04]  /*0f40*/  FMNMX3 R26, R26, R9, R12, !PT ;  /* 0x000000091a1a7276 */ /* 0x008fc8000780000c */
[----:B----4-:R-:W-:-:S04]  /*0f50*/  FMNMX3 R26, R26, R11, R6, !PT ;  /* 0x0000000b1a1a7276 */ /* 0x010fc80007800006 */
[----:B-----5:R-:W-:-:S07]  /*0f60*/  FMNMX3 R26, R26, R17, R24, !PT ;  /* 0x000000111a1a7276 */ /* 0x020fce0007800018 */
.L_x_12:
[----:B------:R-:W-:Y:S05]  /*0f70*/  @!P1 BRA `(.L_x_11) ;  /* 0x0000000000e49947 */ /* 0x000fea0003800000 */
[----:B------:R-:W-:-:S04]  /*0f80*/  LOP3.LUT R2, R5, 0x3, RZ, 0xc0, !PT ;  /* 0x0000000305027812 */ /* 0x000fc800078ec0ff */
[----:B------:R-:W-:Y:S01]  /*0f90*/  ISETP.NE.AND P1, PT, R2, RZ, PT ;  /* 0x000000ff0200720c */ /* 0x000fe20003f25270 */
[----:B------:R-:W-:-:S12]  /*0fa0*/  BRA.U !UP2, `(.L_x_13) ;  /* 0x000000010a707547 */ /* 0x000fd8000b800000 */
[----:B------:R-:W0:Y:S01]  /*0fb0*/  LDCU.64 UR10, c[0x0][0x380] ;  /* 0x00007000ff0a77ac */ /* 0x000e220008000a00 */
[----:B------:R-:W-:-:S04]  /*0fc0*/  VIADD R4, R0, UR5 ;  /* 0x0000000500047c36 */ /* 0x000fc80008000000 */
[C---:B------:R-:W-:Y:S01]  /*0fd0*/  VIADD R10, R4.reuse, 0x3 ;  /* 0x00000003040a7836 */ /* 0x040fe20000000000 */
[CC--:B------:R-:W-:Y:S01]  /*0fe0*/  IADD3 R5, P2, PT, R4.reuse, R22.reuse, RZ ;  /* 0x0000001604057210 */ /* 0x0c0fe20007f5e0ff */
[C---:B------:R-:W-:Y:S02]  /*0ff0*/  VIADD R7, R4.reuse, 0x1 ;  /* 0x0000000104077836 */ /* 0x040fe40000000000 */
[C---:B------:R-:W-:Y:S01]  /*1000*/  VIADD R8, R4.reuse, 0x2 ;  /* 0x0000000204087836 */ /* 0x040fe20000000000 */
[----:B------:R-:W-:Y:S02]  /*1010*/  LEA.HI.X.SX32 R6, R4, R3, 0x1, P2 ;  /* 0x0000000304067211 */ /* 0x000fe400010f0eff */
[-C--:B------:R-:W-:Y:S02]  /*1020*/  IADD3 R15, P5, PT, R10, R22.reuse, RZ ;  /* 0x000000160a0f7210 */ /* 0x080fe40007fbe0ff */
[-C--:B------:R-:W-:Y:S02]  /*1030*/  IADD3 R9, P3, PT, R7, R22.reuse, RZ ;  /* 0x0000001607097210 */ /* 0x080fe40007f7e0ff */
[----:B------:R-:W-:-:S02]  /*1040*/  IADD3 R13, P4, PT, R8, R22, RZ ;  /* 0x00000016080d7210 */ /* 0x000fc40007f9e0ff */
[C---:B0-----:R-:W-:Y:S02]  /*1050*/  LEA R4, P2, R5.reuse, UR10, 0x2 ;  /* 0x0000000a05047c11 */ /* 0x041fe4000f8410ff */
[-C--:B------:R-:W-:Y:S02]  /*1060*/  LEA.HI.X.SX32 R16, R10, R3.reuse, 0x1, P5 ;  /* 0x000000030a107211 */ /* 0x080fe400028f0eff */
[----:B------:R-:W-:Y:S02]  /*1070*/  LEA.HI.X R5, R5, UR11, R6, 0x2, P2 ;  /* 0x0000000b05057c11 */ /* 0x000fe400090f1406 */
[-C--:B------:R-:W-:Y:S02]  /*1080*/  LEA.HI.X.SX32 R12, R7, R3.reuse, 0x1, P3 ;  /* 0x00000003070c7211 */ /* 0x080fe400018f0eff */
[----:B------:R-:W-:Y:S02]  /*1090*/  LEA R10, P2, R9, UR10, 0x2 ;  /* 0x0000000a090a7c11 */ /* 0x000fe4000f8410ff */
[----:B------:R-:W-:Y:S01]  /*10a0*/  LEA.HI.X.SX32 R14, R8, R3, 0x1, P4 ;  /* 0x00000003080e7211 */ /* 0x000fe200020f0eff */
[----:B------:R-:W2:Y:S01]  /*10b0*/  LDG.E.CONSTANT R5, desc[UR8][R4.64] ;  /* 0x0000000804057981 */ /* 0x000ea2000c1e9900 */
[----:B------:R-:W-:-:S02]  /*10c0*/  LEA R8, P3, R13, UR10, 0x2 ;  /* 0x0000000a0d087c11 */ /* 0x000fc4000f8610ff */
[----:B------:R-:W-:Y:S02]  /*10d0*/  LEA R6, P4, R15, UR10, 0x2 ;  /* 0x0000000a0f067c11 */ /* 0x000fe4000f8810ff */
[----:B------:R-:W-:Y:S02]  /*10e0*/  LEA.HI.X R11, R9, UR11, R12, 0x2, P2 ;  /* 0x0000000b090b7c11 */ /* 0x000fe400090f140c */
[----:B------:R-:W-:Y:S02]  /*10f0*/  LEA.HI.X R9, R13, UR11, R14, 0x2, P3 ;  /* 0x0000000b0d097c11 */ /* 0x000fe400098f140e */
[----:B------:R-:W-:Y:S01]  /*1100*/  LEA.HI.X R7, R15, UR11, R16, 0x2, P4 ;  /* 0x0000000b0f077c11 */ /* 0x000fe2000a0f1410 */
[----:B------:R-:W2:Y:S04]  /*1110*/  LDG.E.CONSTANT R10, desc[UR8][R10.64] ;  /* 0x000000080a0a7981 */ /* 0x000ea8000c1e9900 */
[----:B------:R-:W3:Y:S04]  /*1120*/  LDG.E.CONSTANT R9, desc[UR8][R8.64] ;  /* 0x0000000808097981 */ /* 0x000ee8000c1e9900 */
[----:B------:R-:W3:Y:S01]  /*1130*/  LDG.E.CONSTANT R6, desc[UR8][R6.64] ;  /* 0x0000000806067981 */ /* 0x000ee2000c1e9900 */
[----:B------:R-:W-:Y:S01]  /*1140*/  UIADD3 UR5, UPT, UPT, UR5, 0x4, URZ ;  /* 0x0000000405057890 */ /* 0x000fe2000fffe0ff */
[----:B--2---:R-:W-:-:S04]  /*1150*/  FMNMX3 R26, R26, R5, R10, !PT ;  /* 0x000000051a1a7276 */ /* 0x004fc8000780000a */
[----:B---3--:R-:W-:-:S07]  /*1160*/  FMNMX3 R26, R26, R9, R6, !PT ;  /* 0x000000091a1a7276 */ /* 0x008fce0007800006 */
.L_x_13:
[----:B------:R-:W-:Y:S05]  /*1170*/  @!P1 BRA `(.L_x_11) ;  /* 0x0000000000649947 */ /* 0x000fea0003800000 */
[----:B------:R-:W0:Y:S01]  /*1180*/  LDCU.64 UR10, c[0x0][0x380] ;  /* 0x00007000ff0a77ac */ /* 0x000e220008000a00 */
[----:B------:R-:W-:-:S05]  /*1190*/  VIADD R6, R0, UR5 ;  /* 0x0000000500067c36 */ /* 0x000fca0008000000 */
[----:B------:R-:W-:-:S04]  /*11a0*/  IADD3 R0, P1, PT, R6, R22, RZ ;  /* 0x0000001606007210 */ /* 0x000fc80007f3e0ff */
[----:B------:R-:W-:Y:S02]  /*11b0*/  LEA.HI.X.SX32 R5, R6, R3, 0x1, P1 ;  /* 0x0000000306057211 */ /* 0x000fe400008f0eff */
[----:B0-----:R-:W-:-:S04]  /*11c0*/  LEA R4, P1, R0, UR10, 0x2 ;  /* 0x0000000a00047c11 */ /* 0x001fc8000f8210ff */
[----:B------:R-:W-:-:S06]  /*11d0*/  LEA.HI.X R5, R0, UR11, R5, 0x2, P1 ;  /* 0x0000000b00057c11 */ /* 0x000fcc00088f1405 */
[----:B------:R-:W2:Y:S01]  /*11e0*/  LDG.E.CONSTANT R5, desc[UR8][R4.64] ;  /* 0x0000000804057981 */ /* 0x000ea2000c1e9900 */
[----:B------:R-:W-:Y:S02]  /*11f0*/  ISETP.NE.AND P1, PT, R2, 0x1, PT ;  /* 0x000000010200780c */ /* 0x000fe40003f25270 */
[----:B--2---:R-:W-:-:S11]  /*1200*/  FMNMX R26, R26, R5, !PT ;  /* 0x000000051a1a7209 */ /* 0x004fd60007800000 */
[----:B------:R-:W-:Y:S05]  /*1210*/  @!P1 BRA `(.L_x_11) ;  /* 0x00000000003c9947 */ /* 0x000fea0003800000 */
[----:B------:R-:W-:Y:S01]  /*1220*/  ISETP.NE.AND P1, PT, R2, 0x2, PT ;  /* 0x000000020200780c */ /* 0x000fe20003f25270 */
[----:B------:R-:W-:-:S12]  /*1230*/  VIADD R0, R6, 0x1 ;  /* 0x0000000106007836 */ /* 0x000fd80000000000 */
[----:B------:R-:W-:Y:S01]  /*1240*/  @P1 VIADD R4, R6, 0x2 ;  /* 0x0000000206041836 */ /* 0x000fe20000000000 */
[----:B------:R-:W-:-:S04]  /*1250*/  IADD3 R6, P2, PT, R0, R22, RZ ;  /* 0x0000001600067210 */ /* 0x000fc80007f5e0ff */
[----:B------:R-:W-:Y:S02]  /*1260*/  @P1 IADD3 R22, P3, PT, R4, R22, RZ ;  /* 0x0000001604161210 */ /* 0x000fe40007f7e0ff */
[-C--:B------:R-:W-:Y:S02]  /*1270*/  LEA.HI.X.SX32 R7, R0, R3.reuse, 0x1, P2 ;  /* 0x0000000300077211 */ /* 0x080fe400010f0eff */
[----:B------:R-:W-:Y:S02]  /*1280*/  LEA R2, P2, R6, UR10, 0x2 ;  /* 0x0000000a06027c11 */ /* 0x000fe4000f8410ff */
[----:B------:R-:W-:Y:S02]  /*1290*/  @P1 LEA.HI.X.SX32 R5, R4, R3, 0x1, P3 ;  /* 0x0000000304051211 */ /* 0x000fe400018f0eff */
[----:B------:R-:W-:Y:S02]  /*12a0*/  LEA.HI.X R3, R6, UR11, R7, 0x2, P2 ;  /* 0x0000000b06037c11 */ /* 0x000fe400090f1407 */
[----:B------:R-:W-:-:S04]  /*12b0*/  @P1 LEA R4, P2, R22, UR10, 0x2 ;  /* 0x0000000a16041c11 */ /* 0x000fc8000f8410ff */
[----:B------:R-:W-:Y:S01]  /*12c0*/  @P1 LEA.HI.X R5, R22, UR11, R5, 0x2, P2 ;  /* 0x0000000b16051c11 */ /* 0x000fe200090f1405 */
[----:B------:R-:W2:Y:S05]  /*12d0*/  LDG.E.CONSTANT R3, desc[UR8][R2.64] ;  /* 0x0000000802037981 */ /* 0x000eaa000c1e9900 */
[----:B------:R-:W3:Y:S01]  /*12e0*/  @P1 LDG.E.CONSTANT R5, desc[UR8][R4.64] ;  /* 0x0000000804051981 */ /* 0x000ee2000c1e9900 */
[----:B--2---:R-:W-:-:S04]  /*12f0*/  FMNMX R26, R26, R3, !PT ;  /* 0x000000031a1a7209 */ /* 0x004fc80007800000 */
[----:B---3--:R-:W-:-:S07]  /*1300*/  @P1 FMNMX R26, R26, R5, !PT ;  /* 0x000000051a1a1209 */ /* 0x008fce0007800000 */
.L_x_11:
[----:B------:R-:W-:Y:S05]  /*1310*/  @P0 BRA `(.L_x_14) ;  /* 0xffffffec00b40947 */ /* 0x000fea000383ffff */
.L_x_8:
[----:B------:R-:W0:Y:S01]  /*1320*/  S2R R2, SR_TID.Z ;  /* 0x0000000000027919 */ /* 0x000e220000002300 */
[----:B------:R-:W0:Y:S01]  /*1330*/  LDC R5, c[0x0][0x394] ;  /* 0x0000e500ff057b82 */ /* 0x000e220000000800 */
[----:B------:R-:W1:Y:S01]  /*1340*/  LDCU.64 UR4, c[0x0][0x3a0] ;  /* 0x00007400ff0477ac */ /* 0x000e620008000a00 */
[----:B------:R-:W-:Y:S01]  /*1350*/  IMAD.MOV.U32 R3, RZ, RZ, RZ ;  /* 0x000000ffff037224 */ /* 0x000fe200078e00ff */
[----:B------:R-:W-:Y:S01]  /*1360*/  SHF.R.S32.HI R21, RZ, 0x1f, R20 ;  /* 0x0000001fff157819 */ /* 0x000fe20000011414 */
[----:B------:R-:W-:Y:S01]  /*1370*/  IMAD.MOV.U32 R19, RZ, RZ, RZ ;  /* 0x000000ffff137224 */ /* 0x000fe200078e00ff */
[----:B------:R-:W2:Y:S01]  /*1380*/  LDCU.64 UR10, c[0x0][0x388] ;  /* 0x00007100ff0a77ac */ /* 0x000ea20008000a00 */
[----:B0-----:R-:W-:-:S04]  /*1390*/  IMAD.WIDE.U32 R2, R5, UR6, R2 ;  /* 0x0000000605027c25 */ /* 0x001fc8000f8e0002 */
[----:B-1----:R-:W-:Y:S02]  /*13a0*/  IMAD R3, R3, UR4, RZ ;  /* 0x0000000403037c24 */ /* 0x002fe4000f8e02ff */
[----:B------:R-:W-:Y:S01]  /*13b0*/  IMAD.WIDE.U32 R18, R2, UR4, R18 ;  /* 0x0000000402127c25 */ /* 0x000fe2000f8e0012 */
[----:B------:R-:W-:-:S03]  /*13c0*/  USHF.R.S32.HI UR4, URZ, 0x1f, UR5 ;  /* 0x0000001fff047899 */ /* 0x000fc60008011405 */
[----:B------:R-:W-:Y:S02]  /*13d0*/  IMAD.IADD R0, R19, 0x1, R3 ;  /* 0x0000000113007824 */ /* 0x000fe400078e0203 */
[----:B------:R-:W-:-:S04]  /*13e0*/  IMAD.WIDE.U32 R20, R18, UR5, R20 ;  /* 0x0000000512147c25 */ /* 0x000fc8000f8e0014 */
[----:B------:R-:W-:Y:S01]  /*13f0*/  IMAD R3, R0, UR5, RZ ;  /* 0x0000000500037c24 */ /* 0x000fe2000f8e02ff */
[----:B--2---:R-:W-:-:S03]  /*1400*/  LEA R2, P0, R20, UR10, 0x2 ;  /* 0x0000000a14027c11 */ /* 0x004fc6000f8010ff */
[----:B------:R-:W-:-:S04]  /*1410*/  IMAD R3, R18, UR4, R3 ;  /* 0x0000000412037c24 */ /* 0x000fc8000f8e0203 */
[----:B------:R-:W-:-:S05]  /*1420*/  IMAD.IADD R3, R21, 0x1, R3 ;  /* 0x0000000115037824 */ /* 0x000fca00078e0203 */
[----:B------:R-:W-:-:S05]  /*1430*/  LEA.HI.X R3, R20, UR11, R3, 0x2, P0 ;  /* 0x0000000b14037c11 */ /* 0x000fca00080f1403 */
[----:B------:R-:W-:Y:S01]  /*1440*/  STG.E desc[UR8][R2.64], R26 ;  /* 0x0000001a02007986 */ /* 0x000fe2000c101908 */
[----:B------:R-:W-:Y:S05]  /*1450*/  EXIT ;  /* 0x000000000000794d */ /* 0x000fea0003800000 */
.L_x_15:
        /* <DEDUP_REMOVED lines=10> */
.L_x_109:


//--------------------- .text._ZN36_GLOBAL__N__3a625bb7_4_k_cu_0eb6ed1817maxpool2d_kernel1EPKfPfiiiiiii --------------------------
	.section	.text._ZN36_GLOBAL__N__3a625bb7_4_k_cu_0eb6ed1817maxpool2d_kernel1EPKfPfiiiiiii,"ax",@progbits
	.align	128
.text._ZN36_GLOBAL__N__3a625bb7_4_k_cu_0eb6ed1817maxpool2d_kernel1EPKfPfiiiiiii:
        .type           _ZN36_GLOBAL__N__3a625bb7_4_k_cu_0eb6ed1817maxpool2d_kernel1EPKfPfiiiiiii,@function
        .size           _ZN36_GLOBAL__N__3a625bb7_4_k_cu_0eb6ed1817maxpool2d_kernel1EPKfPfiiiiiii,(.L_x_110 - _ZN36_GLOBAL__N__3a625bb7_4_k_cu_0eb6ed1817maxpool2d_kernel1EPKfPfiiiiiii)
        .other          _ZN36_GLOBAL__N__3a625bb7_4_k_cu_0eb6ed1817maxpool2d_kernel1EPKfPfiiiiiii,@"STO_CUDA_ENTRY STV_DEFAULT"
_ZN36_GLOBAL__N__3a625bb7_4_k_cu_0eb6ed1817maxpool2d_kernel1EPKfPfiiiiiii:
[----:B------:R-:W-:Y:S01]  /*0000*/  LDC R1, c[0x0][0x37c] ;  /* 0x0000df00ff017b82 */ /* 0x000fe20000000800 */
[----:B------:R-:W0:Y:S07]  /*0010*/  S2R R5, SR_TID.Y ;  /* 0x0000000000057919 */ /* 0x000e2e0000002200 */
[----:B------:R-:W1:Y:S01]  /*0020*/  LDC R2, c[0x0][0x360] ;  /* 0x0000d800ff027b82 */ /* 0x000e620000000800 */
[----:B------:R-:W2:Y:S01]  /*0030*/  LDCU.64 UR10, c[0x0][0x3a0] ;  /* 0x00007400ff0a77ac */ /* 0x000ea20008000a00 */
[----:B------:R-:W1:Y:S06]  /*0040*/  S2R R3, SR_TID.X ;  /* 0x0000000000037919 */ /* 0x000e6c0000002100 */
[----:B------:R-:W0:Y:S08]  /*0050*/  S2UR UR5, SR_CTAID.Y ;  /* 0x00000000000579c3 */ /* 0x000e300000002600 */
[----:B------:R-:W0:Y:S08]  /*0060*/  LDC R0, c[0x0][0x364] ;  /* 0x0000d900ff007b82 */ /* 0x000e300000000800 */
[----:B------:R-:W1:Y:S08]  /*0070*/  S2UR UR4, SR_CTAID.X ;  /* 0x00000000000479c3 */ /* 0x000e700000002500 */
[----:B------:R-:W3:Y:S08]  /*0080*/  S2UR UR7, SR_CTAID.Z ;  /* 0x00000000000779c3 */ /* 0x000ef00000002700 */
[----:B------:R-:W3:Y:S01]  /*0090*/  LDC R4, c[0x0][0x390] ;  /* 0x0000e400ff047b82 */ /* 0x000ee20000000800 */
[----:B0-----:R-:W-:-:S05]  /*00a0*/  IMAD R0, R0, UR5, R5 ;  /* 0x0000000500007c24 */ /* 0x001fca000f8e0205 */
[----:B--2---:R-:W-:Y:S01]  /*00b0*/  ISETP.GE.AND P0, PT, R0, UR10, PT ;  /* 0x0000000a00007c0c */ /* 0x004fe2000bf06270 */
[----:B-1----:R-:W-:-:S03]  /*00c0*/  IMAD R2, R2, UR4, R3 ;  /* 0x0000000402027c24 */ /* 0x002fc6000f8e0203 */
[----:B---3--:R-:W-:-:S04]  /*00d0*/  ISETP.LE.OR P0, PT, R4, UR7, P0 ;  /* 0x0000000704007c0c */ /* 0x008fc80008703670 */
[----:B------:R-:W-:-:S13]  /*00e0*/  ISETP.GE.OR P0, PT, R2, UR11, P0 ;  /* 0x0000000b02007c0c */ /* 0x000fda0008706670 */
[----:B------:R-:W-:Y:S05]  /*00f0*/  @P0 EXIT ;  /* 0x000000000000094d */ /* 0x000fea0003800000 */
[----:B------:R-:W0:Y:S02]  /*0100*/  LDC R12, c[0x0][0x394] ;  /* 0x0000e500ff0c7b82 */ /* 0x000e240000000800 */
[----:B0-----:R-:W-:-:S13]  /*0110*/  ISETP.GE.AND P0, PT, R12, 0x1, PT ;  /* 0x000000010c00780c */ /* 0x001fda0003f06270 */
[----:B------:R-:W-:Y:S05]  /*0120*/  @!P0 EXIT ;  /* 0x000000000000894d */ /* 0x000fea0003800000 */
[----:B------:R-:W0:Y:S01]  /*0130*/  LDCU UR4, c[0x0][0x3a8] ;  /* 0x00007500ff0477ac */ /* 0x000e220008000800 */
[----:B------:R-:W-:Y:S01]  /*0140*/  SHF.R.S32.HI R3, RZ, 0x1f, R12 ;  /* 0x0000001fff037819 */ /* 0x000fe2000001140c */
[----:B------:R-:W-:Y:S01]  /*0150*/  IMAD.WIDE.U32 R4, R12, UR7, RZ ;  /* 0x000000070c047c25 */ /* 0x000fe2000f8e00ff */
[----:B------:R-:W1:Y:S03]  /*0160*/  LDCU.64 UR8, c[0x0][0x358] ;  /* 0x00006b00ff0877ac */ /* 0x000e660008000a00 */
[----:B------:R-:W-:-:S04]  /*0170*/  IMAD R3, R3, UR7, RZ ;  /* 0x0000000703037c24 */ /* 0x000fc8000f8e02ff */
[----:B------:R-:W-:Y:S01]  /*0180*/  IMAD.IADD R3, R5, 0x1, R3 ;  /* 0x0000000105037824 */ /* 0x000fe200078e0203 */
[----:B0-----:R-:W-:-:S09]  /*0190*/  UISETP.GE.AND UP0, UPT, UR4, 0x1, UPT ;  /* 0x000000010400788c */ /* 0x001fd2000bf06270 */
[----:B-1----:R-:W-:Y:S05]  /*01a0*/  BRA.U !UP0, `(.L_x_16) ;  /* 0x0000001108cc7547 */ /* 0x002fea000b800000 */
[----:B------:R-:W-:-:S05]  /*01b0*/  UMOV UR4, URZ ;  /* 0x000000ff00047c82 */ /* 0x000fca0008000000 */
.L_x_23:
[----:B0-----:R-:W0:Y:S01]  /*01c0*/  LDC R5, c[0x0][0x394] ;  /* 0x0000e500ff057b82 */ /* 0x001e220000000800 */
[----:B------:R-:W-:Y:S01]  /*01d0*/  IMAD.MOV.U32 R26, RZ, RZ, -0x319194d8 ;  /* 0xce6e6b28ff1a7424 */ /* 0x000fe200078e00ff */
[----:B------:R-:W-:Y:S01]  /*01e0*/  UMOV UR5, URZ ;  /* 0x000000ff00057c82 */ /* 0x000fe20008000000 */
[----:B0-----:R-:W-:-:S07]  /*01f0*/  IMAD R5, R5, UR7, RZ ;  /* 0x0000000705057c24 */ /* 0x001fce000f8e02ff */
.L_x_22:
[----:B------:R-:W0:Y:S01]  /*0200*/  LDC R9, c[0x0][0x3a8] ;  /* 0x0000ea00ff097b82 */ /* 0x000e220000000800 */
[----:B------:R-:W1:Y:S01]  /*0210*/  LDCU.64 UR10, c[0x0][0x398] ;  /* 0x00007300ff0a77ac */ /* 0x000e620008000a00 */
[----:B------:R-:W-:Y:S01]  /*0220*/  IADD3 R11, P0, PT, R5, UR4, RZ ;  /* 0x00000004050b7c10 */ /* 0x000fe2000ff1e0ff */
[----:B------:R-:W-:-:S04]  /*0230*/  IMAD.MOV.U32 R23, RZ, RZ, RZ ;  /* 0x000000ffff177224 */ /* 0x000fc800078e00ff */
[----:B------:R-:W-:Y:S01]  /*0240*/  IMAD.X R4, RZ, RZ, R3, P0 ;  /* 0x000000ffff047224 */ /* 0x000fe200000e0603 */
[----:B-1----:R-:W-:-:S03]  /*0250*/  USHF.R.S32.HI UR6, URZ, 0x1f, UR10 ;  /* 0x0000001fff067899 */ /* 0x002fc6000801140a */
[----:B------:R-:W-:Y:S02]  /*0260*/  IMAD R4, R4, UR10, RZ ;  /* 0x0000000a04047c24 */ /* 0x000fe4000f8e02ff */
[----:B0-----:R-:W-:Y:S01]  /*0270*/  IMAD R22, R0, R9, UR5 ;  /* 0x0000000500167e24 */ /* 0x001fe2000f8e0209 */
[----:B------:R-:W-:Y:S01]  /*0280*/  ISETP.GE.U32.AND P1, PT, R9, 0x10, PT ;  /* 0x000000100900780c */ /* 0x000fe20003f26070 */
[C---:B------:R-:W-:Y:S01]  /*0290*/  IMAD R7, R11.reuse, UR6, R4 ;  /* 0x000000060b077c24 */ /* 0x040fe2000f8e0204 */
[----:B------:R-:W-:Y:S01]  /*02a0*/  USHF.R.S32.HI UR6, URZ, 0x1f, UR11 ;  /* 0x0000001fff067899 */ /* 0x000fe2000801140b */
[----:B------:R-:W-:Y:S01]  /*02b0*/  IMAD.WIDE.U32 R22, R11, UR10, R22 ;  /* 0x0000000a0b167c25 */ /* 0x000fe2000f8e0016 */
[----:B------:R-:W-:-:S03]  /*02c0*/  UIADD3 UR5, UPT, UPT, UR5, 0x1, URZ ;  /* 0x0000000105057890 */ /* 0x000fc6000fffe0ff */
[----:B------:R-:W-:-:S03]  /*02d0*/  IMAD.IADD R4, R23, 0x1, R7 ;  /* 0x0000000117047824 */ /* 0x000fc600078e0207 */
[----:B------:R-:W-:Y:S01]  /*02e0*/  ISETP.NE.AND P0, PT, R9, UR5, PT ;  /* 0x0000000509007c0c */ /* 0x000fe2000bf05270 */
[----:B------:R-:W-:-:S04]  /*02f0*/  IMAD R7, R4, UR11, RZ ;  /* 0x0000000b04077c24 */ /* 0x000fc8000f8e02ff */
[C---:B------:R-:W-:Y:S01]  /*0300*/  IMAD R7, R22.reuse, UR6, R7 ;  /* 0x0000000616077c24 */ /* 0x040fe2000f8e0207 */
[----:B------:R-:W-:Y:S01]  /*0310*/  UMOV UR6, URZ ;  /* 0x000000ff00067c82 */ /* 0x000fe20008000000 */
[----:B------:R-:W-:-:S04]  /*0320*/  IMAD.WIDE.U32 R22, R22, UR11, RZ ;  /* 0x0000000b16167c25 */ /* 0x000fc8000f8e00ff */
[----:B------:R-:W-:Y:S01]  /*0330*/  IMAD.IADD R7, R23, 0x1, R7 ;  /* 0x0000000117077824 */ /* 0x000fe200078e0207 */
[----:B------:R-:W-:Y:S06]  /*0340*/  @!P1 BRA `(.L_x_17) ;  /* 0x0000000800049947 */ /* 0x000fec0003800000 */
[----:B------:R-:W0:Y:S01]  /*0350*/  LDCU UR6, c[0x0][0x3a8] ;  /* 0x00007500ff0677ac */ /* 0x000e220008000800 */
[----:B------:R-:W-:Y:S01]  /*0360*/  LOP3.LUT R30, R9, 0x7ffffff0, RZ, 0xc0, !PT ;  /* 0x7ffffff0091e7812 */ /* 0x000fe200078ec0ff */
[----:B------:R-:W1:Y:S04]  /*0370*/  LDCU.64 UR10, c[0x0][0x380] ;  /* 0x00007000ff0a77ac */ /* 0x000e680008000a00 */
[----:B------:R-:W-:Y:S02]  /*0380*/  IMAD.MOV R30, RZ, RZ, -R30 ;  /* 0x000000ffff1e7224 */ /* 0x000fe400078e0a1e */
[----:B0-----:R-:W-:-:S04]  /*0390*/  IMAD R6, R2, UR6, RZ ;  /* 0x0000000602067c24 */ /* 0x001fc8000f8e02ff */
        /* <DEDUP_REMOVED lines=15> */
.L_x_18:
[CC--:B------:R-:W-:Y:S02]  /*0490*/  IADD3 R25, P2, PT, R6.reuse, R22.reuse, RZ ;  /* 0x0000001606197210 */ /* 0x0c0fe40007f5e0ff */
[----:B------:R-:W-:Y:S02]  /*04a0*/  IADD3 R27, P1, PT, R21, R22, RZ ;  /* 0x00000016151b7210 */ /* 0x000fe40007f3e0ff */
[-C--:B------:R-:W-:Y:S02]  /*04b0*/  LEA.HI.X.SX32 R28, R6, R7.reuse, 0x1, P2 ;  /* 0x00000007061c7211 */ /* 0x080fe400010f0eff */
[----:B------:R-:W-:Y:S02]  /*04c0*/  LEA R24, P2, R25, UR10, 0x2 ;  /* 0x0000000a19187c11 */ /* 0x000fe4000f8410ff */
[----:B------:R-:W-:Y:S02]  /*04d0*/  LEA.HI.X.SX32 R32, R21, R7, 0x1, P1 ;  /* 0x0000000715207211 */ /* 0x000fe400008f0eff */
[----:B------:R-:W-:-:S02]  /*04e0*/  LEA R34, P1, R27, UR10, 0x2 ;  /* 0x0000000a1b227c11 */ /* 0x000fc4000f8210ff */
[----:B------:R-:W-:Y:S02]  /*04f0*/  LEA.HI.X R25, R25, UR11, R28, 0x2, P2 ;  /* 0x0000000b19197c11 */ /* 0x000fe400090f141c */
[CC--:B------:R-:W-:Y:S02]  /*0500*/  IADD3 R28, P2, PT, R4.reuse, R22.reuse, RZ ;  /* 0x00000016041c7210 */ /* 0x0c0fe40007f5e0ff */
[----:B------:R-:W-:Y:S02]  /*0510*/  LEA.HI.X R35, R27, UR11, R32, 0x2, P1 ;  /* 0x0000000b1b237c11 */ /* 0x000fe400088f1420 */
[----:B------:R-:W-:Y:S01]  /*0520*/  LEA.HI.X.SX32 R29, R4, R7, 0x1, P2 ;  /* 0x00000007041d7211 */ /* 0x000fe200010f0eff */
[----:B------:R-:W2:Y:S01]  /*0530*/  LDG.E.CONSTANT R25, desc[UR8][R24.64] ;  /* 0x0000000818197981 */ /* 0x000ea2000c1e9900 */
[----:B------:R-:W-:Y:S02]  /*0540*/  LEA R32, P1, R28, UR10, 0x2 ;  /* 0x0000000a1c207c11 */ /* 0x000fe4000f8210ff */
[----:B------:R-:W-:Y:S01]  /*0550*/  IADD3 R27, P2, PT, R20, R22, RZ ;  /* 0x00000016141b7210 */ /* 0x000fe20007f5e0ff */
[----:B------:R-:W2:Y:S01]  /*0560*/  LDG.E.CONSTANT R34, desc[UR8][R34.64] ;  /* 0x0000000822227981 */ /* 0x000ea2000c1e9900 */
[----:B------:R-:W-:-:S02]  /*0570*/  LEA.HI.X R33, R28, UR11, R29, 0x2, P1 ;  /* 0x0000000b1c217c11 */ /* 0x000fc400088f141d */
[----:B------:R-:W-:Y:S02]  /*0580*/  LEA.HI.X.SX32 R36, R20, R7, 0x1, P2 ;  /* 0x0000000714247211 */ /* 0x000fe400010f0eff */
[C---:B------:R-:W-:Y:S01]  /*0590*/  LEA R28, P1, R27.reuse, UR10, 0x2 ;  /* 0x0000000a1b1c7c11 */ /* 0x040fe2000f8210ff */
[----:B------:R-:W3:Y:S03]  /*05a0*/  LDG.E.CONSTANT R32, desc[UR8][R32.64] ;  /* 0x0000000820207981 */ /* 0x000ee6000c1e9900 */
[----:B------:R-:W-:-:S05]  /*05b0*/  LEA.HI.X R29, R27, UR11, R36, 0x2, P1 ;  /* 0x0000000b1b1d7c11 */ /* 0x000fca00088f1424 */
[----:B------:R0:W3:Y:S01]  /*05c0*/  LDG.E.CONSTANT R28, desc[UR8][R28.64] ;  /* 0x000000081c1c7981 */ /* 0x0000e2000c1e9900 */
[-C--:B------:R-:W-:Y:S02]  /*05d0*/  IADD3 R27, P1, PT, R16, R22.reuse, RZ ;  /* 0x00000016101b7210 */ /* 0x080fe40007f3e0ff */
[----:B------:R-:W-:-:S04]  /*05e0*/  IADD3 R36, P2, PT, R18, R22, RZ ;  /* 0x0000001612247210 */ /* 0x000fc80007f5e0ff */
[-C--:B------:R-:W-:Y:S02]  /*05f0*/  LEA.HI.X.SX32 R37, R18, R7.reuse, 0x1, P2 ;  /* 0x0000000712257211 */ /* 0x080fe400010f0eff */
[----:B0-----:R-:W-:Y:S02]  /*0600*/  LEA.HI.X.SX32 R29, R16, R7, 0x1, P1 ;  /* 0x00000007101d7211 */ /* 0x001fe400008f0eff */
[----:B------:R-:W-:Y:S02]  /*0610*/  LEA R24, P1, R27, UR10, 0x2 ;  /* 0x0000000a1b187c11 */ /* 0x000fe4000f8210ff */
[----:B--2---:R-:W-:Y:S02]  /*0620*/  FMNMX3 R25, R26, R25, R34, !PT ;  /* 0x000000191a197276 */ /* 0x004fe40007800022 */
[----:B------:R-:W-:Y:S02]  /*0630*/  LEA R26, P2, R36, UR10, 0x2 ;  /* 0x0000000a241a7c11 */ /* 0x000fe4000f8410ff */
[----:B------:R-:W-:-:S02]  /*0640*/  IADD3 R34, P3, PT, R10, R22, RZ ;  /* 0x000000160a227210 */ /* 0x000fc40007f7e0ff */
[----:B---3--:R-:W-:Y:S02]  /*0650*/  FMNMX3 R31, R25, R32, R28, !PT ;  /* 0x00000020191f7276 */ /* 0x008fe4000780001c */
[----:B------:R-:W-:Y:S02]  /*0660*/  LEA.HI.X R25, R27, UR11, R29, 0x2, P1 ;  /* 0x0000000b1b197c11 */ /* 0x000fe400088f141d */
[----:B------:R-:W-:Y:S02]  /*0670*/  LEA.HI.X R27, R36, UR11, R37, 0x2, P2 ;  /* 0x0000000b241b7c11 */ /* 0x000fe400090f1425 */
[----:B------:R-:W-:Y:S01]  /*0680*/  LEA.HI.X.SX32 R29, R10, R7, 0x1, P3 ;  /* 0x000000070a1d7211 */ /* 0x000fe200018f0eff */
[----:B------:R0:W2:Y:S01]  /*0690*/  LDG.E.CONSTANT R24, desc[UR8][R24.64] ;  /* 0x0000000818187981 */ /* 0x0000a2000c1e9900 */
[----:B------:R-:W-:Y:S02]  /*06a0*/  LEA R28, P1, R34, UR10, 0x2 ;  /* 0x0000000a221c7c11 */ /* 0x000fe4000f8210ff */
[----:B------:R-:W-:Y:S01]  /*06b0*/  IADD3 R32, P2, PT, R12, R22, RZ ;  /* 0x000000160c207210 */ /* 0x000fe20007f5e0ff */
[----:B------:R1:W2:Y:S01]  /*06c0*/  LDG.E.CONSTANT R26, desc[UR8][R26.64] ;  /* 0x000000081a1a7981 */ /* 0x0002a2000c1e9900 */
[----:B------:R-:W-:-:S02]  /*06d0*/  LEA.HI.X R29, R34, UR11, R29, 0x2, P1 ;  /* 0x0000000b221d7c11 */ /* 0x000fc400088f141d */
[----:B------:R-:W-:Y:S02]  /*06e0*/  LEA.HI.X.SX32 R33, R12, R7, 0x1, P2 ;  /* 0x000000070c217211 */ /* 0x000fe400010f0eff */
[C---:B------:R-:W-:Y:S01]  /*06f0*/  LEA R36, P1, R32.reuse, UR10, 0x2 ;  /* 0x0000000a20247c11 */ /* 0x040fe2000f8210ff */
[----:B------:R-:W3:Y:S03]  /*0700*/  LDG.E.CONSTANT R28, desc[UR8][R28.64] ;  /* 0x000000081c1c7981 */ /* 0x000ee6000c1e9900 */
[----:B------:R-:W-:Y:S02]  /*0710*/  LEA.HI.X R37, R32, UR11, R33, 0x2, P1 ;  /* 0x0000000b20257c11 */ /* 0x000fe400088f1421 */
[-C--:B------:R-:W-:Y:S02]  /*0720*/  IADD3 R32, P1, PT, R8, R22.reuse, RZ ;  /* 0x0000001608207210 */ /* 0x080fe40007f3e0ff */
[----:B0-----:R-:W-:-:S02]  /*0730*/  IADD3 R25, P2, PT, R14, R22, RZ ;  /* 0x000000160e197210 */ /* 0x001fc40007f5e0ff */
[-C--:B------:R-:W-:Y:S01]  /*0740*/  LEA.HI.X.SX32 R33, R8, R7.reuse, 0x1, P1 ;  /* 0x0000000708217211 */ /* 0x080fe200008f0eff */
[----:B------:R0:W3:Y:S01]  /*0750*/  LDG.E.CONSTANT R37, desc[UR8][R36.64] ;  /* 0x0000000824257981 */ /* 0x0000e2000c1e9900 */
[----:B------:R-:W-:Y:S02]  /*0760*/  LEA R34, P1, R32, UR10, 0x2 ;  /* 0x0000000a20227c11 */ /* 0x000fe4000f8210ff */
[----:B-1----:R-:W-:Y:S02]  /*0770*/  LEA.HI.X.SX32 R27, R14, R7, 0x1, P2 ;  /* 0x000000070e1b7211 */ /* 0x002fe400010f0eff */
[----:B------:R-:W-:Y:S02]  /*0780*/  LEA.HI.X R35, R32, UR11, R33, 0x2, P1 ;  /* 0x0000000b20237c11 */ /* 0x000fe400088f1421 */
[----:B------:R-:W-:-:S03]  /*0790*/  LEA R32, P1, R25, UR10, 0x2 ;  /* 0x0000000a19207c11 */ /* 0x000fc6000f8210ff */
[----:B------:R-:W4:Y:S01]  /*07a0*/  LDG.E.CONSTANT R34, desc[UR8][R34.64] ;  /* 0x0000000822227981 */ /* 0x000f22000c1e9900 */
[----:B------:R-:W-:-:S05]  /*07b0*/  LEA.HI.X R33, R25, UR11, R27, 0x2, P1 ;  /* 0x0000000b19217c11 */ /* 0x000fca00088f141b */
[----:B------:R-:W4:Y:S01]  /*07c0*/  LDG.E.CONSTANT R32, desc[UR8][R32.64] ;  /* 0x0000000820207981 */ /* 0x000f22000c1e9900 */
[-C--:B------:R-:W-:Y:S02]  /*07d0*/  IADD3 R25, P1, PT, R15, R22.reuse, RZ ;  /* 0x000000160f197210 */ /* 0x080fe40007f3e0ff */
[-C--:B------:R-:W-:Y:S02]  /*07e0*/  IADD3 R27, P2, PT, R17, R22.reuse, RZ ;  /* 0x00000016111b7210 */ /* 0x080fe40007f5e0ff */
[----:B0-----:R-:W-:Y:S02]  /*07f0*/  LEA.HI.X.SX32 R36, R15, R7, 0x1, P1 ;  /* 0x000000070f247211 */ /* 0x001fe400008f0eff */
[----:B------:R-:W-:Y:S02]  /*0800*/  IADD3 R29, P3, PT, R13, R22, RZ ;  /* 0x000000160d1d7210 */ /* 0x000fe40007f7e0ff */
[----:B--2---:R-:W-:-:S04]  /*0810*/  FMNMX3 R24, R31, R24, R26, !PT ;  /* 0x000000181f187276 */ /* 0x004fc8000780001a */
[----:B---3--:R-:W-:Y:S02]  /*0820*/  FMNMX3 R31, R24, R28, R37, !PT ;  /* 0x0000001c181f7276 */ /* 0x008fe40007800025 */
[----:B------:R-:W-:Y:S02]  /*0830*/  LEA.HI.X.SX32 R28, R17, R7, 0x1, P2 ;  /* 0x00000007111c7211 */ /* 0x000fe400010f0eff */
[----:B------:R-:W-:Y:S02]  /*0840*/  LEA R24, P1, R25, UR10, 0x2 ;  /* 0x0000000a19187c11 */ /* 0x000fe4000f8210ff */
[----:B------:R-:W-:Y:S02]  /*0850*/  LEA R26, P2, R27, UR10, 0x2 ;  /* 0x0000000a1b1a7c11 */ /* 0x000fe4000f8410ff */
[----:B------:R-:W-:Y:S02]  /*0860*/  LEA.HI.X R25, R25, UR11, R36, 0x2, P1 ;  /* 0x0000000b19197c11 */ /* 0x000fe400088f1424 */
[----:B------:R-:W-:-:S02]  /*0870*/  LEA.HI.X R27, R27, UR11, R28, 0x2, P2 ;  /* 0x0000000b1b1b7c11 */ /* 0x000fc400090f141c */
[----:B------:R-:W-:Y:S01]  /*0880*/  LEA R28, P1, R29, UR10, 0x2 ;  /* 0x0000000a1d1c7c11 */ /* 0x000fe2000f8210ff */
[----:B------:R0:W2:Y:S01]  /*0890*/  LDG.E.CONSTANT R36, desc[UR8][R24.64] ;  /* 0x0000000818247981 */ /* 0x0000a2000c1e9900 */
[----:B----4-:R-:W-:-:S03]  /*08a0*/  FMNMX3 R31, R31, R34, R32, !PT ;  /* 0x000000221f1f7276 */ /* 0x010fc60007800020 */
[----:B------:R1:W2:Y:S01]  /*08b0*/  LDG.E.CONSTANT R26, desc[UR8][R26.64] ;  /* 0x000000081a1a7981 */ /* 0x0002a2000c1e9900 */
[-C--:B------:R-:W-:Y:S02]  /*08c0*/  LEA.HI.X.SX32 R34, R13, R7.reuse, 0x1, P3 ;  /* 0x000000070d227211 */ /* 0x080fe400018f0eff */
[----:B------:R-:W-:Y:S02]  /*08d0*/  IADD3 R32, P2, PT, R19, R22, RZ ;  /* 0x0000001613207210 */ /* 0x000fe40007f5e0ff */
[----:B------:R-:W-:Y:S02]  /*08e0*/  LEA.HI.X R29, R29, UR11, R34, 0x2, P1 ;  /* 0x0000000b1d1d7c11 */ /* 0x000fe400088f1422 */
[----:B------:R-:W-:Y:S02]  /*08f0*/  LEA.HI.X.SX32 R33, R19, R7, 0x1, P2 ;  /* 0x0000000713217211 */ /* 0x000fe400010f0eff */
[C---:B------:R-:W-:Y:S01]  /*0900*/  LEA R34, P1, R32.reuse, UR10, 0x2 ;  /* 0x0000000a20227c11 */ /* 0x040fe2000f8210ff */
[----:B------:R-:W3:Y:S03]  /*0910*/  LDG.E.CONSTANT R28, desc[UR8][R28.64] ;  /* 0x000000081c1c7981 */ /* 0x000ee6000c1e9900 */
[----:B------:R-:W-:-:S02]  /*0920*/  LEA.HI.X R35, R32, UR11, R33, 0x2, P1 ;  /* 0x0000000b20237c11 */ /* 0x000fc400088f1421 */
[-C--:B------:R-:W-:Y:S02]  /*0930*/  IADD3 R33, P1, PT, R9, R22.reuse, RZ ;  /* 0x0000001609217210 */ /* 0x080fe40007f3e0ff */
[----:B0-----:R-:W-:Y:S02]  /*0940*/  IADD3 R25, P2, PT, R11, R22, RZ ;  /* 0x000000160b197210 */ /* 0x001fe40007f5e0ff */
[-C--:B------:R-:W-:Y:S01]  /*0950*/  LEA.HI.X.SX32 R37, R9, R7.reuse, 0x1, P1 ;  /* 0x0000000709257211 */ /* 0x080fe200008f0eff */
[----:B------:R-:W3:Y:S01]  /*0960*/  LDG.E.CONSTANT R35, desc[UR8][R34.64] ;  /* 0x0000000822237981 */ /* 0x000ee2000c1e9900 */
[----:B------:R-:W-:Y:S02]  /*0970*/  LEA R32, P1, R33, UR10, 0x2 ;  /* 0x0000000a21207c11 */ /* 0x000fe4000f8210ff */
[----:B-1----:R-:W-:Y:S02]  /*0980*/  LEA.HI.X.SX32 R27, R11, R7, 0x1, P2 ;  /* 0x000000070b1b7211 */ /* 0x002fe400010f0eff */
[----:B------:R-:W-:-:S02]  /*0990*/  LEA.HI.X R33, R33, UR11, R37, 0x2, P1 ;  /* 0x0000000b21217c11 */ /* 0x000fc400088f1425 */
[----:B------:R-:W-:-:S04]  /*09a0*/  LEA R24, P1, R25, UR10, 0x2 ;  /* 0x0000000a19187c11 */ /* 0x000fc8000f8210ff */
[----:B------:R-:W-:Y:S01]  /*09b0*/  LEA.HI.X R25, R25, UR11, R27, 0x2, P1 ;  /* 0x0000000b19197c11 */ /* 0x000fe200088f141b */
[----:B------:R-:W4:Y:S04]  /*09c0*/  LDG.E.CONSTANT R33, desc[UR8][R32.64] ;  /* 0x0000000820217981 */ /* 0x000f28000c1e9900 */
[----:B------:R-:W4:Y:S01]  /*09d0*/  LDG.E.CONSTANT R24, desc[UR8][R24.64] ;  /* 0x0000000818187981 */ /* 0x000f22000c1e9900 */
[----:B------:R-:W-:-:S05]  /*09e0*/  VIADD R30, R30, 0x10 ;  /* 0x000000101e1e7836 */ /* 0x000fca0000000000 */
[----:B------:R-:W-:Y:S01]  /*09f0*/  ISETP.NE.AND P1, PT, R30, RZ, PT ;  /* 0x000000ff1e00720c */ /* 0x000fe20003f25270 */
        /* <DEDUP_REMOVED lines=15> */
[----:B------:R-:W-:Y:S01]  /*0af0*/  VIADD R6, R6, 0x10 ;  /* 0x0000001006067836 */ /* 0x000fe20000000000 */
[----:B--2---:R-:W-:-:S04]  /*0b00*/  FMNMX3 R26, R31, R36, R26, !PT ;  /* 0x000000241f1a7276 */ /* 0x004fc8000780001a */
[----:B---3--:R-:W-:-:S04]  /*0b10*/  FMNMX3 R26, R26, R28, R35, !PT ;  /* 0x0000001c1a1a7276 */ /* 0x008fc80007800023 */
[----:B----4-:R-:W-:Y:S01]  /*0b20*/  FMNMX3 R26, R26, R33, R24, !PT ;  /* 0x000000211a1a7276 */ /* 0x010fe20007800018 */
[----:B------:R-:W-:Y:S06]  /*0b30*/  @P1 BRA `(.L_x_18) ;  /* 0xfffffff800541947 */ /* 0x000fec000383ffff */
[----:B------:R-:W0:Y:S02]  /*0b40*/  LDCU UR6, c[0x0][0x3a8] ;  /* 0x00007500ff0677ac */ /* 0x000e240008000800 */
[----:B0-----:R-:W-:-:S12]  /*0b50*/  ULOP3.LUT UR6, UR6, 0x7ffffff0, URZ, 0xc0, !UPT ;  /* 0x7ffffff006067892 */ /* 0x001fd8000f8ec0ff */
.L_x_17:
[----:B------:R-:W0:Y:S02]  /*0b60*/  LDC R27, c[0x0][0x3a8] ;  /* 0x0000ea00ff1b7b82 */ /* 0x000e240000000800 */
[----:B0-----:R-:W-:-:S04]  /*0b70*/  LOP3.LUT R4, R27, 0xf, RZ, 0xc0, !PT ;  /* 0x0000000f1b047812 */ /* 0x001fc800078ec0ff */
[----:B------:R-:W-:-:S13]  /*0b80*/  ISETP.NE.AND P1, PT, R4, RZ, PT ;  /* 0x000000ff0400720c */ /* 0x000fda0003f25270 */
[----:B------:R-:W-:Y:S05]  /*0b90*/  @!P1 BRA `(.L_x_19) ;  /* 0x0000000400e09947 */ /* 0x000fea0003800000 */
[----:B------:R-:W-:Y:S01]  /*0ba0*/  VIADD R4, R4, 0xffffffff ;  /* 0xffffffff04047836 */ /* 0x000fe20000000000 */
[----:B------:R-:W-:-:S04]  /*0bb0*/  LOP3.LUT R6, R27, 0x7, RZ, 0xc0, !PT ;  /* 0x000000071b067812 */ /* 0x000fc800078ec0ff */
[----:B------:R-:W-:Y:S01]  /*0bc0*/  ISETP.GE.U32.AND P2, PT, R4, 0x7, PT ;  /* 0x000000070400780c */ /* 0x000fe20003f46070 */
[----:B------:R-:W-:Y:S01]  /*0bd0*/  IMAD R4, R2, R27, RZ ;  /* 0x0000001b02047224 */ /* 0x000fe200078e02ff */
[----:B------:R-:W-:-:S11]  /*0be0*/  ISETP.NE.AND P1, PT, R6, RZ, PT ;  /* 0x000000ff0600720c */ /* 0x000fd60003f25270 */
[----:B------:R-:W-:Y:S05]  /*0bf0*/  @!P2 BRA `(.L_x_20) ;  /* 0x0000000000d8a947 */ /* 0x000fea0003800000 */
[----:B------:R-:W0:Y:S01]  /*0c00*/  LDCU.64 UR10, c[0x0][0x380] ;  /* 0x00007000ff0a77ac */ /* 0x000e220008000a00 */
[----:B------:R-:W-:-:S04]  /*0c10*/  VIADD R16, R4, UR6 ;  /* 0x0000000604107c36 */ /* 0x000fc80008000000 */
[C---:B------:R-:W-:Y:S01]  /*0c20*/  VIADD R8, R16.reuse, 0x1 ;  /* 0x0000000110087836 */ /* 0x040fe20000000000 */
[CC--:B------:R-:W-:Y:S01]  /*0c30*/  IADD3 R15, P2, PT, R16.reuse, R22.reuse, RZ ;  /* 0x00000016100f7210 */ /* 0x0c0fe20007f5e0ff */
[C---:B------:R-:W-:Y:S02]  /*0c40*/  VIADD R9, R16.reuse, 0x2 ;  /* 0x0000000210097836 */ /* 0x040fe40000000000 */
[----:B------:R-:W-:Y:S01]  /*0c50*/  VIADD R10, R16, 0x3 ;  /* 0x00000003100a7836 */ /* 0x000fe20000000000 */
[-C--:B------:R-:W-:Y:S02]  /*0c60*/  IADD3 R13, P3, PT, R8, R22.reuse, RZ ;  /* 0x00000016080d7210 */ /* 0x080fe40007f7e0ff */
[-C--:B------:R-:W-:Y:S02]  /*0c70*/  IADD3 R17, P4, PT, R9, R22.reuse, RZ ;  /* 0x0000001609117210 */ /* 0x080fe40007f9e0ff */
[----:B------:R-:W-:Y:S02]  /*0c80*/  IADD3 R11, P5, PT, R10, R22, RZ ;  /* 0x000000160a0b7210 */ /* 0x000fe40007fbe0ff */
[----:B------:R-:W-:-:S02]  /*0c90*/  LEA.HI.X.SX32 R28, R16, R7, 0x1, P2 ;  /* 0x00000007101c7211 */ /* 0x000fc400010f0eff */
[-C--:B------:R-:W-:Y:S02]  /*0ca0*/  LEA.HI.X.SX32 R24, R8, R7.reuse, 0x1, P3 ;  /* 0x0000000708187211 */ /* 0x080fe400018f0eff */
[-C--:B------:R-:W-:Y:S02]  /*0cb0*/  LEA.HI.X.SX32 R20, R9, R7.reuse, 0x1, P4 ;  /* 0x0000000709147211 */ /* 0x080fe400020f0eff */
[----:B------:R-:W-:Y:S02]  /*0cc0*/  LEA.HI.X.SX32 R18, R10, R7, 0x1, P5 ;  /* 0x000000070a127211 */ /* 0x000fe400028f0eff */
[----:B0-----:R-:W-:Y:S02]  /*0cd0*/  LEA R14, P2, R15, UR10, 0x2 ;  /* 0x0000000a0f0e7c11 */ /* 0x001fe4000f8410ff */
[----:B------:R-:W-:Y:S02]  /*0ce0*/  LEA R8, P4, R17, UR10, 0x2 ;  /* 0x0000000a11087c11 */ /* 0x000fe4000f8810ff */
[----:B------:R-:W-:-:S02]  /*0cf0*/  LEA R10, P5, R11, UR10, 0x2 ;  /* 0x0000000a0b0a7c11 */ /* 0x000fc4000f8a10ff */
[----:B------:R-:W-:Y:S01]  /*0d00*/  LEA.HI.X R15, R15, UR11, R28, 0x2, P2 ;  /* 0x0000000b0f0f7c11 */ /* 0x000fe200090f141c */
[C---:B------:R-:W-:Y:S01]  /*0d10*/  VIADD R28, R16.reuse, 0x4 ;  /* 0x00000004101c7836 */ /* 0x040fe20000000000 */
[----:B------:R-:W-:Y:S01]  /*0d20*/  LEA.HI.X R9, R17, UR11, R20, 0x2, P4 ;  /* 0x0000000b11097c11 */ /* 0x000fe2000a0f1414 */
[C---:B------:R-:W-:Y:S01]  /*0d30*/  VIADD R20, R16.reuse, 0x6 ;  /* 0x0000000610147836 */ /* 0x040fe20000000000 */
[----:B------:R-:W-:Y:S01]  /*0d40*/  LEA.HI.X R11, R11, UR11, R18, 0x2, P5 ;  /* 0x0000000b0b0b7c11 */ /* 0x000fe2000a8f1412 */
[C---:B------:R-:W-:Y:S01]  /*0d50*/  VIADD R18, R16.reuse, 0x5 ;  /* 0x0000000510127836 */ /* 0x040fe20000000000 */
[C---:B------:R-:W-:Y:S01]  /*0d60*/  LEA R12, P3, R13.reuse, UR10, 0x2 ;  /* 0x0000000a0d0c7c11 */ /* 0x040fe2000f8610ff */
[----:B------:R-:W-:Y:S01]  /*0d70*/  VIADD R16, R16, 0x7 ;  /* 0x0000000710107836 */ /* 0x000fe20000000000 */
[----:B------:R-:W-:Y:S01]  /*0d80*/  IADD3 R17, P2, PT, R28, R22, RZ ;  /* 0x000000161c117210 */ /* 0x000fe20007f5e0ff */
[----:B------:R-:W2:Y:S01]  /*0d90*/  LDG.E.CONSTANT R15, desc[UR8][R14.64] ;  /* 0x000000080e0f7981 */ /* 0x000ea2000c1e9900 */
[----:B------:R-:W-:-:S02]  /*0da0*/  LEA.HI.X R13, R13, UR11, R24, 0x2, P3 ;  /* 0x0000000b0d0d7c11 */ /* 0x000fc400098f1418 */
[-C--:B------:R-:W-:Y:S01]  /*0db0*/  IADD3 R25, P5, PT, R16, R22.reuse, RZ ;  /* 0x0000001610197210 */ /* 0x080fe20007fbe0ff */
[----:B------:R-:W3:Y:S01]  /*0dc0*/  LDG.E.CONSTANT R9, desc[UR8][R8.64] ;  /* 0x0000000808097981 */ /* 0x000ee2000c1e9900 */
[-C--:B------:R-:W-:Y:S02]  /*0dd0*/  IADD3 R19, P3, PT, R18, R22.reuse, RZ ;  /* 0x0000001612137210 */ /* 0x080fe40007f7e0ff */
[----:B------:R-:W-:Y:S01]  /*0de0*/  IADD3 R21, P4, PT, R20, R22, RZ ;  /* 0x0000001614157210 */ /* 0x000fe20007f9e0ff */
[----:B------:R-:W2:Y:S01]  /*0df0*/  LDG.E.CONSTANT R12, desc[UR8][R12.64] ;  /* 0x000000080c0c7981 */ /* 0x000ea2000c1e9900 */
[-C--:B------:R-:W-:Y:S02]  /*0e00*/  LEA.HI.X.SX32 R28, R28, R7.reuse, 0x1, P2 ;  /* 0x000000071c1c7211 */ /* 0x080fe400010f0eff */
[-C--:B------:R-:W-:Y:S01]  /*0e10*/  LEA.HI.X.SX32 R30, R16, R7.reuse, 0x1, P5 ;  /* 0x00000007101e7211 */ /* 0x080fe200028f0eff */
[----:B------:R-:W3:Y:S01]  /*0e20*/  LDG.E.CONSTANT R10, desc[UR8][R10.64] ;  /* 0x000000080a0a7981 */ /* 0x000ee2000c1e9900 */
[----:B------:R-:W-:-:S02]  /*0e30*/  LEA.HI.X.SX32 R34, R18, R7, 0x1, P3 ;  /* 0x0000000712227211 */ /* 0x000fc400018f0eff */
[----:B------:R-:W-:Y:S02]  /*0e40*/  LEA R16, P2, R17, UR10, 0x2 ;  /* 0x0000000a11107c11 */ /* 0x000fe4000f8410ff */
[----:B------:R-:W-:Y:S02]  /*0e50*/  LEA R18, P3, R19, UR10, 0x2 ;  /* 0x0000000a13127c11 */ /* 0x000fe4000f8610ff */
[----:B------:R-:W-:Y:S02]  /*0e60*/  LEA.HI.X.SX32 R32, R20, R7, 0x1, P4 ;  /* 0x0000000714207211 */ /* 0x000fe400020f0eff */
[----:B------:R-:W-:Y:S02]  /*0e70*/  LEA R20, P4, R21, UR10, 0x2 ;  /* 0x0000000a15147c11 */ /* 0x000fe4000f8810ff */
[----:B------:R-:W-:Y:S02]  /*0e80*/  LEA.HI.X R17, R17, UR11, R28, 0x2, P2 ;  /* 0x0000000b11117c11 */ /* 0x000fe400090f141c */
[----:B------:R-:W-:-:S02]  /*0e90*/  LEA R24, P5, R25, UR10, 0x2 ;  /* 0x0000000a19187c11 */ /* 0x000fc4000f8a10ff */
[----:B------:R-:W-:Y:S02]  /*0ea0*/  LEA.HI.X R19, R19, UR11, R34, 0x2, P3 ;  /* 0x0000000b13137c11 */ /* 0x000fe400098f1422 */
[----:B------:R-:W-:Y:S01]  /*0eb0*/  LEA.HI.X R21, R21, UR11, R32, 0x2, P4 ;  /* 0x0000000b15157c11 */ /* 0x000fe2000a0f1420 */
[----:B------:R-:W4:Y:S01]  /*0ec0*/  LDG.E.CONSTANT R17, desc[UR8][R16.64] ;  /* 0x0000000810117981 */ /* 0x000f22000c1e9900 */
[----:B------:R-:W-:-:S03]  /*0ed0*/  LEA.HI.X R25, R25, UR11, R30, 0x2, P5 ;  /* 0x0000000b19197c11 */ /* 0x000fc6000a8f141e */
[----:B------:R-:W4:Y:S04]  /*0ee0*/  LDG.E.CONSTANT R18, desc[UR8][R18.64] ;  /* 0x0000000812127981 */ /* 0x000f28000c1e9900 */
[----:B------:R-:W5:Y:S04]  /*0ef0*/  LDG.E.CONSTANT R21, desc[UR8][R20.64] ;  /* 0x0000000814157981 */ /* 0x000f68000c1e9900 */
[----:B------:R-:W5:Y:S01]  /*0f00*/  LDG.E.CONSTANT R24, desc[UR8][R24.64] ;  /* 0x0000000818187981 */ /* 0x000f62000c1e9900 */
[----:B------:R-:W-:Y:S01]  /*0f10*/  UIADD3 UR6, UPT, UPT, UR6, 0x8, URZ ;  /* 0x0000000806067890 */ /* 0x000fe2000fffe0ff */
[----:B--2---:R-:W-:-:S04]  /*0f20*/  FMNMX3 R26, R26, R15, R12, !PT ;  /* 0x0000000f1a1a7276 */ /* 0x004fc8000780000c */
[----:B---3--:R-:W-:-:S04]  /*0f30*/  FMNMX3 R26, R26, R9, R10, !PT ;  /* 0x000000091a1a7276 */ /* 0x008fc8000780000a */
[----:B----4-:R-:W-:-:S04]  /*0f40*/  FMNMX3 R26, R26, R17, R18, !PT ;  /* 0x000000111a1a7276 */ /* 0x010fc80007800012 */
[----:B-----5:R-:W-:-:S07]  /*0f50*/  FMNMX3 R26, R26, R21, R24, !PT ;  /* 0x000000151a1a7276 */ /* 0x020fce0007800018 */
.L_x_20:
[----:B------:R-:W-:Y:S05]  /*0f60*/  @!P1 BRA `(.L_x_19) ;  /* 0x0000000000ec9947 */ /* 0x000fea0003800000 */
[----:B------:R-:W-:Y:S01]  /*0f70*/  VIADD R6, R6, 0xffffffff ;  /* 0xffffffff06067836 */ /* 0x000fe20000000000 */
[----:B------:R-:W-:-:S04]  /*0f80*/  LOP3.LUT R27, R27, 0x3, RZ, 0xc0, !PT ;  /* 0x000000031b1b7812 */ /* 0x000fc800078ec0ff */
[----:B------:R-:W-:Y:S02]  /*0f90*/  ISETP.GE.U32.AND P2, PT, R6, 0x3, PT ;  /* 0x000000030600780c */ /* 0x000fe40003f46070 */
[----:B------:R-:W-:-:S11]  /*0fa0*/  ISETP.NE.AND P1, PT, R27, RZ, PT ;  /* 0x000000ff1b00720c */ /* 0x000fd60003f25270 */
[----:B------:R-:W-:Y:S05]  /*0fb0*/  @!P2 BRA `(.L_x_21) ;  /* 0x000000000070a947 */ /* 0x000fea0003800000 */
        /* <DEDUP_REMOVED lines=28> */
.L_x_21:
        /* <DEDUP_REMOVED lines=12> */
[----:B------:R-:W-:-:S05]  /*1240*/  VIADD R4, R6, 0x1 ;  /* 0x0000000106047836 */ /* 0x000fca0000000000 */
[----:B------:R-:W-:-:S04]  /*1250*/  IADD3 R10, P2, PT, R4, R22, RZ ;  /* 0x00000016040a7210 */ /* 0x000fc80007f5e0ff */
[----:B------:R-:W-:-:S03]  /*1260*/  LEA.HI.X.SX32 R11, R4, R7, 0x1, P2 ;  /* 0x00000007040b7211 */ /* 0x000fc600010f0eff */
[----:B------:R-:W-:Y:S01]  /*1270*/  @P1 VIADD R8, R6, 0x2 ;  /* 0x0000000206081836 */ /* 0x000fe20000000000 */
[----:B------:R-:W-:-:S04]  /*1280*/  LEA R6, P2, R10, UR10, 0x2 ;  /* 0x0000000a0a067c11 */ /* 0x000fc8000f8410ff */
[----:B------:R-:W-:-:S04]  /*1290*/  @P1 IADD3 R22, P3, PT, R8, R22, RZ ;  /* 0x0000001608161210 */ /* 0x000fc80007f7e0ff */
        /* <DEDUP_REMOVED lines=8> */
.L_x_19:
[----:B------:R-:W-:Y:S05]  /*1320*/  @P0 BRA `(.L_x_22) ;  /* 0xffffffec00b40947 */ /* 0x000fea000383ffff */
[----:B------:R-:W0:Y:S01]  /*1330*/  LDC R4, c[0x0][0x394] ;  /* 0x0000e500ff047b82 */ /* 0x000e220000000800 */
[----:B------:R-:W1:Y:S01]  /*1340*/  LDCU.64 UR12, c[0x0][0x3a0] ;  /* 0x00007400ff0c77ac */ /* 0x000e620008000a00 */
[----:B------:R-:W-:Y:S01]  /*1350*/  IMAD.MOV.U32 R5, RZ, RZ, RZ ;  /* 0x000000ffff057224 */ /* 0x000fe200078e00ff */
[----:B------:R-:W2:Y:S05]  /*1360*/  LDCU UR5, c[0x0][0x3a4] ;  /* 0x00007480ff0577ac */ /* 0x000eaa0008000800 */
[----:B------:R-:W3:Y:S01]  /*1370*/  LDC R8, c[0x0][0x394] ;  /* 0x0000e500ff087b82 */ /* 0x000ee20000000800 */
[----:B------:R-:W4:Y:S01]  /*1380*/  LDCU.64 UR10, c[0x0][0x388] ;  /* 0x00007100ff0a77ac */ /* 0x000f220008000a00 */
[----:B--2---:R-:W-:Y:S01]  /*1390*/  USHF.R.S32.HI UR5, URZ, 0x1f, UR5 ;  /* 0x0000001fff057899 */ /* 0x004fe20008011405 */
[----:B0-----:R-:W-:-:S05]  /*13a0*/  IMAD R4, R4, UR7, RZ ;  /* 0x0000000704047c24 */ /* 0x001fca000f8e02ff */
[----:B------:R-:W-:Y:S01]  /*13b0*/  IADD3 R7, P0, PT, R4, UR4, RZ ;  /* 0x0000000404077c10 */ /* 0x000fe2000ff1e0ff */
[----:B------:R-:W-:Y:S01]  /*13c0*/  IMAD.MOV.U32 R4, RZ, RZ, R0 ;  /* 0x000000ffff047224 */ /* 0x000fe200078e0000 */
[----:B------:R-:W-:-:S03]  /*13d0*/  UIADD3 UR4, UPT, UPT, UR4, 0x1, URZ ;  /* 0x0000000104047890 */ /* 0x000fc6000fffe0ff */
[----:B------:R-:W-:Y:S02]  /*13e0*/  IMAD.X R6, RZ, RZ, R3, P0 ;  /* 0x000000ffff067224 */ /* 0x000fe400000e0603 */
[----:B-1----:R-:W-:-:S04]  /*13f0*/  IMAD.WIDE.U32 R4, R7, UR12, R4 ;  /* 0x0000000c07047c25 */ /* 0x002fc8000f8e0004 */
[----:B------:R-:W-:Y:S02]  /*1400*/  IMAD R7, R6, UR12, RZ ;  /* 0x0000000c06077c24 */ /* 0x000fe4000f8e02ff */
[--C-:B------:R-:W-:Y:S02]  /*1410*/  IMAD.MOV.U32 R6, RZ, RZ, R2.reuse ;  /* 0x000000ffff067224 */ /* 0x100fe400078e0002 */
[----:B------:R-:W-:Y:S01]  /*1420*/  IMAD.IADD R5, R5, 0x1, R7 ;  /* 0x0000000105057824 */ /* 0x000fe200078e0207 */
[----:B------:R-:W-:-:S03]  /*1430*/  SHF.R.S32.HI R7, RZ, 0x1f, R2 ;  /* 0x0000001fff077819 */ /* 0x000fc60000011402 */
[----:B------:R-:W-:Y:S02]  /*1440*/  IMAD R5, R5, UR13, RZ ;  /* 0x0000000d05057c24 */ /* 0x000fe4000f8e02ff */
[----:B------:R-:W-:-:S04]  /*1450*/  IMAD.WIDE.U32 R6, R4, UR13, R6 ;  /* 0x0000000d04067c25 */ /* 0x000fc8000f8e0006 */
[----:B------:R-:W-:Y:S01]  /*1460*/  IMAD R5, R4, UR5, R5 ;  /* 0x0000000504057c24 */ /* 0x000fe2000f8e0205 */
[----:B----4-:R-:W-:-:S03]  /*1470*/  LEA R4, P0, R6, UR10, 0x2 ;  /* 0x0000000a06047c11 */ /* 0x010fc6000f8010ff */
[----:B------:R-:W-:-:S05]  /*1480*/  IMAD.IADD R5, R7, 0x1, R5 ;  /* 0x0000000107057824 */ /* 0x000fca00078e0205 */
[----:B------:R-:W-:Y:S02]  /*1490*/  LEA.HI.X R5, R6, UR11, R5, 0x2, P0 ;  /* 0x0000000b06057c11 */ /* 0x000fe400080f1405 */
[----:B---3--:R-:W-:-:S03]  /*14a0*/  ISETP.NE.AND P0, PT, R8, UR4, PT ;  /* 0x0000000408007c0c */ /* 0x008fc6000bf05270 */
[----:B------:R0:W-:Y:S10]  /*14b0*/  STG.E desc[UR8][R4.64], R26 ;  /* 0x0000001a04007986 */ /* 0x0001f4000c101908 */
[----:B------:R-:W-:Y:S05]  /*14c0*/  @!P0 EXIT ;  /* 0x000000000000894d */ /* 0x000fea0003800000 */
[----:B------:R-:W-:Y:S05]  /*14d0*/  BRA `(.L_x_23) ;  /* 0xffffffec00387947 */ /* 0x000fea000383ffff */
.L_x_16:
[----:B------:R-:W0:Y:S01]  /*14e0*/  LDCU UR4, c[0x0][0x394] ;  /* 0x00007280ff0477ac */ /* 0x000e220008000800 */
[C---:B------:R-:W-:Y:S01]  /*14f0*/  ISETP.GE.U32.AND P1, PT, R12.reuse, 0x4, PT ;  /* 0x000000040c00780c */ /* 0x040fe20003f26070 */
[----:B------:R-:W-:Y:S01]  /*1500*/  IMAD.MOV.U32 R4, RZ, RZ, RZ ;  /* 0x000000ffff047224 */ /* 0x000fe200078e00ff */
[----:B------:R-:W-:Y:S01]  /*1510*/  LOP3.LUT R20, R12, 0x3, RZ, 0xc0, !PT ;  /* 0x000000030c147812 */ /* 0x000fe200078ec0ff */
[----:B------:R-:W1:Y:S01]  /*1520*/  LDCU UR5, c[0x0][0x3a4] ;  /* 0x00007480ff0577ac */ /* 0x000e620008000800 */
[----:B------:R-:W-:Y:S02]  /*1530*/  SHF.R.S32.HI R5, RZ, 0x1f, R2 ;  /* 0x0000001fff057819 */ /* 0x000fe40000011402 */
[----:B------:R-:W-:Y:S01]  /*1540*/  ISETP.NE.AND P0, PT, R20, RZ, PT ;  /* 0x000000ff1400720c */ /* 0x000fe20003f05270 */
[----:B0-----:R-:W-:Y:S02]  /*1550*/  UIMAD UR4, UR7, UR4, URZ ;  /* 0x00000004070472a4 */ /* 0x001fe4000f8e02ff */
[----:B-1----:R-:W-:-:S04]  /*1560*/  USHF.R.S32.HI UR5, URZ, 0x1f, UR5 ;  /* 0x0000001fff057899 */ /* 0x002fc80008011405 */
[----:B------:R-:W-:Y:S08]  /*1570*/  @!P1 BRA `(.L_x_24) ;  /* 0x0000000000c89947 */ /* 0x000ff00003800000 */
[----:B------:R-:W-:Y:S01]  /*1580*/  LOP3.LUT R4, R12, 0x7ffffffc, RZ, 0xc0, !PT ;  /* 0x7ffffffc0c047812 */ /* 0x000fe200078ec0ff */
[----:B------:R-:W-:Y:S01]  /*1590*/  IMAD.MOV.U32 R13, RZ, RZ, RZ ;  /* 0x000000ffff0d7224 */ /* 0x000fe200078e00ff */
[----:B------:R-:W0:Y:S06]  /*15a0*/  LDCU.64 UR6, c[0x0][0x388] ;  /* 0x00007100ff0677ac */ /* 0x000e2c0008000a00 */
.L_x_25:
[----:B------:R-:W-:Y:S01]  /*15b0*/  IADD3 R9, P1, PT, R13, UR4, RZ ;  /* 0x000000040d097c10 */ /* 0x000fe2000ff3e0ff */
[----:B-1----:R-:W-:Y:S02]  /*15c0*/  IMAD.MOV.U32 R6, RZ, RZ, R0 ;  /* 0x000000ffff067224 */ /* 0x002fe400078e0000 */
[----:B------:R-:W-:Y:S02]  /*15d0*/  IMAD.MOV.U32 R7, RZ, RZ, RZ ;  /* 0x000000ffff077224 */ /* 0x000fe400078e00ff */
[----:B------:R-:W-:Y:S02]  /*15e0*/  IMAD.X R8, RZ, RZ, R3, P1 ;  /* 0x000000ffff087224 */ /* 0x000fe400008e0603 */
[----:B------:R-:W-:-:S04]  /*15f0*/  IMAD.WIDE.U32 R6, R9, UR10, R6 ;  /* 0x0000000a09067c25 */ /* 0x000fc8000f8e0006 */
[----:B------:R-:W-:Y:S02]  /*1600*/  IMAD R9, R8, UR10, RZ ;  /* 0x0000000a08097c24 */ /* 0x000fe4000f8e02ff */
[----:B------:R-:W-:Y:S02]  /*1610*/  IMAD.MOV.U32 R14, RZ, RZ, R2 ;  /* 0x000000ffff0e7224 */ /* 0x000fe400078e0002 */
[----:B------:R-:W-:Y:S01]  /*1620*/  IMAD.IADD R10, R7, 0x1, R9 ;  /* 0x00000001070a7824 */ /* 0x000fe200078e0209 */
[----:B------:R-:W-:Y:S01]  /*1630*/  IADD3 R7, P1, PT, R6, UR10, RZ ;  /* 0x0000000a06077c10 */ /* 0x000fe2000ff3e0ff */
[----:B------:R-:W-:Y:S02]  /*1640*/  IMAD.MOV.U32 R15, RZ, RZ, R5 ;  /* 0x000000ffff0f7224 */ /* 0x000fe400078e0005 */
[----:B------:R-:W-:Y:S01]  /*1650*/  IMAD R11, R10, UR11, RZ ;  /* 0x0000000b0a0b7c24 */ /* 0x000fe2000f8e02ff */
[----:B------:R-:W-:Y:S01]  /*1660*/  IADD3 R21, P2, PT, R7, UR10, RZ ;  /* 0x0000000a07157c10 */ /* 0x000fe2000ff5e0ff */
[----:B------:R-:W-:-:S02]  /*1670*/  IMAD.X R10, RZ, RZ, R10, P1 ;  /* 0x000000ffff0a7224 */ /* 0x000fc400008e060a */
[----:B------:R-:W-:Y:S01]  /*1680*/  IMAD.WIDE.U32 R8, R6, UR11, R14 ;  /* 0x0000000b06087c25 */ /* 0x000fe2000f8e000e */
[----:B------:R-:W-:-:S03]  /*1690*/  IADD3 R19, P3, PT, R21, UR10, RZ ;  /* 0x0000000a15137c10 */ /* 0x000fc6000ff7e0ff */
[----:B------:R-:W-:Y:S01]  /*16a0*/  IMAD R11, R6, UR5, R11 ;  /* 0x00000005060b7c24 */ /* 0x000fe2000f8e020b */
[----:B0-----:R-:W-:Y:S01]  /*16b0*/  LEA R6, P1, R8, UR6, 0x2 ;  /* 0x0000000608067c11 */ /* 0x001fe2000f8210ff */
[----:B------:R-:W-:Y:S02]  /*16c0*/  IMAD R18, R10, UR11, RZ ;  /* 0x0000000b0a127c24 */ /* 0x000fe4000f8e02ff */
[----:B------:R-:W-:Y:S02]  /*16d0*/  IMAD.IADD R11, R9, 0x1, R11 ;  /* 0x00000001090b7824 */ /* 0x000fe400078e020b */
[----:B------:R-:W-:Y:S02]  /*16e0*/  IMAD.X R9, RZ, RZ, R10, P2 ;  /* 0x000000ffff097224 */ /* 0x000fe400010e060a */
[----:B------:R-:W-:-:S04]  /*16f0*/  IMAD.WIDE.U32 R16, R7, UR11, R14 ;  /* 0x0000000b07107c25 */ /* 0x000fc8000f8e000e */
[----:B------:R-:W-:Y:S01]  /*1700*/  IMAD R23, R7, UR5, R18 ;  /* 0x0000000507177c24 */ /* 0x000fe2000f8e0212 */
[----:B------:R-:W-:Y:S01]  /*1710*/  LEA.HI.X R7, R8, UR7, R11, 0x2, P1 ;  /* 0x0000000708077c11 */ /* 0x000fe200088f140b */
[----:B------:R-:W-:Y:S01]  /*1720*/  IMAD R18, R9, UR11, RZ ;  /* 0x0000000b09127c24 */ /* 0x000fe2000f8e02ff */
[----:B------:R-:W-:Y:S01]  /*1730*/  LEA R10, P1, R16, UR6, 0x2 ;  /* 0x00000006100a7c11 */ /* 0x000fe2000f8210ff */
[----:B------:R-:W-:Y:S02]  /*1740*/  IMAD.X R11, RZ, RZ, R9, P3 ;  /* 0x000000ffff0b7224 */ /* 0x000fe400018e0609 */
[----:B------:R-:W-:Y:S02]  /*1750*/  IMAD.IADD R17, R17, 0x1, R23 ;  /* 0x0000000111117824 */ /* 0x000fe400078e0217 */
[----:B------:R-:W-:-:S04]  /*1760*/  IMAD.WIDE.U32 R8, R21, UR11, R14 ;  /* 0x0000000b15087c25 */ /* 0x000fc8000f8e000e */
[----:B------:R-:W-:Y:S02]  /*1770*/  IMAD R21, R21, UR5, R18 ;  /* 0x0000000515157c24 */ /* 0x000fe4000f8e0212 */
[----:B------:R-:W-:Y:S01]  /*1780*/  IMAD R22, R11, UR11, RZ ;  /* 0x0000000b0b167c24 */ /* 0x000fe2000f8e02ff */
[----:B------:R-:W-:Y:S01]  /*1790*/  LEA.HI.X R11, R16, UR7, R17, 0x2, P1 ;  /* 0x00000007100b7c11 */ /* 0x000fe200088f1411 */
[----:B------:R-:W-:Y:S01]  /*17a0*/  IMAD.IADD R17, R9, 0x1, R21 ;  /* 0x0000000109117824 */ /* 0x000fe200078e0215 */
[C---:B------:R-:W-:Y:S01]  /*17b0*/  LEA R16, P1, R8.reuse, UR6, 0x2 ;  /* 0x0000000608107c11 */ /* 0x040fe2000f8210ff */
[----:B------:R-:W-:Y:S02]  /*17c0*/  VIADD R13, R13, 0x4 ;  /* 0x000000040d0d7836 */ /* 0x000fe40000000000 */
[----:B------:R-:W-:Y:S01]  /*17d0*/  IMAD.WIDE.U32 R14, R19, UR11, R14 ;  /* 0x0000000b130e7c25 */ /* 0x000fe2000f8e000e */
[----:B------:R-:W-:Y:S02]  /*17e0*/  LEA.HI.X R17, R8, UR7, R17, 0x2, P1 ;  /* 0x0000000708117c11 */ /* 0x000fe400088f1411 */
[----:B------:R-:W-:Y:S01]  /*17f0*/  ISETP.NE.AND P1, PT, R13, R4, PT ;  /* 0x000000040d00720c */ /* 0x000fe20003f25270 */
[----:B------:R-:W-:Y:S01]  /*1800*/  IMAD R19, R19, UR5, R22 ;  /* 0x0000000513137c24 */ /* 0x000fe2000f8e0216 */
[----:B------:R-:W-:Y:S01]  /*1810*/  LEA R18, P2, R14, UR6, 0x2 ;  /* 0x000000060e127c11 */ /* 0x000fe2000f8410ff */
[----:B------:R-:W-:-:S02]  /*1820*/  IMAD.MOV.U32 R21, RZ, RZ, -0x319194d8 ;  /* 0xce6e6b28ff157424 */ /* 0x000fc400078e00ff */
[----:B------:R-:W-:-:S03]  /*1830*/  IMAD.IADD R9, R15, 0x1, R19 ;  /* 0x000000010f097824 */ /* 0x000fc600078e0213 */
[----:B------:R1:W-:Y:S02]  /*1840*/  STG.E desc[UR8][R6.64], R21 ;  /* 0x0000001506007986 */ /* 0x0003e4000c101908 */
[----:B------:R-:W-:Y:S02]  /*1850*/  LEA.HI.X R19, R14, UR7, R9, 0x2, P2 ;  /* 0x000000070e137c11 */ /* 0x000fe400090f1409 */
[----:B------:R1:W-:Y:S04]  /*1860*/  STG.E desc[UR8][R10.64], R21 ;  /* 0x000000150a007986 */ /* 0x0003e8000c101908 */
[----:B------:R1:W-:Y:S04]  /*1870*/  STG.E desc[UR8][R16.64], R21 ;  /* 0x0000001510007986 */ /* 0x0003e8000c101908 */
[----:B------:R1:W-:Y:S01]  /*1880*/  STG.E desc[UR8][R18.64], R21 ;  /* 0x0000001512007986 */ /* 0x0003e2000c101908 */
[----:B------:R-:W-:Y:S05]  /*1890*/  @P1 BRA `(.L_x_25) ;  /* 0xfffffffc00441947 */ /* 0x000fea000383ffff */
.L_x_24:
[----:B------:R-:W-:Y:S05]  /*18a0*/  @!P0 EXIT ;  /* 0x000000000000894d */ /* 0x000fea0003800000 */
[----:B------:R-:W-:Y:S02]  /*18b0*/  ISETP.NE.AND P0, PT, R20, 0x1, PT ;  /* 0x000000011400780c */ /* 0x000fe40003f05270 */
[----:B------:R-:W-:-:S04]  /*18c0*/  LOP3.LUT R12, R12, 0x1, RZ, 0xc0, !PT ;  /* 0x000000010c0c7812 */ /* 0x000fc800078ec0ff */
[----:B------:R-:W-:-:S07]  /*18d0*/  ISETP.NE.U32.AND P1, PT, R12, 0x1, PT ;  /* 0x000000010c00780c */ /* 0x000fce0003f25070 */
[----:B------:R-:W-:Y:S06]  /*18e0*/  @!P0 BRA `(.L_x_26) ;  /* 0x0000000000708947 */ /* 0x000fec0003800000 */
[----:B------:R-:W-:Y:S01]  /*18f0*/  IADD3 R9, P0, PT, R4, UR4, RZ ;  /* 0x0000000404097c10 */ /* 0x000fe2000ff1e0ff */
[----:B-1----:R-:W-:Y:S01]  /*1900*/  IMAD.MOV.U32 R6, RZ, RZ, R0 ;  /* 0x000000ffff067224 */ /* 0x002fe200078e0000 */
[----:B------:R-:W0:Y:S01]  /*1910*/  LDCU.64 UR6, c[0x0][0x388] ;  /* 0x00007100ff0677ac */ /* 0x000e220008000a00 */
[----:B------:R-:W-:Y:S02]  /*1920*/  IMAD.MOV.U32 R7, RZ, RZ, RZ ;  /* 0x000000ffff077224 */ /* 0x000fe400078e00ff */
[----:B------:R-:W-:Y:S02]  /*1930*/  IMAD.X R8, RZ, RZ, R3, P0 ;  /* 0x000000ffff087224 */ /* 0x000fe400000e0603 */
[----:B------:R-:W-:-:S04]  /*1940*/  IMAD.WIDE.U32 R6, R9, UR10, R6 ;  /* 0x0000000a09067c25 */ /* 0x000fc8000f8e0006 */
[----:B------:R-:W-:Y:S01]  /*1950*/  IMAD R9, R8, UR10, RZ ;  /* 0x0000000a08097c24 */ /* 0x000fe2000f8e02ff */
[----:B------:R-:W-:Y:S01]  /*1960*/  IADD3 R13, P0, PT, R6, UR10, RZ ;  /* 0x0000000a060d7c10 */ /* 0x000fe2000ff1e0ff */
[----:B------:R-:W-:Y:S02]  /*1970*/  IMAD.MOV.U32 R10, RZ, RZ, R2 ;  /* 0x000000ffff0a7224 */ /* 0x000fe400078e0002 */
[----:B------:R-:W-:Y:S02]  /*1980*/  IMAD.IADD R8, R7, 0x1, R9 ;  /* 0x0000000107087824 */ /* 0x000fe400078e0209 */
[----:B------:R-:W-:Y:S02]  /*1990*/  IMAD.MOV.U32 R11, RZ, RZ, R5 ;  /* 0x000000ffff0b7224 */ /* 0x000fe400078e0005 */
[----:B------:R-:W-:Y:S02]  /*19a0*/  IMAD.X R7, RZ, RZ, R8, P0 ;  /* 0x000000ffff077224 */ /* 0x000fe400000e0608 */
[----:B------:R-:W-:-:S02]  /*19b0*/  IMAD R15, R8, UR11, RZ ;  /* 0x0000000b080f7c24 */ /* 0x000fc4000f8e02ff */
[----:B------:R-:W-:Y:S02]  /*19c0*/  IMAD R12, R7, UR11, RZ ;  /* 0x0000000b070c7c24 */ /* 0x000fe4000f8e02ff */
[----:B------:R-:W-:-:S04]  /*19d0*/  IMAD.WIDE.U32 R8, R6, UR11, R10 ;  /* 0x0000000b06087c25 */ /* 0x000fc8000f8e000a */
[----:B------:R-:W-:Y:S01]  /*19e0*/  IMAD R7, R6, UR5, R15 ;  /* 0x0000000506077c24 */ /* 0x000fe2000f8e020f */
[----:B0-----:R-:W-:Y:S01]  /*19f0*/  LEA R6, P0, R8, UR6, 0x2 ;  /* 0x0000000608067c11 */ /* 0x001fe2000f8010ff */
[----:B------:R-:W-:-:S04]  /*1a00*/  IMAD.WIDE.U32 R10, R13, UR11, R10 ;  /* 0x0000000b0d0a7c25 */ /* 0x000fc8000f8e000a */
[----:B------:R-:W-:Y:S01]  /*1a10*/  IMAD R13, R13, UR5, R12 ;  /* 0x000000050d0d7c24 */ /* 0x000fe2000f8e020c */
[----:B------:R-:W-:Y:S01]  /*1a20*/  LEA R12, P2, R10, UR6, 0x2 ;  /* 0x000000060a0c7c11 */ /* 0x000fe2000f8410ff */
[----:B------:R-:W-:Y:S02]  /*1a30*/  IMAD.IADD R7, R9, 0x1, R7 ;  /* 0x0000000109077824 */ /* 0x000fe400078e0207 */
[----:B------:R-:W-:Y:S02]  /*1a40*/  IMAD.IADD R9, R11, 0x1, R13 ;  /* 0x000000010b097824 */ /* 0x000fe400078e020d */
[----:B------:R-:W-:Y:S01]  /*1a50*/  IMAD.MOV.U32 R11, RZ, RZ, -0x319194d8 ;  /* 0xce6e6b28ff0b7424 */ /* 0x000fe200078e00ff */
[----:B------:R-:W-:Y:S01]  /*1a60*/  LEA.HI.X R7, R8, UR7, R7, 0x2, P0 ;  /* 0x0000000708077c11 */ /* 0x000fe200080f1407 */
[----:B------:R-:W-:Y:S01]  /*1a70*/  VIADD R4, R4, 0x2 ;  /* 0x0000000204047836 */ /* 0x000fe20000000000 */
[----:B------:R-:W-:-:S03]  /*1a80*/  LEA.HI.X R13, R10, UR7, R9, 0x2, P2 ;  /* 0x000000070a0d7c11 */ /* 0x000fc600090f1409 */
[----:B------:R0:W-:Y:S04]  /*1a90*/  STG.E desc[UR8][R6.64], R11 ;  /* 0x0000000b06007986 */ /* 0x0001e8000c101908 */
[----:B------:R0:W-:Y:S02]  /*1aa0*/  STG.E desc[UR8][R12.64], R11 ;  /* 0x0000000b0c007986 */ /* 0x0001e4000c101908 */
.L_x_26:
[----:B------:R-:W-:Y:S05]  /*1ab0*/  @P1 EXIT ;  /* 0x000000000000194d */ /* 0x000fea0003800000 */
[----:B------:R-:W-:Y:S01]  /*1ac0*/  IADD3 R9, P0, PT, R4, UR4, RZ ;  /* 0x0000000404097c10 */ /* 0x000fe2000ff1e0ff */
[----:B01----:R-:W-:Y:S01]  /*1ad0*/  IMAD.MOV.U32 R6, RZ, RZ, R0 ;  /* 0x000000ffff067224 */ /* 0x003fe200078e0000 */
[----:B------:R-:W0:Y:S01]  /*1ae0*/  LDCU.64 UR6, c[0x0][0x388] ;  /* 0x00007100ff0677ac */ /* 0x000e220008000a00 */
[----:B------:R-:W-:Y:S02]  /*1af0*/  IMAD.MOV.U32 R7, RZ, RZ, RZ ;  /* 0x000000ffff077224 */ /* 0x000fe400078e00ff */
[----:B------:R-:W-:Y:S02]  /*1b00*/  IMAD.X R3, RZ, RZ, R3, P0 ;  /* 0x000000ffff037224 */ /* 0x000fe400000e0603 */
[----:B------:R-:W-:-:S04]  /*1b10*/  IMAD.WIDE.U32 R6, R9, UR10, R6 ;  /* 0x0000000a09067c25 */ /* 0x000fc8000f8e0006 */
[----:B------:R-:W-:-:S04]  /*1b20*/  IMAD R3, R3, UR10, RZ ;  /* 0x0000000a03037c24 */ /* 0x000fc8000f8e02ff */
[----:B------:R-:W-:Y:S02]  /*1b30*/  IMAD.IADD R0, R7, 0x1, R3 ;  /* 0x0000000107007824 */ /* 0x000fe400078e0203 */
[----:B------:R-:W-:Y:S02]  /*1b40*/  IMAD.MOV.U32 R3, RZ, RZ, R5 ;  /* 0x000000ffff037224 */ /* 0x000fe400078e0005 */
[----:B------:R-:W-:Y:S02]  /*1b50*/  IMAD R7, R0, UR11, RZ ;  /* 0x0000000b00077c24 */ /* 0x000fe4000f8e02ff */
[----:B------:R-:W-:-:S04]  /*1b60*/  IMAD.WIDE.U32 R2, R6, UR11, R2 ;  /* 0x0000000b06027c25 */ /* 0x000fc8000f8e0002 */
[----:B------:R-:W-:Y:S01]  /*1b70*/  IMAD R7, R6, UR5, R7 ;  /* 0x0000000506077c24 */ /* 0x000fe2000f8e0207 */
[----:B0-----:R-:W-:-:S03]  /*1b80*/  LEA R4, P0, R2, UR6, 0x2 ;  /* 0x0000000602047c11 */ /* 0x001fc6000f8010ff */
[----:B------:R-:W-:-:S05]  /*1b90*/  IMAD.IADD R3, R3, 0x1, R7 ;  /* 0x0000000103037824 */ /* 0x000fca00078e0207 */
[----:B------:R-:W-:Y:S01]  /*1ba0*/  LEA.HI.X R5, R2, UR7, R3, 0x2, P0 ;  /* 0x0000000702057c11 */ /* 0x000fe200080f1403 */
[----:B------:R-:W-:-:S05]  /*1bb0*/  IMAD.MOV.U32 R3, RZ, RZ, -0x319194d8 ;  /* 0xce6e6b28ff037424 */ /* 0x000fca00078e00ff */
[----:B------:R-:W-:Y:S01]  /*1bc0*/  STG.E desc[UR8][R4.64], R3 ;  /* 0x0000000304007986 */ /* 0x000fe2000c101908 */
[----:B------:R-:W-:Y:S05]  /*1bd0*/  EXIT ;  /* 0x000000000000794d */ /* 0x000fea0003800000 */
.L_x_27:
        /* <DEDUP_REMOVED lines=10> */
.L_x_110:


//--------------------- .text._ZN36_GLOBAL__N__3a625bb7_4_k_cu_0eb6ed1821fused_conv_if_kernel2EPKfS1_S1_PfS2_iiiiiiiii --------------------------
	.section	.text._ZN36_GLOBAL__N__3a625bb7_4_k_cu_0eb6ed1821fused_conv_if_kernel2EPKfS1_S1_PfS2_iiiiiiiii,"ax",@progbits
	.align	128
.text._ZN36_GLOBAL__N__3a625bb7_4_k_cu_0eb6ed1821fused_conv_if_kernel2EPKfS1_S1_PfS2_iiiiiiiii:
        .type           _ZN36_GLOBAL__N__3a625bb7_4_k_cu_0eb6ed1821fused_conv_if_kernel2EPKfS1_S1_PfS2_iiiiiiiii,@function
        .size           _ZN36_GLOBAL__N__3a625bb7_4_k_cu_0eb6ed1821fused_conv_if_kernel2EPKfS1_S1_PfS2_iiiiiiiii,(.L_x_111 - _ZN36_GLOBAL__N__3a625bb7_4_k_cu_0eb6ed1821fused_conv_if_kernel2EPKfS1_S1_PfS2_iiiiiiiii)
        .other          _ZN36_GLOBAL__N__3a625bb7_4_k_cu_0eb6ed1821fused_conv_if_kernel2EPKfS1_S1_PfS2_iiiiiiiii,@"STO_CUDA_ENTRY STV_DEFAULT"
_ZN36_GLOBAL__N__3a625bb7_4_k_cu_0eb6ed1821fused_conv_if_kernel2EPKfS1_S1_PfS2_iiiiiiiii:
[----:B------:R-:W-:Y:S01]  /*0000*/  LDC R1, c[0x0][0x37c] ;  /* 0x0000df00ff017b82 */ /* 0x000fe20000000800 */
[----:B------:R-:W0:Y:S01]  /*0010*/  S2R R16, SR_TID.Y ;  /* 0x0000000000107919 */ /* 0x000e220000002200 */
[----:B------:R-:W1:Y:S01]  /*0020*/  LDCU UR4, c[0x0][0x360] ;  /* 0x00006c00ff0477ac */ /* 0x000e620008000800 */
[----:B------:R-:W-:Y:S01]  /*0030*/  BSSY.RECONVERGENT B0, `(.L_x_28) ;  /* 0x0000053000007945 */ /* 0x000fe20003800200 */
[----:B------:R-:W0:Y:S01]  /*0040*/  S2R R23, SR_TID.X ;  /* 0x0000000000177919 */ /* 0x000e220000002100 */
[----:B------:R-:W1:Y:S01]  /*0050*/  LDCU UR5, c[0x0][0x364] ;  /* 0x00006c80ff0577ac */ /* 0x000e620008000800 */
[----:B------:R-:W2:Y:S01]  /*0060*/  LDCU.64 UR10, c[0x0][0x358] ;  /* 0x00006b00ff0a77ac */ /* 0x000ea20008000a00 */
[----:B-1----:R-:W-:Y:S02]  /*0070*/  UIMAD UR12, UR4, UR5, URZ ;  /* 0x00000005040c72a4 */ /* 0x002fe4000f8e02ff */
[----:B0-----:R-:W-:-:S05]  /*0080*/  IMAD R17, R16, UR4, R23 ;  /* 0x0000000410117c24 */ /* 0x001fca000f8e0217 */
[----:B------:R-:W-:-:S13]  /*0090*/  ISETP.GT.U32.AND P0, PT, R17, 0x1c1f, PT ;  /* 0x00001c1f1100780c */ /* 0x000fda0003f04070 */
[----:B--2---:R-:W-:Y:S05]  /*00a0*/  @P0 BRA `(.L_x_29) ;  /* 0x00000004002c0947 */ /* 0x004fea0003800000 */
[----:B------:R-:W0:Y:S01]  /*00b0*/  I2F.U32.RP R6, UR12 ;  /* 0x0000000c00067d06 */ /* 0x000e220008209000 */
[----:B------:R-:W-:Y:S01]  /*00c0*/  IADD3 R0, PT, PT, R17, UR12, RZ ;  /* 0x0000000c11007c10 */ /* 0x000fe2000fffe0ff */
[----:B------:R-:W-:Y:S01]  /*00d0*/  BSSY.RECONVERGENT B1, `(.L_x_30) ;  /* 0x000002c000017945 */ /* 0x000fe20003800200 */
[----:B------:R-:W-:Y:S02]  /*00e0*/  IADD3 R7, PT, PT, RZ, -UR12, RZ ;  /* 0x8000000cff077c10 */ /* 0x000fe4000fffe0ff */
[C---:B------:R-:W-:Y:S02]  /*00f0*/  ISETP.GE.U32.AND P0, PT, R0.reuse, 0x1c20, PT ;  /* 0x00001c200000780c */ /* 0x040fe40003f06070 */
[----:B------:R-:W-:Y:S02]  /*0100*/  VIMNMX.U32 R5, PT, PT, R0, 0x1c20, !PT ;  /* 0x00001c2000057848 */ /* 0x000fe40007fe0000 */
[----:B------:R-:W-:Y:S02]  /*0110*/  SEL R4, RZ, 0x1, P0 ;  /* 0x00000001ff047807 */ /* 0x000fe40000000000 */
[----:B------:R-:W-:-:S02]  /*0120*/  ISETP.NE.U32.AND P2, PT, RZ, UR12, PT ;  /* 0x0000000cff007c0c */ /* 0x000fc4000bf45070 */
[----:B------:R-:W-:Y:S01]  /*0130*/  IADD3 R5, PT, PT, R5, -R0, -R4 ;  /* 0x8000000005057210 */ /* 0x000fe20007ffe804 */
[----:B0-----:R-:W0:Y:S01]  /*0140*/  MUFU.RCP R6, R6 ;  /* 0x0000000600067308 */ /* 0x001e220000001000 */
[----:B------:R-:W-:Y:S02]  /*0150*/  MOV R13, R17 ;  /* 0x00000011000d7202 */ /* 0x000fe40000000f00 */
[----:B0-----:R-:W-:-:S05]  /*0160*/  IADD3 R2, PT, PT, R6, 0xffffffe, RZ ;  /* 0x0ffffffe06027810 */ /* 0x001fca0007ffe0ff */
[----:B------:R0:W1:Y:S02]  /*0170*/  F2I.FTZ.U32.TRUNC.NTZ R3, R2 ;  /* 0x0000000200037305 */ /* 0x000064000021f000 */
[----:B0-----:R-:W-:Y:S02]  /*0180*/  HFMA2 R2, -RZ, RZ, 0, 0 ;  /* 0x00000000ff027431 */ /* 0x001fe400000001ff */
[----:B-1----:R-:W-:-:S04]  /*0190*/  IMAD R7, R7, R3, RZ ;  /* 0x0000000307077224 */ /* 0x002fc800078e02ff */
[----:B------:R-:W-:-:S06]  /*01a0*/  IMAD.HI.U32 R6, R3, R7, R2 ;  /* 0x0000000703067227 */ /* 0x000fcc00078e0002 */
[----:B------:R-:W-:-:S05]  /*01b0*/  IMAD.HI.U32 R3, R6, R5, RZ ;  /* 0x0000000506037227 */ /* 0x000fca00078e00ff */
[----:B------:R-:W-:-:S05]  /*01c0*/  IADD3 R0, PT, PT, -R3, RZ, RZ ;  /* 0x000000ff03007210 */ /* 0x000fca0007ffe1ff */
[----:B------:R-:W-:-:S05]  /*01d0*/  IMAD R5, R0, UR12, R5 ;  /* 0x0000000c00057c24 */ /* 0x000fca000f8e0205 */
[----:B------:R-:W-:-:S13]  /*01e0*/  ISETP.GE.U32.AND P0, PT, R5, UR12, PT ;  /* 0x0000000c05007c0c */ /* 0x000fda000bf06070 */
[----:B------:R-:W-:Y:S02]  /*01f0*/  @P0 IADD3 R5, PT, PT, R5, -UR12, RZ ;  /* 0x8000000c05050c10 */ /* 0x000fe4000fffe0ff */
[----:B------:R-:W-:Y:S02]  /*0200*/  @P0 IADD3 R3, PT, PT, R3, 0x1, RZ ;  /* 0x0000000103030810 */ /* 0x000fe40007ffe0ff */
[----:B------:R-:W-:-:S13]  /*0210*/  ISETP.GE.U32.AND P1, PT, R5, UR12, PT ;  /* 0x0000000c05007c0c */ /* 0x000fda000bf26070 */
[----:B------:R-:W-:Y:S02]  /*0220*/  @P1 IADD3 R3, PT, PT, R3, 0x1, RZ ;  /* 0x0000000103031810 */ /* 0x000fe40007ffe0ff */
[----:B------:R-:W-:-:S04]  /*0230*/  @!P2 LOP3.LUT R3, RZ, UR12, RZ, 0x33, !PT ;  /* 0x0000000cff03ac12 */ /* 0x000fc8000f8e33ff */
[----:B------:R-:W-:-:S04]  /*0240*/  IADD3 R3, PT, PT, R4, R3, RZ ;  /* 0x0000000304037210 */ /* 0x000fc80007ffe0ff */
[C---:B------:R-:W-:Y:S02]  /*0250*/  LOP3.LUT R0, R3.reuse, 0x3, RZ, 0xc0, !PT ;  /* 0x0000000303007812 */ /* 0x040fe400078ec0ff */
[----:B------:R-:W-:Y:S02]  /*0260*/  ISETP.GE.U32.AND P1, PT, R3, 0x3, PT ;  /* 0x000000030300780c */ /* 0x000fe40003f26070 */
[----:B------:R-:W-:-:S13]  /*0270*/  ISETP.NE.AND P0, PT, R0, 0x3, PT ;  /* 0x000000030000780c */ /* 0x000fda0003f05270 */
[----:B------:R-:W-:Y:S05]  /*0280*/  @!P0 BRA `(.L_x_31) ;  /* 0x0000000000408947 */ /* 0x000fea0003800000 */
[----:B------:R-:W0:Y:S01]  /*0290*/  S2R R7, SR_CgaCtaId ;  /* 0x0000000000077919 */ /* 0x000e220000008800 */
[----:B------:R-:W1:Y:S01]  /*02a0*/  LDC.64 R4, c[0x0][0x388] ;  /* 0x0000e200ff047b82 */ /* 0x000e620000000a00 */
[----:B------:R-:W-:Y:S02]  /*02b0*/  MOV R0, 0x400 ;  /* 0x0000040000007802 */ /* 0x000fe40000000f00 */
[----:B------:R-:W-:Y:S02]  /*02c0*/  IADD3 R3, PT, PT, R3, 0x1, RZ ;  /* 0x0000000103037810 */ /* 0x000fe40007ffe0ff */
[----:B------:R-:W-:Y:S02]  /*02d0*/  MOV R13, R17 ;  /* 0x00000011000d7202 */ /* 0x000fe40000000f00 */
[----:B0-----:R-:W-:Y:S02]  /*02e0*/  LEA R6, R7, R0, 0x18 ;  /* 0x0000000007067211 */ /* 0x001fe400078ec0ff */
[----:B------:R-:W-:-:S02]  /*02f0*/  MOV R7, RZ ;  /* 0x000000ff00077202 */ /* 0x000fc40000000f00 */
[----:B------:R-:W-:-:S07]  /*0300*/  LOP3.LUT R0, R3, 0x3, RZ, 0xc0, !PT ;  /* 0x0000000303007812 */ /* 0x000fce00078ec0ff */
.L_x_32:
[----:B01----:R-:W-:-:S06]  /*0310*/  IMAD.WIDE.U32 R2, R13, 0x4, R4 ;  /* 0x000000040d027825 */ /* 0x003fcc00078e0004 */
[----:B------:R-:W2:Y:S01]  /*0320*/  LDG.E.CONSTANT R2, desc[UR10][R2.64] ;  /* 0x0000000a02027981 */ /* 0x000ea2000c1e9900 */
[----:B------:R-:W-:Y:S02]  /*0330*/  LEA R9, R13, R6, 0x2 ;  /* 0x000000060d097211 */ /* 0x000fe400078e10ff */
[----:B------:R-:W-:Y:S02]  /*0340*/  IADD3 R7, PT, PT, R7, 0x1, RZ ;  /* 0x0000000107077810 */ /* 0x000fe40007ffe0ff */
[----:B------:R-:W-:Y:S02]  /*0350*/  IADD3 R13, PT, PT, R13, UR12, RZ ;  /* 0x0000000c0d0d7c10 */ /* 0x000fe4000fffe0ff */
[----:B------:R-:W-:Y:S01]  /*0360*/  ISETP.NE.AND P0, PT, R7, R0, PT ;  /* 0x000000000700720c */ /* 0x000fe20003f05270 */
[----:B--2---:R0:W-:-:S12]  /*0370*/  STS [R9], R2 ;  /* 0x0000000209007388 */ /* 0x0041d80000000800 */
[----:B------:R-:W-:Y:S05]  /*0380*/  @P0 BRA `(.L_x_32) ;  /* 0xfffffffc00e00947 */ /* 0x000fea000383ffff */
.L_x_31:
[----:B------:R-:W-:Y:S05]  /*0390*/  BSYNC.RECONVERGENT B1 ;  /* 0x0000000000017941 */ /* 0x000fea0003800200 */
.L_x_30:
[----:B------:R-:W-:Y:S05]  /*03a0*/  @!P1 BRA `(.L_x_29) ;  /* 0x00000000006c9947 */ /* 0x000fea0003800000 */
[----:B------:R-:W1:Y:S01]  /*03b0*/  S2R R3, SR_CgaCtaId ;  /* 0x0000000000037919 */ /* 0x000e620000008800 */
[----:B0-----:R-:W0:Y:S01]  /*03c0*/  LDC.64 R8, c[0x0][0x388] ;  /* 0x0000e200ff087b82 */ /* 0x001e220000000a00 */
[----:B------:R-:W-:-:S04]  /*03d0*/  MOV R0, 0x400 ;  /* 0x0000040000007802 */ /* 0x000fc80000000f00 */
[----:B-1----:R-:W-:-:S07]  /*03e0*/  LEA R0, R3, R0, 0x18 ;  /* 0x0000000003007211 */ /* 0x002fce00078ec0ff */
.L_x_33:
[C---:B------:R-:W-:Y:S01]  /*03f0*/  IADD3 R3, PT, PT, R13.reuse, UR12, RZ ;  /* 0x0000000c0d037c10 */ /* 0x040fe2000fffe0ff */
[----:B01----:R-:W-:-:S03]  /*0400*/  IMAD.WIDE.U32 R10, R13, 0x4, R8 ;  /* 0x000000040d0a7825 */ /* 0x003fc600078e0008 */
[C---:B------:R-:W-:Y:S01]  /*0410*/  IADD3 R5, PT, PT, R3.reuse, UR12, RZ ;  /* 0x0000000c03057c10 */ /* 0x040fe2000fffe0ff */
[--C-:B------:R-:W-:Y:S02]  /*0420*/  IMAD.WIDE.U32 R2, R3, 0x4, R8.reuse ;  /* 0x0000000403027825 */ /* 0x100fe400078e0008 */
[----:B------:R-:W2:Y:S01]  /*0430*/  LDG.E.CONSTANT R10, desc[UR10][R10.64] ;  /* 0x0000000a0a0a7981 */ /* 0x000ea2000c1e9900 */
[C---:B------:R-:W-:Y:S01]  /*0440*/  IADD3 R21, PT, PT, R5.reuse, UR12, RZ ;  /* 0x0000000c05157c10 */ /* 0x040fe2000fffe0ff */
[--C-:B------:R-:W-:Y:S02]  /*0450*/  IMAD.WIDE.U32 R4, R5, 0x4, R8.reuse ;  /* 0x0000000405047825 */ /* 0x100fe400078e0008 */
[----:B------:R-:W3:Y:S02]  /*0460*/  LDG.E.CONSTANT R2, desc[UR10][R2.64] ;  /* 0x0000000a02027981 */ /* 0x000ee4000c1e9900 */
[----:B------:R-:W-:Y:S02]  /*0470*/  IMAD.WIDE.U32 R6, R21, 0x4, R8 ;  /* 0x0000000415067825 */ /* 0x000fe400078e0008 */
[----:B------:R-:W4:Y:S04]  /*0480*/  LDG.E.CONSTANT R4, desc[UR10][R4.64] ;  /* 0x0000000a04047981 */ /* 0x000f28000c1e9900 */
[----:B------:R-:W5:Y:S01]  /*0490*/  LDG.E.CONSTANT R6, desc[UR10][R6.64] ;  /* 0x0000000a06067981 */ /* 0x000f62000c1e9900 */
[----:B------:R-:W-:-:S02]  /*04a0*/  LEA R27, R13, R0, 0x2 ;  /* 0x000000000d1b7211 */ /* 0x000fc400078e10ff */
[----:B------:R-:W-:-:S04]  /*04b0*/  MOV R12, UR12 ;  /* 0x0000000c000c7c02 */ /* 0x000fc80008000f00 */
[----:B------:R-:W-:-:S04]  /*04c0*/  LEA R15, R12, R27, 0x2 ;  /* 0x0000001b0c0f7211 */ /* 0x000fc800078e10ff */
[----:B------:R-:W-:-:S04]  /*04d0*/  LEA R19, R12, R15, 0x2 ;  /* 0x0000000f0c137211 */ /* 0x000fc800078e10ff */
[----:B------:R-:W-:Y:S02]  /*04e0*/  LEA R25, R12, R19, 0x2 ;  /* 0x000000130c197211 */ /* 0x000fe400078e10ff */
[----:B------:R-:W-:-:S04]  /*04f0*/  IADD3 R13, PT, PT, R21, UR12, RZ ;  /* 0x0000000c150d7c10 */ /* 0x000fc8000fffe0ff */
[----:B------:R-:W-:Y:S01]  /*0500*/  ISETP.GE.U32.AND P0, PT, R13, 0x1c20, PT ;  /* 0x00001c200d00780c */ /* 0x000fe20003f06070 */
[----:B--2---:R1:W-:Y:S04]  /*0510*/  STS [R27], R10 ;  /* 0x0000000a1b007388 */ /* 0x0043e80000000800 */
[----:B---3--:R1:W-:Y:S04]  /*0520*/  STS [R15], R2 ;  /* 0x000000020f007388 */ /* 0x0083e80000000800 */
[----:B----4-:R1:W-:Y:S04]  /*0530*/  STS [R19], R4 ;  /* 0x0000000413007388 */ /* 0x0103e80000000800 */
[----:B-----5:R1:W-:Y:S01]  /*0540*/  STS [R25], R6 ;  /* 0x0000000619007388 */ /* 0x0203e20000000800 */
[----:B------:R-:W-:Y:S05]  /*0550*/  @!P0 BRA `(.L_x_33) ;  /* 0xfffffffc00a48947 */ /* 0x000fea000383ffff */
.L_x_29:
[----:B------:R-:W-:Y:S05]  /*0560*/  BSYNC.RECONVERGENT B0 ;  /* 0x0000000000007941 */ /* 0x000fea0003800200 */
.L_x_28:
[C---:B------:R-:W-:Y:S01]  /*0570*/  ISETP.GT.U32.AND P0, PT, R17.reuse, 0x17, PT ;  /* 0x000000171100780c */ /* 0x040fe20003f04070 */
[----:B------:R-:W2:Y:S01]  /*0580*/  S2UR UR14, SR_CTAID.Z ;  /* 0x00000000000e79c3 */ /* 0x000ea20000002700 */
[----:B------:R-:W3:Y:S07]  /*0590*/  S2R R22, SR_CTAID.X ;  /* 0x0000000000167919 */ /* 0x000eee0000002500 */
[----:B-1----:R-:W2:Y:S08]  /*05a0*/  LDC R4, c[0x0][0x3a8] ;  /* 0x0000ea00ff047b82 */ /* 0x002eb00000000800 */
[----:B0-----:R-:W0:Y:S02]  /*05b0*/  @!P0 LDC.64 R2, c[0x0][0x390] ;  /* 0x0000e400ff028b82 */ /* 0x001e240000000a00 */
[----:B0-----:R-:W-:-:S06]  /*05c0*/  @!P0 IMAD.WIDE.U32 R2, R17, 0x4, R2 ;  /* 0x0000000411028825 */ /* 0x001fcc00078e0002 */
[----:B------:R-:W4:Y:S01]  /*05d0*/  @!P0 LDG.E.CONSTANT R2, desc[UR10][R2.64] ;  /* 0x0000000a02028981 */ /* 0x000f22000c1e9900 */
[----:B------:R-:W-:Y:S01]  /*05e0*/  @!P0 MOV R0, 0x400 ;  /* 0x0000040000008802 */ /* 0x000fe20000000f00 */
[----:B---3--:R-:W-:Y:S01]  /*05f0*/  IMAD R22, R22, UR4, R23 ;  /* 0x0000000416167c24 */ /* 0x008fe2000f8e0217 */
[----:B--2---:R-:W-:Y:S01]  /*0600*/  ISETP.LE.AND P1, PT, R4, UR14, PT ;  /* 0x0000000e04007c0c */ /* 0x004fe2000bf23270 */
[----:B------:R-:W0:Y:S01]  /*0610*/  @!P0 S2R R5, SR_CgaCtaId ;  /* 0x0000000000058919 */ /* 0x000e220000008800 */
[----:B------:R-:W-:Y:S01]  /*0620*/  @!P0 IADD3 R0, PT, PT, R0, 0x7080, RZ ;  /* 0x0000708000008810 */ /* 0x000fe20007ffe0ff */
[----:B------:R-:W1:Y:S03]  /*0630*/  S2R R7, SR_CTAID.Y ;  /* 0x0000000000077919 */ /* 0x000e660000002600 */
[----:B0-----:R-:W-:-:S04]  /*0640*/  @!P0 LEA R0, R5, R0, 0x18 ;  /* 0x0000000005008211 */ /* 0x001fc800078ec0ff */
[----:B------:R-:W-:Y:S01]  /*0650*/  @!P0 LEA R5, R17, R0, 0x2 ;  /* 0x0000000011058211 */ /* 0x000fe200078e10ff */
[----:B-1----:R-:W-:-:S04]  /*0660*/  IMAD R16, R7, UR5, R16 ;  /* 0x0000000507107c24 */ /* 0x002fc8000f8e0210 */
[----:B----4-:R0:W-:Y:S01]  /*0670*/  @!P0 STS [R5], R2 ;  /* 0x0000000205008388 */ /* 0x0101e20000000800 */
[----:B------:R-:W-:Y:S05]  /*0680*/  @P1 EXIT ;  /* 0x000000000000194d */ /* 0x000fea0003800000 */
[----:B------:R-:W1:Y:S01]  /*0690*/  I2F.U32.RP R0, UR12 ;  /* 0x0000000c00007d06 */ /* 0x000e620008209000 */
[----:B------:R-:W-:Y:S01]  /*06a0*/  IADD3 R30, PT, PT, R17, UR12, RZ ;  /* 0x0000000c111e7c10 */ /* 0x000fe2000fffe0ff */
[----:B------:R-:W2:Y:S01]  /*06b0*/  S2UR UR8, SR_CgaCtaId ;  /* 0x00000000000879c3 */ /* 0x000ea20000008800 */
[----:B------:R-:W-:Y:S01]  /*06c0*/  IADD3 R7, PT, PT, RZ, -UR12, RZ ;  /* 0x8000000cff077c10 */ /* 0x000fe2000fffe0ff */
[----:B------:R-:W3:Y:S01]  /*06d0*/  LDCU UR4, c[0x0][0x3ac] ;  /* 0x00007580ff0477ac */ /* 0x000ee20008000800 */
[C---:B------:R-:W-:Y:S01]  /*06e0*/  ISETP.GE.U32.AND P0, PT, R30.reuse, 0x90, PT ;  /* 0x000000901e00780c */ /* 0x040fe20003f06070 */
[----:B------:R-:W-:Y:S01]  /*06f0*/  HFMA2 R31, -RZ, RZ, 0, 0 ;  /* 0x00000000ff1f7431 */ /* 0x000fe200000001ff */
[----:B0-----:R-:W-:Y:S01]  /*0700*/  VIMNMX.U32 R5, PT, PT, R30, 0x90, !PT ;  /* 0x000000901e057848 */ /* 0x001fe20007fe0000 */
[----:B------:R-:W0:Y:S01]  /*0710*/  LDCU UR9, c[0x0][0x3c8] ;  /* 0x00007900ff0977ac */ /* 0x000e220008000800 */
[----:B------:R-:W-:Y:S02]  /*0720*/  SEL R32, RZ, 0x1, P0 ;  /* 0x00000001ff207807 */ /* 0x000fe40000000000 */
[----:B------:R-:W-:-:S02]  /*0730*/  CS2R R10, SRZ ;  /* 0x00000000000a7805 */ /* 0x000fc4000001ff00 */
[----:B------:R-:W-:Y:S01]  /*0740*/  ISETP.NE.U32.AND P2, PT, RZ, UR12, PT ;  /* 0x0000000cff007c0c */ /* 0x000fe2000bf45070 */
[----:B------:R-:W4:Y:S01]  /*0750*/  LDCU UR15, c[0x0][0x3c4] ;  /* 0x00007880ff0f77ac */ /* 0x000f220008000800 */
[----:B------:R-:W-:Y:S02]  /*0760*/  IADD3 R5, PT, PT, R5, -R30, -R32 ;  /* 0x8000001e05057210 */ /* 0x000fe40007ffe820 */
[----:B------:R-:W-:Y:S01]  /*0770*/  CS2R R12, SRZ ;  /* 0x00000000000c7805 */ /* 0x000fe2000001ff00 */
[----:B-1----:R-:W1:Y:S01]  /*0780*/  MUFU.RCP R0, R0 ;  /* 0x0000000000007308 */ /* 0x002e620000001000 */
[----:B------:R-:W-:Y:S01]  /*0790*/  UMOV UR6, 0x400 ;  /* 0x0000040000067882 */ /* 0x000fe20000000000 */
[----:B------:R-:W-:Y:S02]  /*07a0*/  USHF.L.U32 UR13, UR12, 0x2, URZ ;  /* 0x000000020c0d7899 */ /* 0x000fe400080006ff */
[----:B------:R-:W-:Y:S01]  /*07b0*/  IADD3 R34, PT, PT, R30, UR12, RZ ;  /* 0x0000000c1e227c10 */ /* 0x000fe2000fffe0ff */
[----:B------:R-:W-:Y:S01]  /*07c0*/  UIADD3 UR6, UPT, UPT, UR6, 0x70e0, URZ ;  /* 0x000070e006067890 */ /* 0x000fe2000fffe0ff */
[----:B------:R-:W-:-:S02]  /*07d0*/  CS2R R8, SRZ ;  /* 0x0000000000087805 */ /* 0x000fc4000001ff00 */
[----:B------:R-:W-:Y:S01]  /*07e0*/  CS2R R14, SRZ ;  /* 0x00000000000e7805 */ /* 0x000fe2000001ff00 */
[----:B---3--:R-:W-:Y:S01]  /*07f0*/  USHF.R.S32.HI UR7, URZ, 0x1f, UR4 ;  /* 0x0000001fff077899 */ /* 0x008fe20008011404 */
[----:B------:R-:W-:Y:S01]  /*0800*/  CS2R R20, SRZ ;  /* 0x0000000000147805 */ /* 0x000fe2000001ff00 */
[----:B------:R-:W-:Y:S01]  /*0810*/  UIMAD.WIDE.U32 UR4, UR14, UR4, URZ ;  /* 0x000000040e0472a5 */ /* 0x000fe2000f8e00ff */
[----:B------:R-:W-:Y:S01]  /*0820*/  CS2R R24, SRZ ;  /* 0x0000000000187805 */ /* 0x000fe2000001ff00 */
[----:B--2---:R-:W-:Y:S01]  /*0830*/  ULEA UR6, UR8, UR6, 0x18 ;  /* 0x0000000608067291 */ /* 0x004fe2000f8ec0ff */
[----:B------:R-:W-:Y:S01]  /*0840*/  CS2R R26, SRZ ;  /* 0x00000000001a7805 */ /* 0x000fe2000001ff00 */
[----:B------:R-:W-:Y:S01]  /*0850*/  UIMAD UR7, UR7, UR14, URZ ;  /* 0x0000000e070772a4 */ /* 0x000fe2000f8e02ff */
[----:B------:R-:W-:Y:S02]  /*0860*/  CS2R R28, SRZ ;  /* 0x00000000001c7805 */ /* 0x000fe4000001ff00 */
[----:B------:R-:W-:Y:S01]  /*0870*/  IADD3 R36, PT, PT, R34, UR12, RZ ;  /* 0x0000000c22247c10 */ /* 0x000fe2000fffe0ff */
[----:B------:R-:W-:Y:S01]  /*0880*/  UMOV UR4, URZ ;  /* 0x000000ff00047c82 */ /* 0x000fe20008000000 */
[----:B-1----:R-:W-:Y:S01]  /*0890*/  IADD3 R2, PT, PT, R0, 0xffffffe, RZ ;  /* 0x0ffffffe00027810 */ /* 0x002fe20007ffe0ff */
[----:B------:R-:W-:Y:S01]  /*08a0*/  UIADD3 UR8, UPT, UPT, UR5, UR7, URZ ;  /* 0x0000000705087290 */ /* 0x000fe2000fffe0ff */
[----:B------:R-:W-:-:S02]  /*08b0*/  LEA R35, R17, UR6, 0x2 ;  /* 0x0000000611237c11 */ /* 0x000fc4000f8e10ff */
[----:B------:R1:W2:Y:S02]  /*08c0*/  F2I.FTZ.U32.TRUNC.NTZ R3, R2 ;  /* 0x0000000200037305 */ /* 0x0002a4000021f000 */
[----:B------:R-:W-:Y:S01]  /*08d0*/  IADD3 R37, PT, PT, R35, UR13, RZ ;  /* 0x0000000d23257c10 */ /* 0x000fe2000fffe0ff */
[----:B-1----:R-:W-:Y:S02]  /*08e0*/  HFMA2 R2, -RZ, RZ, 0, 0 ;  /* 0x00000000ff027431 */ /* 0x002fe400000001ff */
[----:B--2---:R-:W-:-:S04]  /*08f0*/  IMAD R7, R7, R3, RZ ;  /* 0x0000000307077224 */ /* 0x004fc800078e02ff */
[----:B------:R-:W-:Y:S01]  /*0900*/  IMAD.HI.U32 R0, R3, R7, R2 ;  /* 0x0000000703007227 */ /* 0x000fe200078e0002 */
[----:B------:R-:W-:-:S05]  /*0910*/  CS2R R6, SRZ ;  /* 0x0000000000067805 */ /* 0x000fca000001ff00 */
[----:B------:R-:W-:-:S05]  /*0920*/  IMAD.HI.U32 R3, R0, R5, RZ ;  /* 0x0000000500037227 */ /* 0x000fca00078e00ff */
[----:B------:R-:W-:-:S05]  /*0930*/  IADD3 R0, PT, PT, -R3, RZ, RZ ;  /* 0x000000ff03007210 */ /* 0x000fca0007ffe1ff */
[----:B------:R-:W-:Y:S01]  /*0940*/  IMAD R5, R0, UR12, R5 ;  /* 0x0000000c00057c24 */ /* 0x000fe2000f8e0205 */
[----:B------:R-:W-:-:S04]  /*0950*/  MOV R0, RZ ;  /* 0x000000ff00007202 */ /* 0x000fc80000000f00 */
[----:B------:R-:W-:-:S13]  /*0960*/  ISETP.GE.U32.AND P0, PT, R5, UR12, PT ;  /* 0x0000000c05007c0c */ /* 0x000fda000bf06070 */
[----:B------:R-:W-:Y:S02]  /*0970*/  @P0 IADD3 R5, PT, PT, R5, -UR12, RZ ;  /* 0x8000000c05050c10 */ /* 0x000fe4000fffe0ff */
[----:B------:R-:W-:Y:S02]  /*0980*/  @P0 IADD3 R3, PT, PT, R3, 0x1, RZ ;  /* 0x0000000103030810 */ /* 0x000fe40007ffe0ff */
[----:B------:R-:W-:Y:S02]  /*0990*/  ISETP.GE.U32.AND P1, PT, R5, UR12, PT ;  /* 0x0000000c05007c0c */ /* 0x000fe4000bf26070 */
[----:B------:R-:W-:Y:S02]  /*09a0*/  CS2R R4, SRZ ;  /* 0x0000000000047805 */ /* 0x000fe4000001ff00 */
[----:B0-----:R-:W-:-:S04]  /*09b0*/  ISETP.GE.AND P0, PT, R22, UR9, PT ;  /* 0x0000000916007c0c */ /* 0x001fc8000bf06270 */
[----:B----4-:R-:W-:-:S05]  /*09c0*/  ISETP.LT.AND P0, PT, R16, UR15, !P0 ;  /* 0x0000000f10007c0c */ /* 0x010fca000c701270 */
[----:B------:R-:W-:Y:S02]  /*09d0*/  @P1 IADD3 R3, PT, PT, R3, 0x1, RZ ;  /* 0x0000000103031810 */ /* 0x000fe40007ffe0ff */
[----:B------:R-:W-:-:S04]  /*09e0*/  @!P2 LOP3.LUT R3, RZ, UR12, RZ, 0x33, !PT ;  /* 0x0000000cff03ac12 */ /* 0x000fc8000f8e33ff */
[----:B------:R-:W-:Y:S02]  /*09f0*/  IADD3 R32, PT, PT, R32, R3, RZ ;  /* 0x0000000320207210 */ /* 0x000fe40007ffe0ff */
[----:B------:R-:W-:Y:S02]  /*0a00*/  CS2R R2, SRZ ;  /* 0x0000000000027805 */ /* 0x000fe4000001ff00 */
[----:B------:R-:W-:-:S07]  /*0a10*/  LOP3.LUT R33, R32, 0x3, RZ, 0xc0, !PT ;  /* 0x0000000320217812 */ /* 0x000fce00078ec0ff */
.L_x_41:
[----:B------:R-:W-:Y:S01]  /*0a20*/  ISETP.GT.U32.AND P1, PT, R17, 0x8f, PT ;  /* 0x0000008f1100780c */ /* 0x000fe20003f24070 */
[----:B------:R-:W-:-:S12]  /*0a30*/  BSSY.RECONVERGENT B0, `(.L_x_34) ;  /* 0x0000059000007945 */ /* 0x000fd80003800200 */
[----:B01----:R-:W-:Y:S05]  /*0a40*/  @P1 BRA `(.L_x_35) ;  /* 0x00000004005c1947 */ /* 0x003fea0003800000 */
[----:B------:R-:W0:Y:S01]  /*0a50*/  LDC R18, c[0x0][0x3ac] ;  /* 0x0000eb00ff127b82 */ /* 0x000e220000000800 */
[----:B------:R-:W1:Y:S01]  /*0a60*/  LDCU.64 UR6, c[0x0][0x3b0] ;  /* 0x00007600ff0677ac */ /* 0x000e620008000a00 */
[----:B------:R-:W-:Y:S01]  /*0a70*/  ISETP.NE.AND P2, PT, R33, 0x3, PT ;  /* 0x000000032100780c */ /* 0x000fe20003f45270 */
[----:B------:R-:W-:Y:S01]  /*0a80*/  BSSY.RECONVERGENT B1, `(.L_x_36) ;  /* 0x0000025000017945 */ /* 0x000fe20003800200 */
[----:B------:R-:W-:Y:S01]  /*0a90*/  MOV R48, R17 ;  /* 0x0000001100307202 */ /* 0x000fe20000000f00 */
[----:B-1----:R-:W-:Y:S01]  /*0aa0*/  UIMAD.WIDE UR6, UR7, UR6, URZ ;  /* 0x00000006070672a5 */ /* 0x002fe2000f8e02ff */
[----:B0-----:R-:W-:-:S05]  /*0ab0*/  IMAD R18, R18, UR14, RZ ;  /* 0x0000000e12127c24 */ /* 0x001fca000f8e02ff */
[----:B------:R-:W-:-:S04]  /*0ac0*/  IADD3 R38, P1, PT, R18, UR4, RZ ;  /* 0x0000000412267c10 */ /* 0x000fc8000ff3e0ff */
[----:B------:R-:W-:Y:S01]  /*0ad0*/  IADD3.X R18, PT, PT, RZ, UR8, RZ, P1, !PT ;  /* 0x00000008ff127c10 */ /* 0x000fe20008ffe4ff */
[----:B------:R-:W-:Y:S01]  /*0ae0*/  IMAD R19, R38, UR7, RZ ;  /* 0x0000000726137c24 */ /* 0x000fe2000f8e02ff */
[----:B------:R-:W-:Y:S01]  /*0af0*/  ISETP.GE.U32.AND P1, PT, R32, 0x3, PT ;  /* 0x000000032000780c */ /* 0x000fe20003f26070 */
[----:B------:R-:W-:-:S04]  /*0b00*/  IMAD.WIDE.U32 R38, R38, UR6, RZ ;  /* 0x0000000626267c25 */ /* 0x000fc8000f8e00ff */
[----:B------:R-:W-:-:S05]  /*0b10*/  IMAD R19, R18, UR6, R19 ;  /* 0x0000000612137c24 */ /* 0x000fca000f8e0213 */
[----:B------:R-:W-:Y:S01]  /*0b20*/  IADD3 R49, PT, PT, R39, R19, RZ ;  /* 0x0000001327317210 */ /* 0x000fe20007ffe0ff */
[----:B------:R-:W-:Y:S06]  /*0b30*/  @!P2 BRA `(.L_x_37) ;  /* 0x000000000064a947 */ /* 0x000fec0003800000 */
[----:B------:R-:W0:Y:S01]  /*0b40*/  LDC.64 R18, c[0x0][0x380] ;  /* 0x0000e000ff127b82 */ /* 0x000e220000000a00 */
[----:B------:R-:W-:-:S04]  /*0b50*/  IADD3 R41, P2, PT, R17, R38, RZ ;  /* 0x0000002611297210 */ /* 0x000fc80007f5e0ff */
[----:B------:R-:W-:Y:S02]  /*0b60*/  IADD3.X R42, PT, PT, RZ, R49, RZ, P2, !PT ;  /* 0x00000031ff2a7210 */ /* 0x000fe400017fe4ff */
[----:B0-----:R-:W-:-:S04]  /*0b70*/  LEA R40, P2, R41, R18, 0x2 ;  /* 0x0000001229287211 */ /* 0x001fc800078410ff */
[----:B------:R-:W-:-:S05]  /*0b80*/  LEA.HI.X R41, R41, R19, R42, 0x2, P2 ;  /* 0x0000001329297211 */ /* 0x000fca00010f142a */
[----:B------:R-:W2:Y:S01]  /*0b90*/  LDG.E.CONSTANT R40, desc[UR10][R40.64] ;  /* 0x0000000a28287981 */ /* 0x000ea2000c1e9900 */
[----:B------:R-:W-:Y:S02]  /*0ba0*/  ISETP.NE.AND P2, PT, R33, RZ, PT ;  /* 0x000000ff2100720c */ /* 0x000fe40003f45270 */
[----:B------:R-:W-:Y:S01]  /*0bb0*/  MOV R48, R30 ;  /* 0x0000001e00307202 */ /* 0x000fe20000000f00 */
[----:B--2---:R0:W-:Y:S10]  /*0bc0*/  STS [R35], R40 ;  /* 0x0000002823007388 */ /* 0x0041f40000000800 */
[----:B------:R-:W-:Y:S05]  /*0bd0*/  @!P2 BRA `(.L_x_37) ;  /* 0x00000000003ca947 */ /* 0x000fea0003800000 */
[----:B------:R-:W-:Y:S02]  /*0be0*/  ISETP.NE.AND P2, PT, R33, 0x1, PT ;  /* 0x000000012100780c */ /* 0x000fe40003f45270 */
[----:B------:R-:W-:-:S04]  /*0bf0*/  IADD3 R41, P4, PT, R30, R38, RZ ;  /* 0x000000261e297210 */ /* 0x000fc80007f9e0ff */
[----:B------:R-:W-:Y:S02]  /*0c00*/  IADD3.X R44, PT, PT, RZ, R49, RZ, P4, !PT ;  /* 0x00000031ff2c7210 */ /* 0x000fe400027fe4ff */
[----:B0-----:R-:W-:-:S04]  /*0c10*/  LEA R40, P4, R41, R18, 0x2 ;  /* 0x0000001229287211 */ /* 0x001fc800078810ff */
[----:B------:R-:W-:Y:S02]  /*0c20*/  LEA.HI.X R41, R41, R19, R44, 0x2, P4 ;  /* 0x0000001329297211 */ /* 0x000fe400020f142c */
[----:B------:R-:W-:-:S03]  /*0c30*/  @P2 IADD3 R42, P3, PT, R34, R38, RZ ;  /* 0x00000026222a2210 */ /* 0x000fc60007f7e0ff */
[----:B------:R-:W2:Y:S01]  /*0c40*/  LDG.E.CONSTANT R40, desc[UR10][R40.64] ;  /* 0x0000000a28287981 */ /* 0x000ea2000c1e9900 */
[----:B------:R-:W-:Y:S02]  /*0c50*/  @P2 LEA R18, P5, R42, R18, 0x2 ;  /* 0x000000122a122211 */ /* 0x000fe400078a10ff */
[----:B------:R-:W-:-:S04]  /*0c60*/  @P2 IADD3.X R43, PT, PT, RZ, R49, RZ, P3, !PT ;  /* 0x00000031ff2b2210 */ /* 0x000fc80001ffe4ff */
[----:B------:R-:W-:-:S05]  /*0c70*/  @P2 LEA.HI.X R19, R42, R19, R43, 0x2, P5 ;  /* 0x000000132a132211 */ /* 0x000fca00028f142b */
[----:B------:R-:W3:Y:S01]  /*0c80*/  @P2 LDG.E.CONSTANT R18, desc[UR10][R18.64] ;  /* 0x0000000a12122981 */ /* 0x000ee2000c1e9900 */
[----:B------:R-:W-:Y:S02]  /*0c90*/  MOV R48, R34 ;  /* 0x0000002200307202 */ /* 0x000fe40000000f00 */
[----:B------:R-:W-:Y:S01]  /*0ca0*/  @P2 MOV R48, R36 ;  /* 0x0000002400302202 */ /* 0x000fe20000000f00 */
[----:B--2---:R1:W-:Y:S04]  /*0cb0*/  STS [R35+UR13], R40 ;  /* 0x0000002823007988 */ /* 0x0043e8000800080d */
[----:B---3--:R1:W-:Y:S02]  /*0cc0*/  @P2 STS [R37+UR13], R18 ;  /* 0x0000001225002988 */ /* 0x0083e4000800080d */
.L_x_37:
[----:B------:R-:W-:Y:S05]  /*0cd0*/  BSYNC.RECONVERGENT B1 ;  /* 0x0000000000017941 */ /* 0x000fea0003800200 */
.L_x_36:
[----:B------:R-:W-:Y:S05]  /*0ce0*/  @!P1 BRA `(.L_x_35) ;  /* 0x0000000000b49947 */ /* 0x000fea0003800000 */
[----:B------:R-:W2:Y:S01]  /*0cf0*/  S2UR UR6, SR_CgaCtaId ;  /* 0x00000000000679c3 */ /* 0x000ea20000008800 */
[----:B------:R-:W-:Y:S01]  /*0d00*/  UMOV UR5, 0x400 ;  /* 0x0000040000057882 */ /* 0x000fe20000000000 */
[----:B------:R-:W-:Y:S01]  /*0d10*/  MOV R51, UR12 ;  /* 0x0000000c00337c02 */ /* 0x000fe20008000f00 */
[----:B------:R-:W-:Y:S01]  /*0d20*/  UIADD3 UR5, UPT, UPT, UR5, 0x70e0, URZ ;  /* 0x000070e005057890 */ /* 0x000fe2000fffe0ff */
[----:B------:R-:W-:Y:S02]  /*0d30*/  IADD3 R39, PT, PT, R48, UR12, RZ ;  /* 0x0000000c30277c10 */ /* 0x000fe4000fffe0ff */
[C---:B------:R-:W-:Y:S01]  /*0d40*/  LEA R43, R51.reuse, R48, 0x1 ;  /* 0x00000030332b7211 */ /* 0x040fe200078e08ff */
[----:B------:R-:W-:Y:S01]  /*0d50*/  IMAD R41, R51, 0x3, R48 ;  /* 0x0000000333297824 */ /* 0x000fe200078e0230 */
[----:B-1----:R-:W1:Y:S01]  /*0d60*/  LDC.64 R18, c[0x0][0x380] ;  /* 0x0000e000ff127b82 */ /* 0x002e620000000a00 */
[C---:B------:R-:W-:Y:S02]  /*0d70*/  SHF.L.U64.HI R49, R38.reuse, 0x2, R49 ;  /* 0x0000000226317819 */ /* 0x040fe40000010231 */
[----:B------:R-:W-:Y:S01]  /*0d80*/  SHF.L.U32 R53, R38, 0x2, RZ ;  /* 0x0000000226357819 */ /* 0x000fe200000006ff */
[----:B--2---:R-:W-:-:S06]  /*0d90*/  ULEA UR5, UR6, UR5, 0x18 ;  /* 0x0000000506057291 */ /* 0x004fcc000f8ec0ff */
[----:B------:R-:W-:Y:S01]  /*0da0*/  LEA R50, R48, UR5, 0x2 ;  /* 0x0000000530327c11 */ /* 0x000fe2000f8e10ff */
[----:B-1----:R-:W-:-:S04]  /*0db0*/  IMAD.WIDE.U32 R38, R39, 0x4, R18 ;  /* 0x0000000427267825 */ /* 0x002fc800078e0012 */
[----:B------:R-:W-:-:S04]  /*0dc0*/  IMAD.WIDE.U32 R42, R43, 0x4, R18 ;  /* 0x000000042b2a7825 */ /* 0x000fc800078e0012 */
[----:B0-----:R-:W-:-:S04]  /*0dd0*/  IMAD.WIDE.U32 R40, R41, 0x4, R18 ;  /* 0x0000000429287825 */ /* 0x001fc800078e0012 */
[----:B------:R-:W-:-:S07]  /*0de0*/  IMAD.WIDE.U32 R18, R48, 0x4, R18 ;  /* 0x0000000430127825 */ /* 0x000fce00078e0012 */
.L_x_38:
[----:B------:R-:W-:-:S04]  /*0df0*/  IADD3 R44, P1, PT, R18, R53, RZ ;  /* 0x00000035122c7210 */ /* 0x000fc80007f3e0ff */
[----:B------:R-:W-:-:S05]  /*0e00*/  IADD3.X R45, PT, PT, R19, R49, RZ, P1, !PT ;  /* 0x00000031132d7210 */ /* 0x000fca0000ffe4ff */
[----:B------:R0:W2:Y:S02]  /*0e10*/  LDG.E.CONSTANT R47, desc[UR10][R44.64] ;  /* 0x0000000a2c2f7981 */ /* 0x0000a4000c1e9900 */
[----:B0-----:R-:W-:-:S04]  /*0e20*/  IADD3 R44, P1, PT, R38, R53, RZ ;  /* 0x00000035262c7210 */ /* 0x001fc80007f3e0ff */
[----:B------:R-:W-:Y:S02]  /*0e30*/  IADD3.X R45, PT, PT, R39, R49, RZ, P1, !PT ;  /* 0x00000031272d7210 */ /* 0x000fe40000ffe4ff */
[----:B------:R-:W-:-:S03]  /*0e40*/  IADD3 R46, P1, PT, R42, R53, RZ ;  /* 0x000000352a2e7210 */ /* 0x000fc60007f3e0ff */
[----:B------:R0:W3:Y:S04]  /*0e50*/  LDG.E.CONSTANT R52, desc[UR10][R44.64] ;  /* 0x0000000a2c347981 */ /* 0x0000e8000c1e9900 */
[----:B--2---:R1:W-:Y:S02]  /*0e60*/  STS [R50], R47 ;  /* 0x0000002f32007388 */ /* 0x0043e40000000800 */
[----:B-1----:R-:W-:Y:S02]  /*0e70*/  IADD3.X R47, PT, PT, R43, R49, RZ, P1, !PT ;  /* 0x000000312b2f7210 */ /* 0x002fe40000ffe4ff */
[----:B0-----:R-:W-:-:S03]  /*0e80*/  IADD3 R44, P1, PT, R40, R53, RZ ;  /* 0x00000035282c7210 */ /* 0x001fc60007f3e0ff */
[----:B------:R-:W2:Y:S01]  /*0e90*/  LDG.E.CONSTANT R46, desc[UR10][R46.64] ;  /* 0x0000000a2e2e7981 */ /* 0x000ea2000c1e9900 */
[----:B------:R-:W-:Y:S02]  /*0ea0*/  IADD3.X R45, PT, PT, R41, R49, RZ, P1, !PT ;  /* 0x00000031292d7210 */ /* 0x000fe40000ffe4ff */
[--C-:B------:R-:W-:Y:S01]  /*0eb0*/  IADD3 R48, PT, PT, R48, UR12, R51.reuse ;  /* 0x0000000c30307c10 */ /* 0x100fe2000fffe033 */
[----:B---3--:R0:W-:Y:S04]  /*0ec0*/  STS [R50+UR13], R52 ;  /* 0x0000003432007988 */ /* 0x0081e8000800080d */
[----:B------:R1:W3:Y:S01]  /*0ed0*/  LDG.E.CONSTANT R44, desc[UR10][R44.64] ;  /* 0x0000000a2c2c7981 */ /* 0x0002e2000c1e9900 */
[----:B------:R-:W-:Y:S02]  /*0ee0*/  IADD3 R48, PT, PT, R48, UR12, R51 ;  /* 0x0000000c30307c10 */ /* 0x000fe4000fffe033 */
[----:B0-----:R-:W-:-:S02]  /*0ef0*/  LEA R52, R51, R50, 0x3 ;  /* 0x0000003233347211 */ /* 0x001fc400078e18ff */
[----:B------:R-:W-:Y:S01]  /*0f00*/  ISETP.GE.U32.AND P1, PT, R48, 0x90, PT ;  /* 0x000000903000780c */ /* 0x000fe20003f26070 */
[C---:B-1----:R-:W-:Y:S01]  /*0f10*/  IMAD R45, R51.reuse, 0xc, R50 ;  /* 0x0000000c332d7824 */ /* 0x042fe200078e0232 */
[----:B------:R-:W-:Y:S02]  /*0f20*/  MOV R47, R49 ;  /* 0x00000031002f7202 */ /* 0x000fe40000000f00 */
[----:B------:R-:W-:Y:S01]  /*0f30*/  LEA R50, R51, R50, 0x4 ;  /* 0x0000003233327211 */ /* 0x000fe200078e20ff */
[----:B--2---:R0:W-:Y:S04]  /*0f40*/  STS [R52], R46 ;  /* 0x0000002e34007388 */ /* 0x0041e80000000800 */
[----:B---3--:R1:W-:Y:S01]  /*0f50*/  STS [R45], R44 ;  /* 0x0000002c2d007388 */ /* 0x0083e20000000800 */
[----:B0-----:R-:W-:-:S02]  /*0f60*/  MOV R46, R53 ;  /* 0x00000035002e7202 */ /* 0x001fc40000000f00 */
[----:B-1----:R-:W-:-:S05]  /*0f70*/  MOV R45, UR13 ;  /* 0x0000000d002d7c02 */ /* 0x002fca0008000f00 */
[----:B------:R-:W-:-:S03]  /*0f80*/  IMAD.WIDE.U32 R46, R45, 0x4, R46 ;  /* 0x000000042d2e7825 */ /* 0x000fc600078e002e */
[----:B------:R-:W-:Y:S02]  /*0f90*/  MOV R53, R46 ;  /* 0x0000002e00357202 */ /* 0x000fe40000000f00 */
[----:B------:R-:W-:Y:S01]  /*0fa0*/  MOV R49, R47 ;  /* 0x0000002f00317202 */ /* 0x000fe20000000f00 */
[----:B------:R-:W-:Y:S06]  /*0fb0*/  @!P1 BRA `(.L_x_38) ;  /* 0xfffffffc008c9947 */ /* 0x000fec000383ffff */
.L_x_35:
[----:B------:R-:W-:Y:S05]  /*0fc0*/  BSYNC.RECONVERGENT B0 ;  /* 0x0000000000007941 */ /* 0x000fea0003800200 */
.L_x_34:
[----:B------:R-:W-:Y:S06]  /*0fd0*/  BAR.SYNC.DEFER_BLOCKING 0x0 ;  /* 0x0000000000007b1d */ /* 0x000fec0000010000 */
[----:B------:R-:W-:Y:S04]  /*0fe0*/  BSSY.RECONVERGENT B0, `(.L_x_39) ;  /* 0x00004d5000007945 */ /* 0x000fe80003800200 */
[----:B------:R-:W-:Y:S05]  /*0ff0*/  @!P0 BRA `(.L_x_40) ;  /* 0x0000004c004c8947 */ /* 0x000fea0003800000 */
[----:B------:R-:W2:Y:S01]  /*1000*/  S2UR UR6, SR_CgaCtaId ;  /* 0x00000000000679c3 */ /* 0x000ea20000008800 */
[----:B------:R-:W-:Y:S01]  /*1010*/  UMOV UR7, 0x400 ;  /* 0x0000040000077882 */ /* 0x000fe20000000000 */
[----:B------:R-:W-:Y:S01]  /*1020*/  UMOV UR5, 0x400 ;  /* 0x0000040000057882 */ /* 0x000fe20000000000 */
[----:B------:R-:W-:Y:S01]  /*1030*/  UIADD3 UR7, UPT, UPT, UR7, 0x70e0, URZ ;  /* 0x000070e007077890 */ /* 0x000fe2000fffe0ff */
[----:B-1----:R-:W-:-:S04]  /*1040*/  IMAD R18, R16, 0xc, R22 ;  /* 0x0000000c10127824 */ /* 0x002fc800078e0216 */
[----:B------:R-:W1:Y:S01]  /*1050*/  S2UR UR9, SR_CgaCtaId ;  /* 0x00000000000979c3 */ /* 0x000e620000008800 */
[----:B--2---:R-:W-:-:S04]  /*1060*/  ULEA UR5, UR6, UR5, 0x18 ;  /* 0x0000000506057291 */ /* 0x004fc8000f8ec0ff */
[----:B------:R-:W-:Y:S02]  /*1070*/  UIMAD UR5, UR4, 0x64, UR5 ;  /* 0x00000064040578a4 */ /* 0x000fe4000f8e0205 */
[----:B-1----:R-:W-:-:S07]  /*1080*/  ULEA UR7, UR9, UR7, 0x18 ;  /* 0x0000000709077291 */ /* 0x002fce000f8ec0ff */
[----:B------:R-:W-:Y:S01]  /*1090*/  LDS R19, [UR5] ;  /* 0x00000005ff137984 */ /* 0x000fe20008000800 */
[----:B------:R-:W-:-:S03]  /*10a0*/  LEA R18, R18, UR7, 0x2 ;  /* 0x0000000712127c11 */ /* 0x000fc6000f8e10ff */
[----:B------:R-:W-:Y:S04]  /*10b0*/  LDS R39, [UR5+0x4b0] ;  /* 0x0004b005ff277984 */ /* 0x000fe80008000800 */
[----:B------:R-:W1:Y:S04]  /*10c0*/  LDS R38, [R18] ;  /* 0x0000000012267984 */ /* 0x000e680000000800 */
[----:B0-----:R-:W0:Y:S04]  /*10d0*/  LDS R40, [UR5+0x960] ;  /* 0x00096005ff287984 */ /* 0x001e280008000800 */
[----:B------:R-:W2:Y:S04]  /*10e0*/  LDS R41, [UR5+0xe10] ;  /* 0x000e1005ff297984 */ /* 0x000ea80008000800 */
[----:B------:R-:W3:Y:S04]  /*10f0*/  LDS R49, [UR5+0x12c0] ;  /* 0x0012c005ff317984 */ /* 0x000ee80008000800 */
[----:B------:R-:W4:Y:S04]  /*1100*/  LDS R47, [UR5+0x20d0] ;  /* 0x0020d005ff2f7984 */ /* 0x000f280008000800 */
[----:B------:R-:W5:Y:S04]  /*1110*/  LDS R45, [UR5+0x2a30] ;  /* 0x002a3005ff2d7984 */ /* 0x000f680008000800 */
[----:B------:R-:W5:Y:S04]  /*1120*/  LDS R44, [UR5+0x3840] ;  /* 0x00384005ff2c7984 */ /* 0x000f680008000800 */
[----:B------:R-:W5:Y:S04]  /*1130*/  LDS R42, [UR5+0x41a0] ;  /* 0x0041a005ff2a7984 */ /* 0x000f680008000800 */
[----:B------:R-:W5:Y:S04]  /*1140*/  LDS R50, [UR5+0x1c20] ;  /* 0x001c2005ff327984 */ /* 0x000f680008000800 */
[----:B------:R-:W5:Y:S01]  /*1150*/  LDS R48, [UR5+0x2580] ;  /* 0x00258005ff307984 */ /* 0x000f620008000800 */
[C---:B-1----:R-:W-:Y:S01]  /*1160*/  FFMA R31, R38.reuse, R19, R31 ;  /* 0x00000013261f7223 */ /* 0x042fe2000000001f */
[----:B------:R-:W-:-:S02]  /*1170*/  FFMA R28, R38, R39, R28 ;  /* 0x00000027261c7223 */ /* 0x000fc4000000001c */
[----:B------:R-:W1:Y:S01]  /*1180*/  LDS R19, [UR5+0x4fb0] ;  /* 0x004fb005ff137984 */ /* 0x000e620008000800 */
[----:B0-----:R-:W-:-:S03]  /*1190*/  FFMA R29, R38, R40, R29 ;  /* 0x00000028261d7223 */ /* 0x001fc6000000001d */
[----:B------:R-:W0:Y:S01]  /*11a0*/  LDS R39, [UR5+0x4650] ;  /* 0x00465005ff277984 */ /* 0x000e220008000800 */
[----:B--2---:R-:W-:-:S03]  /*11b0*/  FFMA R26, R38, R41, R26 ;  /* 0x00000029261a7223 */ /* 0x004fc6000000001a */
[----:B------:R-:W2:Y:S01]  /*11c0*/  LDS R40, [UR5+0x4b00] ;  /* 0x004b0005ff287984 */ /* 0x000ea20008000800 */
[----:B---3--:R-:W-:-:S03]  /*11d0*/  FFMA R27, R38, R49, R27 ;  /* 0x00000031261b7223 */ /* 0x008fc6000000001b */
[----:B------:R-:W3:Y:S01]  /*11e0*/  LDS R46, [UR5+0x2ee0] ;  /* 0x002ee005ff2e7984 */ /* 0x000ee20008000800 */
[----:B----4-:R-:W-:-:S03]  /*11f0*/  FFMA R20, R38, R47, R20 ;  /* 0x0000002f26147223 */ /* 0x010fc60000000014 */
[----:B------:R-:W4:Y:S01]  /*1200*/  LDS R43, [UR5+0x3390] ;  /* 0x00339005ff2b7984 */ /* 0x000f220008000800 */
[----:B-----5:R-:W-:-:S03]  /*1210*/  FFMA R14, R38, R45, R14 ;  /* 0x0000002d260e7223 */ /* 0x020fc6000000000e */
[----:B------:R-:W5:Y:S01]  /*1220*/  LDS R41, [UR5+0x3cf0] ;  /* 0x003cf005ff297984 */ /* 0x000f620008000800 */
[----:B------:R-:W-:-:S03]  /*1230*/  FFMA R3, R38, R44, R3 ;  /* 0x0000002c26037223 */ /* 0x000fc60000000003 */
[----:B------:R-:W5:Y:S01]  /*1240*/  LDS R51, [UR5+0x1770] ;  /* 0x00177005ff337984 */ /* 0x000f620008000800 */
[----:B------:R-:W-:-:S03]  /*1250*/  FFMA R5, R38, R42, R5 ;  /* 0x0000002a26057223 */ /* 0x000fc60000000005 */
[----:B------:R-:W5:Y:S01]  /*1260*/  LDS R49, [UR5+0x5910] ;  /* 0x00591005ff317984 */ /* 0x000f620008000800 */
[----:B------:R-:W-:-:S03]  /*1270*/  FFMA R25, R38, R50, R25 ;  /* 0x0000003226197223 */ /* 0x000fc60000000019 */
[----:B------:R-:W5:Y:S01]  /*1280*/  LDS R42, [UR5+0x5dc0] ;  /* 0x005dc005ff2a7984 */ /* 0x000f620008000800 */
[----:B------:R-:W-:-:S03]  /*1290*/  FFMA R21, R38, R48, R21 ;  /* 0x0000003026157223 */ /* 0x000fc60000000015 */
[----:B------:R-:W5:Y:S01]  /*12a0*/  LDS R47, [UR5+0x6270] ;  /* 0x00627005ff2f7984 */ /* 0x000f620008000800 */
[----:B-1----:R-:W-:-:S03]  /*12b0*/  FFMA R4, R38, R19, R4 ;  /* 0x0000001326047223 */ /* 0x002fc60000000004 */
[----:B------:R-:W1:Y:S01]  /*12c0*/  LDS R44, [UR5+0x6720] ;  /* 0x00672005ff2c7984 */ /* 0x000e620008000800 */
[----:B0-----:R-:W-:-:S03]  /*12d0*/  FFMA R2, R38, R39, R2 ;  /* 0x0000002726027223 */ /* 0x001fc60000000002 */
[----:B------:R-:W0:Y:S01]  /*12e0*/  LDS R45, [UR5+0x6bd0] ;  /* 0x006bd005ff2d7984 */ /* 0x000e220008000800 */
[----:B--2---:R-:W-:-:S03]  /*12f0*/  FFMA R7, R38, R40, R7 ;  /* 0x0000002826077223 */ /* 0x004fc60000000007 */
[----:B------:R-:W-:Y:S01]  /*1300*/  LDS R19, [R18+0x4] ;  /* 0x0000040012137984 */ /* 0x000fe20000000800 */
[----:B---3--:R-:W-:-:S03]  /*1310*/  FFMA R15, R38, R46, R15 ;  /* 0x0000002e260f7223 */ /* 0x008fc6000000000f */
[----:B------:R-:W2:Y:S01]  /*1320*/  LDS R40, [UR5+0x5460] ;  /* 0x00546005ff287984 */ /* 0x000ea20008000800 */
[----:B----4-:R-:W-:-:S03]  /*1330*/  FFMA R12, R38, R43, R12 ;  /* 0x0000002b260c7223 */ /* 0x010fc6000000000c */
[----:B------:R-:W3:Y:S01]  /*1340*/  LDS R39, [UR5+0x1774] ;  /* 0x00177405ff277984 */ /* 0x000ee20008000800 */
[----:B-----5:R-:W-:-:S03]  /*1350*/  FFMA R0, R38, R41, R0 ;  /* 0x0000002926007223 */ /* 0x020fc60000000000 */
[----:B------:R-:W4:Y:S01]  /*1360*/  LDS R43, [UR5+0x4b4] ;  /* 0x0004b405ff2b7984 */ /* 0x000f220008000800 */
[----:B------:R-:W-:-:S03]  /*1370*/  FFMA R24, R38, R51, R24 ;  /* 0x0000003326187223 */ /* 0x000fc60000000018 */
[----:B------:R-:W5:Y:S01]  /*1380*/  LDS R50, [UR5+0x964] ;  /* 0x00096405ff327984 */ /* 0x000f620008000800 */
[----:B------:R-:W-:-:S03]  /*1390*/  FFMA R6, R38, R49, R6 ;  /* 0x0000003126067223 */ /* 0x000fc60000000006 */
[----:B------:R-:W5:Y:S01]  /*13a0*/  LDS R41, [UR5+0xe14] ;  /* 0x000e1405ff297984 */ /* 0x000f620008000800 */
[----:B------:R-:W-:-:S03]  /*13b0*/  FFMA R42, R38, R42, R11 ;  /* 0x0000002a262a7223 */ /* 0x000fc6000000000b */
[----:B------:R-:W5:Y:S01]  /*13c0*/  LDS R48, [UR5+0x12c4] ;  /* 0x0012c405ff307984 */ /* 0x000f620008000800 */
[----:B------:R-:W-:-:S03]  /*13d0*/  FFMA R8, R38, R47, R8 ;  /* 0x0000002f26087223 */ /* 0x000fc60000000008 */
[----:B------:R-:W5:Y:S04]  /*13e0*/  LDS R46, [UR5+0x1c24] ;  /* 0x001c2405ff2e7984 */ /* 0x000f680008000800 */
[----:B------:R-:W5:Y:S01]  /*13f0*/  LDS R52, [UR5+0x4] ;  /* 0x00000405ff347984 */ /* 0x000f620008000800 */
[C---:B-1----:R-:W-:Y:S01]  /*1400*/  FFMA R44, R38.reuse, R44, R13 ;  /* 0x0000002c262c7223 */ /* 0x042fe2000000000d */
[C---:B0-----:R-:W-:Y:S02]  /*1410*/  FFMA R10, R38.reuse, R45, R10 ;  /* 0x0000002d260a7223 */ /* 0x041fe4000000000a */
[----:B------:R-:W0:Y:S04]  /*1420*/  LDS R11, [UR5+0x5914] ;  /* 0x00591405ff0b7984 */ /* 0x000e280008000800 */
[----:B------:R-:W1:Y:S01]  /*1430*/  LDS R49, [UR5+0x20d4] ;  /* 0x0020d405ff317984 */ /* 0x000e620008000800 */
        /* <DEDUP_REMOVED lines=17> */
[----:B0-----:R-:W-:-:S03]  /*1550*/  FFMA R6, R19, R11, R6 ;  /* 0x0000000b13067223 */ /* 0x001fc60000000006 */
[----:B------:R-:W0:Y:S01]  /*1560*/  LDS R41, [UR5+0x4654] ;  /* 0x00465405ff297984 */ /* 0x000e220008000800 */
[----:B-1----:R-:W-:-:S03]  /*1570*/  FFMA R20, R19, R49, R20 ;  /* 0x0000003113147223 */ /* 0x002fc60000000014 */
[----:B------:R-:W1:Y:S01]  /*1580*/  LDS R13, [UR5+0x5464] ;  /* 0x00546405ff0d7984 */ /* 0x000e620008000800 */
[----:B--2---:R-:W-:-:S03]  /*1590*/  FFMA R14, R19, R47, R14 ;  /* 0x0000002f130e7223 */ /* 0x004fc6000000000e */
[----:B------:R-:W2:Y:S01]  /*15a0*/  LDS R52, [UR5+0x2584] ;  /* 0x00258405ff347984 */ /* 0x000ea20008000800 */
[C---:B---3--:R-:W-:Y:S01]  /*15b0*/  FFMA R7, R19.reuse, R38, R7 ;  /* 0x0000002613077223 */ /* 0x048fe20000000007 */
[C---:B----4-:R-:W-:Y:S02]  /*15c0*/  FFMA R4, R19.reuse, R39, R4 ;  /* 0x0000002713047223 */ /* 0x050fe40000000004 */
[----:B------:R-:W3:Y:S01]  /*15d0*/  LDS R11, [UR5+0x6724] ;  /* 0x00672405ff0b7984 */ /* 0x000ee20008000800 */
[----:B-----5:R-:W-:-:S03]  /*15e0*/  FFMA R42, R19, R9, R42 ;  /* 0x00000009132a7223 */ /* 0x020fc6000000002a */
[----:B------:R-:W-:Y:S01]  /*15f0*/  LDS R38, [R18+0x8] ;  /* 0x0000080012267984 */ /* 0x000fe20000000800 */
[----:B------:R-:W-:-:S03]  /*1600*/  FFMA R15, R19, R50, R15 ;  /* 0x00000032130f7223 */ /* 0x000fc6000000000f */
        /* <DEDUP_REMOVED lines=9> */
[----:B0-----:R-:W-:-:S03]  /*16a0*/  FFMA R2, R19, R41, R2 ;  /* 0x0000002913027223 */ /* 0x001fc60000000002 */
[----:B------:R-:W0:Y:S01]  /*16b0*/  LDS R43, [UR5+0xe18] ;  /* 0x000e1805ff2b7984 */ /* 0x000e220008000800 */
[----:B-1----:R-:W-:-:S03]  /*16c0*/  FFMA R40, R19, R13, R40 ;  /* 0x0000000d13287223 */ /* 0x002fc60000000028 */
[----:B------:R-:W1:Y:S01]  /*16d0*/  LDS R50, [UR5+0x12c8] ;  /* 0x0012c805ff327984 */ /* 0x000e620008000800 */
[----:B--2---:R-:W-:-:S03]  /*16e0*/  FFMA R21, R19, R52, R21 ;  /* 0x0000003413157223 */ /* 0x004fc60000000015 */
[----:B------:R-:W2:Y:S04]  /*16f0*/  LDS R41, [UR5+0x1778] ;  /* 0x00177805ff297984 */ /* 0x000ea80008000800 */
[----:B------:R-:W2:Y:S01]  /*1700*/  LDS R48, [UR5+0x1c28] ;  /* 0x001c2805ff307984 */ /* 0x000ea20008000800 */
[----:B---3--:R-:W-:-:S03]  /*1710*/  FFMA R11, R19, R11, R44 ;  /* 0x0000000b130b7223 */ /* 0x008fc6000000002c */
[----:B------:R-:W3:Y:S04]  /*1720*/  LDS R46, [UR5+0x2588] ;  /* 0x00258805ff2e7984 */ /* 0x000ee80008000800 */
[----:B------:R-:W3:Y:S01]  /*1730*/  LDS R13, [UR5+0x2a38] ;  /* 0x002a3805ff0d7984 */ /* 0x000ee20008000800 */
[C---:B----4-:R-:W-:Y:S01]  /*1740*/  FFMA R9, R19.reuse, R9, R8 ;  /* 0x0000000913097223 */ /* 0x050fe20000000008 */
[----:B-----5:R-:W-:Y:S02]  /*1750*/  FFMA R20, R38, R39, R20 ;  /* 0x0000002726147223 */ /* 0x020fe40000000014 */
[----:B------:R-:W4:Y:S01]  /*1760*/  LDS R8, [UR5+0x6bd8] ;  /* 0x006bd805ff087984 */ /* 0x000f220008000800 */
        /* <DEDUP_REMOVED lines=11> */
[----:B------:R-:W2:Y:S01]  /*1820*/  LDS R50, [UR5+0x3848] ;  /* 0x00384805ff327984 */ /* 0x000ea20008000800 */
[----:B------:R-:W-:-:S03]  /*1830*/  FFMA R25, R38, R48, R25 ;  /* 0x0000003026197223 */ /* 0x000fc60000000019 */
[----:B------:R-:W2:Y:S01]  /*1840*/  LDS R45, [UR5+0x4658] ;  /* 0x00465805ff2d7984 */ /* 0x000ea20008000800 */
[----:B---3--:R-:W-:-:S03]  /*1850*/  FFMA R21, R38, R46, R21 ;  /* 0x0000002e26157223 */ /* 0x008fc60000000015 */
[----:B------:R-:W3:Y:S01]  /*1860*/  LDS R48, [UR5+0x41a8] ;  /* 0x0041a805ff307984 */ /* 0x000ee20008000800 */
[----:B------:R-:W-:-:S03]  /*1870*/  FFMA R14, R38, R13, R14 ;  /* 0x0000000d260e7223 */ /* 0x000fc6000000000e */
[----:B------:R-:W3:Y:S04]  /*1880*/  LDS R46, [UR5+0x4b08] ;  /* 0x004b0805ff2e7984 */ /* 0x000ee80008000800 */
        /* <DEDUP_REMOVED lines=9> */
[C---:B0-----:R-:W-:Y:S01]  /*1920*/  FFMA R12, R38.reuse, R51, R12 ;  /* 0x00000033260c7223 */ /* 0x041fe2000000000c */
[C---:B-1----:R-:W-:Y:S02]  /*1930*/  FFMA R0, R38.reuse, R47, R0 ;  /* 0x0000002f26007223 */ /* 0x042fe40000000000 */
[----:B------:R-:W-:Y:S01]  /*1940*/  LDS R8, [R18+0xc] ;  /* 0x00000c0012087984 */ /* 0x000fe20000000800 */
[----:B--2---:R-:W-:-:S03]  /*1950*/  FFMA R3, R38, R50, R3 ;  /* 0x0000003226037223 */ /* 0x004fc60000000003 */
[----:B------:R-:W0:Y:S01]  /*1960*/  LDS R39, [UR5+0x339c] ;  /* 0x00339c05ff277984 */ /* 0x000e220008000800 */
[----:B------:R-:W-:-:S03]  /*1970*/  FFMA R2, R38, R45, R2 ;  /* 0x0000002d26027223 */ /* 0x000fc60000000002 */
[----:B------:R-:W1:Y:S01]  /*1980*/  LDS R49, [UR5+0xc] ;  /* 0x00000c05ff317984 */ /* 0x000e620008000800 */
[----:B---3--:R-:W-:-:S03]  /*1990*/  FFMA R5, R38, R48, R5 ;  /* 0x0000003026057223 */ /* 0x008fc60000000005 */
[----:B------:R-:W2:Y:S01]  /*19a0*/  LDS R51, [UR5+0x4bc] ;  /* 0x0004bc05ff337984 */ /* 0x000ea20008000800 */
[----:B------:R-:W-:-:S03]  /*19b0*/  FFMA R7, R38, R46, R7 ;  /* 0x0000002e26077223 */ /* 0x000fc60000000007 */
[----:B------:R-:W3:Y:S01]  /*19c0*/  LDS R50, [UR5+0x96c] ;  /* 0x00096c05ff327984 */ /* 0x000ee20008000800 */
[----:B------:R-:W-:-:S03]  /*19d0*/  FFMA R4, R38, R43, R4 ;  /* 0x0000002b26047223 */ /* 0x000fc60000000004 */
        /* <DEDUP_REMOVED lines=8> */
[----:B------:R-:W5:Y:S04]  /*1a60*/  LDS R43, [UR5+0x20dc] ;  /* 0x0020dc05ff2b7984 */ /* 0x000f680008000800 */
        /* <DEDUP_REMOVED lines=9> */
[C---:B------:R-:W-:Y:S02]  /*1b00*/  FFMA R26, R8.reuse, R47, R26 ;  /* 0x0000002f081a7223 */ /* 0x040fe4000000001a */
        /* <DEDUP_REMOVED lines=19> */
[----:B------:R-:W-:Y:S01]  /*1c40*/  LDS R38, [UR5+0x10] ;  /* 0x00001005ff267984 */ /* 0x000fe20008000800 */
[----:B---3--:R-:W-:-:S03]  /*1c50*/  FFMA R5, R8, R39, R5 ;  /* 0x0000002708057223 */ /* 0x008fc60000000005 */
[----:B------:R-:W3:Y:S01]  /*1c60*/  LDS R0, [R18+0x10] ;  /* 0x0000100012007984 */ /* 0x000ee20000000800 */
[----:B----4-:R-:W-:-:S03]  /*1c70*/  FFMA R39, R8, R51, R2 ;  /* 0x0000003308277223 */ /* 0x010fc60000000002 */
[----:B------:R-:W4:Y:S01]  /*1c80*/  LDS R49, [UR5+0x4c0] ;  /* 0x0004c005ff317984 */ /* 0x000f220008000800 */
[----:B-----5:R-:W-:-:S03]  /*1c90*/  FFMA R7, R8, R50, R7 ;  /* 0x0000003208077223 */ /* 0x020fc60000000007 */
[----:B------:R-:W5:Y:S01]  /*1ca0*/  LDS R10, [UR5+0x970] ;  /* 0x00097005ff0a7984 */ /* 0x000f620008000800 */
[C---:B------:R-:W-:Y:S01]  /*1cb0*/  FFMA R45, R8.reuse, R45, R6 ;  /* 0x0000002d082d7223 */ /* 0x040fe20000000006 */
[C---:B------:R-:W-:Y:S02]  /*1cc0*/  FFMA R47, R8.reuse, R47, R42 ;  /* 0x0000002f082f7223 */ /* 0x040fe4000000002a */
        /* <DEDUP_REMOVED lines=13> */
[----:B------:R-:W3:Y:S01]  /*1da0*/  LDS R8, [UR5+0x3d00] ;  /* 0x003d0005ff087984 */ /* 0x000ee20008000800 */
[----:B----4-:R-:W-:-:S03]  /*1db0*/  FFMA R28, R0, R49, R28 ;  /* 0x00000031001c7223 */ /* 0x010fc6000000001c */
[----:B------:R-:W4:Y:S01]  /*1dc0*/  LDS R38, [UR5+0x2ef0] ;  /* 0x002ef005ff267984 */ /* 0x000f220008000800 */
[----:B-----5:R-:W-:-:S03]  /*1dd0*/  FFMA R29, R0, R10, R29 ;  /* 0x0000000a001d7223 */ /* 0x020fc6000000001d */
[----:B------:R-:W5:Y:S04]  /*1de0*/  LDS R49, [UR5+0x33a0] ;  /* 0x0033a005ff317984 */ /* 0x000f680008000800 */
[----:B------:R-:W5:Y:S01]  /*1df0*/  LDS R10, [UR5+0x3850] ;  /* 0x00385005ff0a7984 */ /* 0x000f620008000800 */
[----:B------:R-:W-:-:S03]  /*1e00*/  FFMA R5, R0, R6, R5 ;  /* 0x0000000600057223 */ /* 0x000fc60000000005 */
[----:B------:R-:W5:Y:S01]  /*1e10*/  LDS R2, [UR5+0x4b10] ;  /* 0x004b1005ff027984 */ /* 0x000f620008000800 */
[----:B------:R-:W-:-:S03]  /*1e20*/  FFMA R25, R0, R42, R25 ;  /* 0x0000002a00197223 */ /* 0x000fc60000000019 */
[----:B------:R-:W5:Y:S01]  /*1e30*/  LDS R53, [UR5+0x20e0] ;  /* 0x0020e005ff357984 */ /* 0x000f620008000800 */
[C---:B------:R-:W-:Y:S01]  /*1e40*/  FFMA R21, R0.reuse, R40, R21 ;  /* 0x0000002800157223 */ /* 0x040fe20000000015 */
[C---:B0-----:R-:W-:Y:S02]  /*1e50*/  FFMA R27, R0.reuse, R48, R27 ;  /* 0x00000030001b7223 */ /* 0x041fe4000000001b */
        /* <DEDUP_REMOVED lines=14> */
[----:B------:R-:W-:Y:S01]  /*1f40*/  LDS R8, [UR5+0x14] ;  /* 0x00001405ff087984 */ /* 0x000fe20008000800 */
[----:B------:R-:W-:-:S03]  /*1f50*/  FFMA R7, R0, R2, R7 ;  /* 0x0000000200077223 */ /* 0x000fc60000000007 */
[----:B------:R-:W5:Y:S01]  /*1f60*/  LDS R10, [UR5+0x6be0] ;  /* 0x006be005ff0a7984 */ /* 0x000f620008000800 */
[----:B------:R-:W-:-:S03]  /*1f70*/  FFMA R20, R0, R53, R20 ;  /* 0x0000003500147223 */ /* 0x000fc60000000014 */
[----:B------:R-:W5:Y:S04]  /*1f80*/  LDS R2, [R18+0x30] ;  /* 0x0000300012027984 */ /* 0x000f680000000800 */
[----:B------:R-:W5:Y:S01]  /*1f90*/  LDS R6, [UR5+0x974] ;  /* 0x00097405ff067984 */ /* 0x000f620008000800 */
[----:B0-----:R-:W-:-:S03]  /*1fa0*/  FFMA R14, R0, R51, R14 ;  /* 0x00000033000e7223 */ /* 0x001fc6000000000e */
[----:B------:R-:W0:Y:S01]  /*1fb0*/  LDS R4, [UR5+0x12d4] ;  /* 0x0012d405ff047984 */ /* 0x000e220008000800 */
[----:B-1----:R-:W-:-:S03]  /*1fc0*/  FFMA R43, R0, R48, R43 ;  /* 0x00000030002b7223 */ /* 0x002fc6000000002b */
[----:B------:R-:W1:Y:S01]  /*1fd0*/  LDS R49, [UR5+0x1784] ;  /* 0x00178405ff317984 */ /* 0x000e620008000800 */
[----:B--2---:R-:W-:-:S03]  /*1fe0*/  FFMA R47, R0, R42, R47 ;  /* 0x0000002a002f7223 */ /* 0x004fc6000000002f */
[----:B------:R-:W2:Y:S01]  /*1ff0*/  LDS R53, [UR5+0x4c4] ;  /* 0x0004c405ff357984 */ /* 0x000ea20008000800 */
[C---:B------:R-:W-:Y:S01]  /*2000*/  FFMA R41, R0.reuse, R46, R41 ;  /* 0x0000002e00297223 */ /* 0x040fe20000000029 */
[C---:B---3--:R-:W-:Y:S02]  /*2010*/  FFMA R45, R0.reuse, R44, R45 ;  /* 0x0000002c002d7223 */ /* 0x048fe4000000002d */
        /* <DEDUP_REMOVED lines=37> */
[----:B------:R-:W-:Y:S01]  /*2270*/  LDS R40, [UR5+0x18] ;  /* 0x00001805ff287984 */ /* 0x000fe20008000800 */
[----:B------:R-:W-:-:S03]  /*2280*/  FFMA R41, R2, R6, R41 ;  /* 0x0000000602297223 */ /* 0x000fc60000000029 */
[----:B------:R-:W-:Y:S01]  /*2290*/  LDS R38, [UR5+0x4c8] ;  /* 0x0004c805ff267984 */ /* 0x000fe20008000800 */
[----:B---3--:R-:W-:-:S03]  /*22a0*/  FFMA R43, R2, R4, R43 ;  /* 0x00000004022b7223 */ /* 0x008fc6000000002b */
[----:B------:R-:W-:Y:S01]  /*22b0*/  LDS R10, [UR5+0x978] ;  /* 0x00097805ff0a7984 */ /* 0x000fe20008000800 */
[----:B----4-:R-:W-:-:S03]  /*22c0*/  FFMA R45, R2, R0, R45 ;  /* 0x00000000022d7223 */ /* 0x010fc6000000002d */
[----:B------:R-:W-:Y:S01]  /*22d0*/  LDS R8, [UR5+0x12d8] ;  /* 0x0012d805ff087984 */ /* 0x000fe20008000800 */
[----:B-----5:R-:W-:-:S03]  /*22e0*/  FFMA R20, R2, R53, R20 ;  /* 0x0000003502147223 */ /* 0x020fc60000000014 */
[----:B------:R-:W2:Y:S04]  /*22f0*/  LDS R0, [R18+0x34] ;  /* 0x0000340012007984 */ /* 0x000ea80000000800 */
[----:B------:R-:W3:Y:S01]  /*2300*/  LDS R6, [UR5+0x1c38] ;  /* 0x001c3805ff067984 */ /* 0x000ee20008000800 */
[----:B------:R-:W-:-:S03]  /*2310*/  FFMA R14, R2, R51, R14 ;  /* 0x00000033020e7223 */ /* 0x000fc6000000000e */
[----:B------:R-:W4:Y:S01]  /*2320*/  LDS R49, [UR5+0x20e8] ;  /* 0x0020e805ff317984 */ /* 0x000f220008000800 */
[----:B------:R-:W-:-:S03]  /*2330*/  FFMA R47, R2, R46, R47 ;  /* 0x0000002e022f7223 */ /* 0x000fc6000000002f */
[----:B------:R-:W5:Y:S01]  /*2340*/  LDS R4, [UR5+0x2598] ;  /* 0x00259805ff047984 */ /* 0x000f620008000800 */
[C---:B------:R-:W-:Y:S01]  /*2350*/  FFMA R9, R2.reuse, R48, R9 ;  /* 0x0000003002097223 */ /* 0x040fe20000000009 */
[C---:B0-----:R-:W-:Y:S02]  /*2360*/  FFMA R11, R2.reuse, R44, R11 ;  /* 0x0000002c020b7223 */ /* 0x041fe4000000000b */
[----:B------:R-:W0:Y:S01]  /*2370*/  LDS R51, [UR5+0x1788] ;  /* 0x00178805ff337984 */ /* 0x000e220008000800 */
[----:B-1----:R-:W-:-:S03]  /*2380*/  FFMA R19, R2, R42, R19 ;  /* 0x0000002a02137223 */ /* 0x002fc60000000013 */
[----:B------:R-:W1:Y:S04]  /*2390*/  LDS R48, [UR5+0x3858] ;  /* 0x00385805ff307984 */ /* 0x000e680008000800 */
[----:B------:R-:W1:Y:S04]  /*23a0*/  LDS R46, [UR5+0x3d08] ;  /* 0x003d0805ff2e7984 */ /* 0x000e680008000800 */
[----:B------:R-:W1:Y:S04]  /*23b0*/  LDS R44, [UR5+0x41b8] ;  /* 0x0041b805ff2c7984 */ /* 0x000e680008000800 */
[----:B------:R-:W1:Y:S04]  /*23c0*/  LDS R42, [UR5+0x4668] ;  /* 0x00466805ff2a7984 */ /* 0x000e680008000800 */
[----:B------:R-:W1:Y:S01]  /*23d0*/  LDS R2, [UR5+0x6738] ;  /* 0x00673805ff027984 */ /* 0x000e620008000800 */
[C---:B--2---:R-:W-:Y:S01]  /*23e0*/  FFMA R31, R0.reuse, R40, R31 ;  /* 0x00000028001f7223 */ /* 0x044fe2000000001f */
[C---:B------:R-:W-:Y:S01]  /*23f0*/  FFMA R28, R0.reuse, R38, R28 ;  /* 0x00000026001c7223 */ /* 0x040fe2000000001c */
[C---:B------:R-:W-:Y:S01]  /*2400*/  FFMA R29, R0.reuse, R10, R29 ;  /* 0x0000000a001d7223 */ /* 0x040fe2000000001d */
[C---:B------:R-:W-:Y:S01]  /*2410*/  FFMA R27, R0.reuse, R8, R27 ;  /* 0x00000008001b7223 */ /* 0x040fe2000000001b */
[C---:B---3--:R-:W-:Y:S01]  /*2420*/  FFMA R25, R0.reuse, R6, R25 ;  /* 0x0000000600197223 */ /* 0x048fe20000000019 */
[----:B------:R-:W2:Y:S01]  /*2430*/  LDS R40, [UR5+0x4b18] ;  /* 0x004b1805ff287984 */ /* 0x000ea20008000800 */
[----:B----4-:R-:W-:-:S03]  /*2440*/  FFMA R20, R0, R49, R20 ;  /* 0x0000003100147223 */ /* 0x010fc60000000014 */
[----:B------:R-:W3:Y:S01]  /*2450*/  LDS R38, [UR5+0x4fc8] ;  /* 0x004fc805ff267984 */ /* 0x000ee20008000800 */
[----:B-----5:R-:W-:-:S03]  /*2460*/  FFMA R21, R0, R4, R21 ;  /* 0x0000000400157223 */ /* 0x020fc60000000015 */
[----:B------:R-:W4:Y:S04]  /*2470*/  LDS R49, [UR5+0x33a8] ;  /* 0x0033a805ff317984 */ /* 0x000f280008000800 */
[----:B------:R-:W5:Y:S01]  /*2480*/  LDS R10, [UR5+0x5478] ;  /* 0x00547805ff0a7984 */ /* 0x000f620008000800 */
[----:B0-----:R-:W-:-:S03]  /*2490*/  FFMA R24, R0, R51, R24 ;  /* 0x0000003300187223 */ /* 0x001fc60000000018 */
[----:B------:R-:W0:Y:S01]  /*24a0*/  LDS R8, [UR5+0x5928] ;  /* 0x00592805ff087984 */ /* 0x000e220008000800 */
[----:B-1----:R-:W-:-:S03]  /*24b0*/  FFMA R3, R0, R48, R3 ;  /* 0x0000003000037223 */ /* 0x002fc60000000003 */
[----:B------:R-:W1:Y:S01]  /*24c0*/  LDS R6, [UR5+0x5dd8] ;  /* 0x005dd805ff067984 */ /* 0x000e620008000800 */
[----:B------:R-:W-:-:S03]  /*24d0*/  FFMA R13, R0, R46, R13 ;  /* 0x0000002e000d7223 */ /* 0x000fc6000000000d */
[----:B------:R-:W1:Y:S01]  /*24e0*/  LDS R4, [UR5+0x6288] ;  /* 0x00628805ff047984 */ /* 0x000e620008000800 */
[----:B------:R-:W-:-:S03]  /*24f0*/  FFMA R5, R0, R44, R5 ;  /* 0x0000002c00057223 */ /* 0x000fc60000000005 */
[----:B------:R-:W1:Y:S01]  /*2500*/  LDS R53, [UR5+0xe28] ;  /* 0x000e2805ff357984 */ /* 0x000e620008000800 */
[----:B------:R-:W-:-:S03]  /*2510*/  FFMA R39, R0, R42, R39 ;  /* 0x0000002a00277223 */ /* 0x000fc60000000027 */
[----:B------:R-:W1:Y:S01]  /*2520*/  LDS R50, [UR5+0x2ef8] ;  /* 0x002ef805ff327984 */ /* 0x000e620008000800 */
[----:B------:R-:W-:-:S03]  /*2530*/  FFMA R11, R0, R2, R11 ;  /* 0x00000002000b7223 */ /* 0x000fc6000000000b */
[----:B------:R-:W1:Y:S01]  /*2540*/  LDS R51, [UR5+0x2a48] ;  /* 0x002a4805ff337984 */ /* 0x000e620008000800 */
[----:B--2---:R-:W-:-:S03]  /*2550*/  FFMA R7, R0, R40, R7 ;  /* 0x0000002800077223 */ /* 0x004fc60000000007 */
[----:B------:R-:W2:Y:S01]  /*2560*/  LDS R46, [UR5+0x6be8] ;  /* 0x006be805ff2e7984 */ /* 0x000ea20008000800 */
[----:B---3--:R-:W-:-:S03]  /*2570*/  FFMA R41, R0, R38, R41 ;  /* 0x0000002600297223 */ /* 0x008fc60000000029 */
[----:B------:R-:W-:Y:S01]  /*2580*/  LDS R48, [UR5+0x1c] ;  /* 0x00001c05ff307984 */ /* 0x000fe20008000800 */
[----:B----4-:R-:W-:-:S03]  /*2590*/  FFMA R12, R0, R49, R12 ;  /* 0x00000031000c7223 */ /* 0x010fc6000000000c */
[----:B------:R-:W3:Y:S01]  /*25a0*/  LDS R2, [R18+0x38] ;  /* 0x0000380012027984 */ /* 0x000ee20000000800 */
[----:B-----5:R-:W-:-:S03]  /*25b0*/  FFMA R43, R0, R10, R43 ;  /* 0x0000000a002b7223 */ /* 0x020fc6000000002b */
[----:B------:R-:W4:Y:S01]  /*25c0*/  LDS R44, [UR5+0x4cc] ;  /* 0x0004cc05ff2c7984 */ /* 0x000f220008000800 */
[----:B0-----:R-:W-:-:S03]  /*25d0*/  FFMA R45, R0, R8, R45 ;  /* 0x00000008002d7223 */ /* 0x001fc6000000002d */
[----:B------:R-:W0:Y:S01]  /*25e0*/  LDS R42, [UR5+0x97c] ;  /* 0x00097c05ff2a7984 */ /* 0x000e220008000800 */
[----:B-1----:R-:W-:-:S03]  /*25f0*/  FFMA R47, R0, R6, R47 ;  /* 0x00000006002f7223 */ /* 0x002fc6000000002f */
[----:B------:R-:W1:Y:S01]  /*2600*/  LDS R40, [UR5+0xe2c] ;  /* 0x000e2c05ff287984 */ /* 0x000e620008000800 */
        /* <DEDUP_REMOVED lines=9> */
[----:B--2---:R-:W-:-:S03]  /*26a0*/  FFMA R19, R0, R46, R19 ;  /* 0x0000002e00137223 */ /* 0x004fc60000000013 */
[----:B------:R-:W2:Y:S01]  /*26b0*/  LDS R49, [UR5+0x33ac] ;  /* 0x0033ac05ff317984 */ /* 0x000ea20008000800 */
[----:B---3--:R-:W-:-:S03]  /*26c0*/  FFMA R31, R2, R48, R31 ;  /* 0x00000030021f7223 */ /* 0x008fc6000000001f */
[----:B------:R-:W3:Y:S01]  /*26d0*/  LDS R53, [UR5+0x20ec] ;  /* 0x0020ec05ff357984 */ /* 0x000ee20008000800 */
[----:B----4-:R-:W-:-:S03]  /*26e0*/  FFMA R28, R2, R44, R28 ;  /* 0x0000002c021c7223 */ /* 0x010fc6000000001c */
[----:B------:R-:W4:Y:S01]  /*26f0*/  LDS R51, [UR5+0x2a4c] ;  /* 0x002a4c05ff337984 */ /* 0x000f220008000800 */
[----:B0-----:R-:W-:-:S03]  /*2700*/  FFMA R29, R2, R42, R29 ;  /* 0x0000002a021d7223 */ /* 0x001fc6000000001d */
[----:B------:R-:W0:Y:S01]  /*2710*/  LDS R52, [UR5+0x3d0c] ;  /* 0x003d0c05ff347984 */ /* 0x000e220008000800 */
[----:B-1----:R-:W-:-:S03]  /*2720*/  FFMA R26, R2, R40, R26 ;  /* 0x00000028021a7223 */ /* 0x002fc6000000001a */
[----:B------:R-:W1:Y:S01]  /*2730*/  LDS R50, [UR5+0x41bc] ;  /* 0x0041bc05ff327984 */ /* 0x000e620008000800 */
        /* <DEDUP_REMOVED lines=10> */
[----:B--2---:R-:W-:-:S03]  /*27e0*/  FFMA R12, R2, R49, R12 ;  /* 0x00000031020c7223 */ /* 0x004fc6000000000c */
[----:B------:R-:W2:Y:S04]  /*27f0*/  LDS R38, [UR5+0x5ddc] ;  /* 0x005ddc05ff267984 */ /* 0x000ea80008000800 */
        /* <DEDUP_REMOVED lines=8> */
[----:B------:R-:W-:Y:S01]  /*2880*/  LDS R4, [UR5+0x20] ;  /* 0x00002005ff047984 */ /* 0x000fe20008000800 */
[----:B-----5:R-:W-:-:S03]  /*2890*/  FFMA R39, R2, R48, R39 ;  /* 0x0000003002277223 */ /* 0x020fc60000000027 */
[----:B------:R-:W1:Y:S01]  /*28a0*/  LDS R0, [R18+0x3c] ;  /* 0x00003c0012007984 */ /* 0x000e620000000800 */
[C---:B------:R-:W-:Y:S01]  /*28b0*/  FFMA R7, R2.reuse, R46, R7 ;  /* 0x0000002e02077223 */ /* 0x040fe20000000007 */
[C---:B------:R-:W-:Y:S02]  /*28c0*/  FFMA R41, R2.reuse, R44, R41 ;  /* 0x0000002c02297223 */ /* 0x040fe40000000029 */
[----:B------:R-:W5:Y:S01]  /*28d0*/  LDS R46, [UR5+0x4d0] ;  /* 0x0004d005ff2e7984 */ /* 0x000f620008000800 */
[----:B------:R-:W-:-:S03]  /*28e0*/  FFMA R43, R2, R42, R43 ;  /* 0x0000002a022b7223 */ /* 0x000fc6000000002b */
[----:B------:R-:W5:Y:S01]  /*28f0*/  LDS R48, [UR5+0x980] ;  /* 0x00098005ff307984 */ /* 0x000f620008000800 */
[----:B------:R-:W-:-:S03]  /*2900*/  FFMA R45, R2, R40, R45 ;  /* 0x00000028022d7223 */ /* 0x000fc6000000002d */
[----:B------:R-:W5:Y:S01]  /*2910*/  LDS R44, [UR5+0xe30] ;  /* 0x000e3005ff2c7984 */ /* 0x000f620008000800 */
        /* <DEDUP_REMOVED lines=8> */
[----:B0-----:R-:W-:-:S03]  /*29a0*/  FFMA R19, R2, R6, R19 ;  /* 0x0000000602137223 */ /* 0x001fc60000000013 */
[----:B------:R-:W0:Y:S04]  /*29b0*/  LDS R51, [UR5+0x2a50] ;  /* 0x002a5005ff337984 */ /* 0x000e280008000800 */
[----:B------:R-:W0:Y:S01]  /*29c0*/  LDS R8, [UR5+0x2f00] ;  /* 0x002f0005ff087984 */ /* 0x000e220008000800 */
[----:B-1----:R-:W-:-:S03]  /*29d0*/  FFMA R31, R0, R4, R31 ;  /* 0x00000004001f7223 */ /* 0x002fc6000000001f */
[----:B------:R-:W1:Y:S04]  /*29e0*/  LDS R49, [UR5+0x33b0] ;  /* 0x0033b005ff317984 */ /* 0x000e680008000800 */
[----:B------:R-:W1:Y:S01]  /*29f0*/  LDS R6, [UR5+0x3860] ;  /* 0x00386005ff067984 */ /* 0x000e620008000800 */
[----:B-----5:R-:W-:-:S03]  /*2a00*/  FFMA R28, R0, R46, R28 ;  /* 0x0000002e001c7223 */ /* 0x020fc6000000001c */
[----:B------:R-:W5:Y:S01]  /*2a10*/  LDS R4, [UR5+0x3d10] ;  /* 0x003d1005ff047984 */ /* 0x000f620008000800 */
[----:B------:R-:W-:-:S03]  /*2a20*/  FFMA R29, R0, R48, R29 ;  /* 0x00000030001d7223 */ /* 0x000fc6000000001d */
[----:B------:R-:W5:Y:S01]  /*2a30*/  LDS R2, [UR5+0x41c0] ;  /* 0x0041c005ff027984 */ /* 0x000f620008000800 */
[C---:B------:R-:W-:Y:S01]  /*2a40*/  FFMA R26, R0.reuse, R44, R26 ;  /* 0x0000002c001a7223 */ /* 0x040fe2000000001a */
[C---:B--2---:R-:W-:Y:S02]  /*2a50*/  FFMA R27, R0.reuse, R42, R27 ;  /* 0x0000002a001b7223 */ /* 0x044fe4000000001b */
        /* <DEDUP_REMOVED lines=8> */
[----:B------:R-:W0:Y:S01]  /*2ae0*/  LDS R44, [UR5+0x5480] ;  /* 0x00548005ff2c7984 */ /* 0x000e220008000800 */
[----:B------:R-:W-:-:S03]  /*2af0*/  FFMA R15, R0, R8, R15 ;  /* 0x00000008000f7223 */ /* 0x000fc6000000000f */
[----:B------:R-:W0:Y:S01]  /*2b00*/  LDS R42, [UR5+0x5930] ;  /* 0x00593005ff2a7984 */ /* 0x000e220008000800 */
[----:B-1----:R-:W-:-:S03]  /*2b10*/  FFMA R12, R0, R49, R12 ;  /* 0x00000031000c7223 */ /* 0x002fc6000000000c */
[----:B------:R-:W1:Y:S01]  /*2b20*/  LDS R40, [UR5+0x5de0] ;  /* 0x005de005ff287984 */ /* 0x000e620008000800 */
[----:B------:R-:W-:-:S03]  /*2b30*/  FFMA R3, R0, R6, R3 ;  /* 0x0000000600037223 */ /* 0x000fc60000000003 */
[----:B------:R-:W1:Y:S01]  /*2b40*/  LDS R38, [UR5+0x6290] ;  /* 0x00629005ff267984 */ /* 0x000e620008000800 */
[----:B-----5:R-:W-:-:S03]  /*2b50*/  FFMA R13, R0, R4, R13 ;  /* 0x00000004000d7223 */ /* 0x020fc6000000000d */
[----:B------:R-:W5:Y:S01]  /*2b60*/  LDS R10, [UR5+0x6740] ;  /* 0x00674005ff0a7984 */ /* 0x000f620008000800 */
[----:B------:R-:W-:-:S03]  /*2b70*/  FFMA R5, R0, R2, R5 ;  /* 0x0000000200057223 */ /* 0x000fc60000000005 */
[----:B------:R-:W5:Y:S04]  /*2b80*/  LDS R8, [UR5+0x6bf0] ;  /* 0x006bf005ff087984 */ /* 0x000f680008000800 */
[----:B------:R-:W-:Y:S01]  /*2b90*/  LDS R6, [UR5+0x24] ;  /* 0x00002405ff067984 */ /* 0x000fe20008000800 */
[----:B--2---:R-:W-:-:S03]  /*2ba0*/  FFMA R20, R0, R53, R20 ;  /* 0x0000003500147223 */ /* 0x004fc60000000014 */
[----:B------:R-:W2:Y:S01]  /*2bb0*/  LDS R2, [R18+0x40] ;  /* 0x0000400012027984 */ /* 0x000ea20000000800 */
[----:B------:R-:W-:-:S03]  /*2bc0*/  FFMA R39, R0, R48, R39 ;  /* 0x0000003000277223 */ /* 0x000fc60000000027 */
[----:B------:R-:W2:Y:S01]  /*2bd0*/  LDS R51, [UR5+0x4d4] ;  /* 0x0004d405ff337984 */ /* 0x000ea20008000800 */
[----:B---3--:R-:W-:-:S03]  /*2be0*/  FFMA R7, R0, R50, R7 ;  /* 0x0000003200077223 */ /* 0x008fc60000000007 */
[----:B------:R-:W3:Y:S01]  /*2bf0*/  LDS R4, [UR5+0x984] ;  /* 0x00098405ff047984 */ /* 0x000ee20008000800 */
[----:B----4-:R-:W-:-:S03]  /*2c00*/  FFMA R41, R0, R46, R41 ;  /* 0x0000002e00297223 */ /* 0x010fc60000000029 */
[----:B------:R-:W4:Y:S01]  /*2c10*/  LDS R49, [UR5+0xe34] ;  /* 0x000e3405ff317984 */ /* 0x000f220008000800 */
[C---:B0-----:R-:W-:Y:S01]  /*2c20*/  FFMA R43, R0.reuse, R44, R43 ;  /* 0x0000002c002b7223 */ /* 0x041fe2000000002b */
[C---:B------:R-:W-:Y:S02]  /*2c30*/  FFMA R45, R0.reuse, R42, R45 ;  /* 0x0000002a002d7223 */ /* 0x040fe4000000002d */
        /* <DEDUP_REMOVED lines=17> */
[----:B------:R-:W4:Y:S04]  /*2d50*/  LDS R6, [UR5+0x4674] ;  /* 0x00467405ff067984 */ /* 0x000f280008000800 */
[----:B------:R-:W4:Y:S01]  /*2d60*/  LDS R49, [UR5+0x33b4] ;  /* 0x0033b405ff317984 */ /* 0x000f220008000800 */
[----:B0-----:R-:W-:-:S03]  /*2d70*/  FFMA R27, R2, R46, R27 ;  /* 0x0000002e021b7223 */ /* 0x001fc6000000001b */
[----:B------:R-:W0:Y:S01]  /*2d80*/  LDS R4, [UR5+0x4b24] ;  /* 0x004b2405ff047984 */ /* 0x000e220008000800 */
[----:B-1----:R-:W-:-:S03]  /*2d90*/  FFMA R24, R2, R48, R24 ;  /* 0x0000003002187223 */ /* 0x002fc60000000018 */
[----:B------:R-:W1:Y:S01]  /*2da0*/  LDS R0, [UR5+0x4fd4] ;  /* 0x004fd405ff007984 */ /* 0x000e620008000800 */
[----:B------:R-:W-:-:S03]  /*2db0*/  FFMA R25, R2, R44, R25 ;  /* 0x0000002c02197223 */ /* 0x000fc60000000019 */
[----:B------:R-:W1:Y:S01]  /*2dc0*/  LDS R53, [UR5+0x20f4] ;  /* 0x0020f405ff357984 */ /* 0x000e620008000800 */
[C---:B-----5:R-:W-:Y:S01]  /*2dd0*/  FFMA R21, R2.reuse, R42, R21 ;  /* 0x0000002a02157223 */ /* 0x060fe20000000015 */
[C---:B------:R-:W-:Y:S02]  /*2de0*/  FFMA R15, R2.reuse, R40, R15 ;  /* 0x00000028020f7223 */ /* 0x040fe4000000000f */
        /* <DEDUP_REMOVED lines=11> */
[----:B------:R-:W-:-:S03]  /*2ea0*/  FFMA R12, R2, R49, R12 ;  /* 0x00000031020c7223 */ /* 0x000fc6000000000c */
[----:B------:R-:W-:Y:S01]  /*2eb0*/  LDS R10, [UR5+0x28] ;  /* 0x00002805ff0a7984 */ /* 0x000fe20008000800 */
[----:B0-----:R-:W-:-:S03]  /*2ec0*/  FFMA R7, R2, R4, R7 ;  /* 0x0000000402077223 */ /* 0x001fc60000000007 */
[----:B------:R-:W-:Y:S01]  /*2ed0*/  LDS R8, [UR5+0x988] ;  /* 0x00098805ff087984 */ /* 0x000fe20008000800 */
[----:B-1----:R-:W-:-:S03]  /*2ee0*/  FFMA R41, R2, R0, R41 ;  /* 0x0000000002297223 */ /* 0x002fc60000000029 */
[----:B------:R-:W-:Y:S01]  /*2ef0*/  LDS R51, [UR5+0xe38] ;  /* 0x000e3805ff337984 */ /* 0x000fe20008000800 */
[----:B------:R-:W-:-:S03]  /*2f00*/  FFMA R20, R2, R53, R20 ;  /* 0x0000003502147223 */ /* 0x000fc60000000014 */
[----:B------:R-:W0:Y:S04]  /*2f10*/  LDS R0, [R18+0x60] ;  /* 0x0000600012007984 */ /* 0x000e280000000800 */
[----:B------:R-:W1:Y:S01]  /*2f20*/  LDS R6, [UR5+0x12e8] ;  /* 0x0012e805ff067984 */ /* 0x000e620008000800 */
[----:B-----5:R-:W-:-:S03]  /*2f30*/  FFMA R43, R2, R46, R43 ;  /* 0x0000002e022b7223 */ /* 0x020fc6000000002b */
[----:B------:R-:W5:Y:S01]  /*2f40*/  LDS R49, [UR5+0x1798] ;  /* 0x00179805ff317984 */ /* 0x000f620008000800 */
[----:B------:R-:W-:-:S03]  /*2f50*/  FFMA R45, R2, R48, R45 ;  /* 0x00000030022d7223 */ /* 0x000fc6000000002d */
[----:B------:R-:W5:Y:S01]  /*2f60*/  LDS R4, [UR5+0x1c48] ;  /* 0x001c4805ff047984 */ /* 0x000f620008000800 */
[----:B--2---:R-:W-:-:S03]  /*2f70*/  FFMA R47, R2, R44, R47 ;  /* 0x0000002c022f7223 */ /* 0x004fc6000000002f */
[----:B------:R-:W2:Y:S01]  /*2f80*/  LDS R53, [UR5+0x4d8] ;  /* 0x0004d805ff357984 */ /* 0x000ea20008000800 */
[C---:B------:R-:W-:Y:S01]  /*2f90*/  FFMA R9, R2.reuse, R42, R9 ;  /* 0x0000002a02097223 */ /* 0x040fe20000000009 */
[C---:B---3--:R-:W-:Y:S02]  /*2fa0*/  FFMA R11, R2.reuse, R40, R11 ;  /* 0x00000028020b7223 */ /* 0x048fe4000000000b */
[----:B------:R-:W3:Y:S01]  /*2fb0*/  LDS R48, [UR5+0x25a8] ;  /* 0x0025a805ff307984 */ /* 0x000ee20008000800 */
[----:B----4-:R-:W-:-:S03]  /*2fc0*/  FFMA R19, R2, R38, R19 ;  /* 0x0000002602137223 */ /* 0x010fc60000000013 */
[----:B------:R-:W4:Y:S04]  /*2fd0*/  LDS R46, [UR5+0x2f08] ;  /* 0x002f0805ff2e7984 */ /* 0x000f280008000800 */
[----:B------:R-:W4:Y:S04]  /*2fe0*/  LDS R44, [UR5+0x3868] ;  /* 0x00386805ff2c7984 */ /* 0x000f280008000800 */
[----:B------:R-:W4:Y:S04]  /*2ff0*/  LDS R42, [UR5+0x3d18] ;  /* 0x003d1805ff2a7984 */ /* 0x000f280008000800 */
[----:B------:R-:W4:Y:S01]  /*3000*/  LDS R40, [UR5+0x41c8] ;  /* 0x0041c805ff287984 */ /* 0x000f220008000800 */
[C---:B0-----:R-:W-:Y:S01]  /*3010*/  FFMA R31, R0.reuse, R10, R31 ;  /* 0x0000000a001f7223 */ /* 0x041fe2000000001f */
[C---:B------:R-:W-:Y:S01]  /*3020*/  FFMA R29, R0.reuse, R8, R29 ;  /* 0x00000008001d7223 */ /* 0x040fe2000000001d */
[C---:B------:R-:W-:Y:S01]  /*3030*/  FFMA R26, R0.reuse, R51, R26 ;  /* 0x00000033001a7223 */ /* 0x040fe2000000001a */
[----:B------:R-:W0:Y:S01]  /*3040*/  LDS R38, [UR5+0x4678] ;  /* 0x00467805ff267984 */ /* 0x000e220008000800 */
[----:B-1----:R-:W-:-:S03]  /*3050*/  FFMA R27, R0, R6, R27 ;  /* 0x00000006001b7223 */ /* 0x002fc6000000001b */
[----:B------:R-:W1:Y:S01]  /*3060*/  LDS R51, [UR5+0x2a58] ;  /* 0x002a5805ff337984 */ /* 0x000e620008000800 */
[----:B-----5:R-:W-:-:S03]  /*3070*/  FFMA R24, R0, R49, R24 ;  /* 0x0000003100187223 */ /* 0x020fc60000000018 */
[----:B------:R-:W5:Y:S01]  /*3080*/  LDS R49, [UR5+0x33b8] ;  /* 0x0033b805ff317984 */ /* 0x000f620008000800 */
[----:B------:R-:W-:-:S03]  /*3090*/  FFMA R25, R0, R4, R25 ;  /* 0x0000000400197223 */ /* 0x000fc60000000019 */
[----:B------:R-:W5:Y:S01]  /*30a0*/  LDS R10, [UR5+0x4b28] ;  /* 0x004b2805ff0a7984 */ /* 0x000f620008000800 */
[----:B--2---:R-:W-:-:S03]  /*30b0*/  FFMA R28, R0, R53, R28 ;  /* 0x00000035001c7223 */ /* 0x004fc6000000001c */
[----:B------:R-:W2:Y:S01]  /*30c0*/  LDS R8, [UR5+0x4fd8] ;  /* 0x004fd805ff087984 */ /* 0x000ea20008000800 */
[----:B---3--:R-:W-:-:S03]  /*30d0*/  FFMA R21, R0, R48, R21 ;  /* 0x0000003000157223 */ /* 0x008fc60000000015 */
[----:B------:R-:W3:Y:S01]  /*30e0*/  LDS R6, [UR5+0x5488] ;  /* 0x00548805ff067984 */ /* 0x000ee20008000800 */
[----:B----4-:R-:W-:-:S03]  /*30f0*/  FFMA R15, R0, R46, R15 ;  /* 0x0000002e000f7223 */ /* 0x010fc6000000000f */
[----:B------:R-:W4:Y:S01]  /*3100*/  LDS R4, [UR5+0x5938] ;  /* 0x00593805ff047984 */ /* 0x000f220008000800 */
[----:B------:R-:W-:-:S03]  /*3110*/  FFMA R3, R0, R44, R3 ;  /* 0x0000002c00037223 */ /* 0x000fc60000000003 */
[----:B------:R-:W4:Y:S01]  /*3120*/  LDS R2, [UR5+0x5de8] ;  /* 0x005de805ff027984 */ /* 0x000f220008000800 */
[----:B------:R-:W-:-:S03]  /*3130*/  FFMA R13, R0, R42, R13 ;  /* 0x0000002a000d7223 */ /* 0x000fc6000000000d */
[----:B------:R-:W4:Y:S01]  /*3140*/  LDS R53, [UR5+0x20f8] ;  /* 0x0020f805ff357984 */ /* 0x000f220008000800 */
[----:B------:R-:W-:-:S03]  /*3150*/  FFMA R5, R0, R40, R5 ;  /* 0x0000002800057223 */ /* 0x000fc60000000005 */
[----:B------:R-:W4:Y:S01]  /*3160*/  LDS R46, [UR5+0x6298] ;  /* 0x00629805ff2e7984 */ /* 0x000f220008000800 */
[----:B0-----:R-:W-:-:S03]  /*3170*/  FFMA R39, R0, R38, R39 ;  /* 0x0000002600277223 */ /* 0x001fc60000000027 */
[----:B------:R-:W0:Y:S01]  /*3180*/  LDS R48, [UR5+0x6748] ;  /* 0x00674805ff307984 */ /* 0x000e220008000800 */
[----:B-1----:R-:W-:-:S03]  /*3190*/  FFMA R14, R0, R51, R14 ;  /* 0x00000033000e7223 */ /* 0x002fc6000000000e */
[----:B------:R-:W1:Y:S01]  /*31a0*/  LDS R44, [UR5+0x6bf8] ;  /* 0x006bf805ff2c7984 */ /* 0x000e620008000800 */
[----:B-----5:R-:W-:-:S03]  /*31b0*/  FFMA R12, R0, R49, R12 ;  /* 0x00000031000c7223 */ /* 0x020fc6000000000c */
[----:B------:R-:W-:Y:S01]  /*31c0*/  LDS R42, [UR5+0x2c] ;  /* 0x00002c05ff2a7984 */ /* 0x000fe20008000800 */
[----:B------:R-:W-:-:S03]  /*31d0*/  FFMA R7, R0, R10, R7 ;  /* 0x0000000a00077223 */ /* 0x000fc60000000007 */
[----:B------:R-:W-:Y:S01]  /*31e0*/  LDS R40, [UR5+0x4dc] ;  /* 0x0004dc05ff287984 */ /* 0x000fe20008000800 */
[----:B--2---:R-:W-:-:S03]  /*31f0*/  FFMA R41, R0, R8, R41 ;  /* 0x0000000800297223 */ /* 0x004fc60000000029 */
[----:B------:R-:W-:Y:S01]  /*3200*/  LDS R38, [UR5+0x98c] ;  /* 0x00098c05ff267984 */ /* 0x000fe20008000800 */
[----:B---3--:R-:W-:-:S03]  /*3210*/  FFMA R43, R0, R6, R43 ;  /* 0x00000006002b7223 */ /* 0x008fc6000000002b */
[----:B------:R-:W-:Y:S01]  /*3220*/  LDS R10, [UR5+0xe3c] ;  /* 0x000e3c05ff0a7984 */ /* 0x000fe20008000800 */
[----:B----4-:R-:W-:-:S03]  /*3230*/  FFMA R45, R0, R4, R45 ;  /* 0x00000004002d7223 */ /* 0x010fc6000000002d */
[----:B------:R-:W-:Y:S01]  /*3240*/  LDS R8, [UR5+0x12ec] ;  /* 0x0012ec05ff087984 */ /* 0x000fe20008000800 */
[----:B------:R-:W-:-:S03]  /*3250*/  FFMA R47, R0, R2, R47 ;  /* 0x00000002002f7223 */ /* 0x000fc6000000002f */
[----:B------:R-:W-:Y:S01]  /*3260*/  LDS R6, [UR5+0x1c4c] ;  /* 0x001c4c05ff067984 */ /* 0x000fe20008000800 */
[----:B------:R-:W-:-:S03]  /*3270*/  FFMA R20, R0, R53, R20 ;  /* 0x0000003500147223 */ /* 0x000fc60000000014 */
[----:B------:R-:W2:Y:S01]  /*3280*/  LDS R2, [R18+0x64] ;  /* 0x0000640012027984 */ /* 0x000ea20000000800 */
[----:B------:R-:W-:-:S03]  /*3290*/  FFMA R9, R0, R46, R9 ;  /* 0x0000002e00097223 */ /* 0x000fc60000000009 */
[----:B------:R-:W3:Y:S04]  /*32a0*/  LDS R51, [UR5+0x20fc] ;  /* 0x0020fc05ff337984 */ /* 0x000ee80008000800 */
[----:B------:R-:W4:Y:S01]  /*32b0*/  LDS R4, [UR5+0x25ac] ;  /* 0x0025ac05ff047984 */ /* 0x000f220008000800 */
[----:B0-----:R-:W-:-:S03]  /*32c0*/  FFMA R11, R0, R48, R11 ;  /* 0x00000030000b7223 */ /* 0x001fc6000000000b */
[----:B------:R-:W0:Y:S01]  /*32d0*/  LDS R49, [UR5+0x2a5c] ;  /* 0x002a5c05ff317984 */ /* 0x000e220008000800 */
[----:B-1----:R-:W-:-:S03]  /*32e0*/  FFMA R19, R0, R44, R19 ;  /* 0x0000002c00137223 */ /* 0x002fc60000000013 */
[----:B------:R-:W1:Y:S04]  /*32f0*/  LDS R53, [UR5+0x179c] ;  /* 0x00179c05ff357984 */ /* 0x000e680008000800 */
[----:B------:R-:W5:Y:S04]  /*3300*/  LDS R50, [UR5+0x386c] ;  /* 0x00386c05ff327984 */ /* 0x000f680008000800 */
[----:B------:R-:W5:Y:S04]  /*3310*/  LDS R48, [UR5+0x3d1c] ;  /* 0x003d1c05ff307984 */ /* 0x000f680008000800 */
[----:B------:R-:W5:Y:S04]  /*3320*/  LDS R46, [UR5+0x41cc] ;  /* 0x0041cc05ff2e7984 */ /* 0x000f680008000800 */
[----:B------:R-:W5:Y:S04]  /*3330*/  LDS R44, [UR5+0x467c] ;  /* 0x00467c05ff2c7984 */ /* 0x000f680008000800 */
[----:B------:R-:W5:Y:S01]  /*3340*/  LDS R0, [UR5+0x6bfc] ;  /* 0x006bfc05ff007984 */ /* 0x000f620008000800 */
[C---:B--2---:R-:W-:Y:S01]  /*3350*/  FFMA R31, R2.reuse, R42, R31 ;  /* 0x0000002a021f7223 */ /* 0x044fe2000000001f */
[C---:B------:R-:W-:Y:S01]  /*3360*/  FFMA R28, R2.reuse, R40, R28 ;  /* 0x00000028021c7223 */ /* 0x040fe2000000001c */
[C---:B------:R-:W-:Y:S01]  /*3370*/  FFMA R29, R2.reuse, R38, R29 ;  /* 0x00000026021d7223 */ /* 0x040fe2000000001d */
[C---:B------:R-:W-:Y:S01]  /*3380*/  FFMA R26, R2.reuse, R10, R26 ;  /* 0x0000000a021a7223 */ /* 0x040fe2000000001a */
[C---:B------:R-:W-:Y:S01]  /*3390*/  FFMA R27, R2.reuse, R8, R27 ;  /* 0x00000008021b7223 */ /* 0x040fe2000000001b */
[C---:B------:R-:W-:Y:S01]  /*33a0*/  FFMA R25, R2.reuse, R6, R25 ;  /* 0x0000000602197223 */ /* 0x040fe20000000019 */
[C---:B---3--:R-:W-:Y:S01]  /*33b0*/  FFMA R20, R2.reuse, R51, R20 ;  /* 0x0000003302147223 */ /* 0x048fe20000000014 */
[----:B------:R-:W2:Y:S01]  /*33c0*/  LDS R42, [UR5+0x4b2c] ;  /* 0x004b2c05ff2a7984 */ /* 0x000ea20008000800 */
[----:B----4-:R-:W-:-:S03]  /*33d0*/  FFMA R21, R2, R4, R21 ;  /* 0x0000000402157223 */ /* 0x010fc60000000015 */
[----:B------:R-:W3:Y:S01]  /*33e0*/  LDS R51, [UR5+0x33bc] ;  /* 0x0033bc05ff337984 */ /* 0x000ee20008000800 */
[----:B0-----:R-:W-:-:S03]  /*33f0*/  FFMA R14, R2, R49, R14 ;  /* 0x00000031020e7223 */ /* 0x001fc6000000000e */
[----:B------:R-:W0:Y:S01]  /*3400*/  LDS R49, [UR5+0x2f0c] ;  /* 0x002f0c05ff317984 */ /* 0x000e220008000800 */
[----:B-1----:R-:W-:-:S03]  /*3410*/  FFMA R24, R2, R53, R24 ;  /* 0x0000003502187223 */ /* 0x002fc60000000018 */
[----:B------:R-:W1:Y:S01]  /*3420*/  LDS R40, [UR5+0x4fdc] ;  /* 0x004fdc05ff287984 */ /* 0x000e620008000800 */
        /* <DEDUP_REMOVED lines=10> */
[----:B------:R-:W-:Y:S01]  /*34d0*/  LDS R46, [UR5+0x30] ;  /* 0x00003005ff2e7984 */ /* 0x000fe20008000800 */
[----:B--2---:R-:W-:-:S03]  /*34e0*/  FFMA R7, R2, R42, R7 ;  /* 0x0000002a02077223 */ /* 0x004fc60000000007 */
[----:B------:R-:W2:Y:S01]  /*34f0*/  LDS R0, [R18+0x68] ;  /* 0x0000680012007984 */ /* 0x000ea20000000800 */
[----:B---3--:R-:W-:-:S03]  /*3500*/  FFMA R12, R2, R51, R12 ;  /* 0x00000033020c7223 */ /* 0x008fc6000000000c */
[----:B------:R-:W3:Y:S01]  /*3510*/  LDS R48, [UR5+0x4e0] ;  /* 0x0004e005ff307984 */ /* 0x000ee20008000800 */
[----:B0-----:R-:W-:-:S03]  /*3520*/  FFMA R15, R2, R49, R15 ;  /* 0x00000031020f7223 */ /* 0x001fc6000000000f */
[----:B------:R-:W0:Y:S01]  /*3530*/  LDS R44, [UR5+0x990] ;  /* 0x00099005ff2c7984 */ /* 0x000e220008000800 */
[----:B-1----:R-:W-:-:S03]  /*3540*/  FFMA R41, R2, R40, R41 ;  /* 0x0000002802297223 */ /* 0x002fc60000000029 */
[----:B------:R-:W1:Y:S01]  /*3550*/  LDS R42, [UR5+0xe40] ;  /* 0x000e4005ff2a7984 */ /* 0x000e620008000800 */
        /* <DEDUP_REMOVED lines=9> */
[----:B------:R-:W5:Y:S04]  /*35f0*/  LDS R6, [UR5+0x2f10] ;  /* 0x002f1005ff067984 */ /* 0x000f680008000800 */
[----:B------:R-:W5:Y:S04]  /*3600*/  LDS R49, [UR5+0x33c0] ;  /* 0x0033c005ff317984 */ /* 0x000f680008000800 */
[----:B------:R-:W5:Y:S01]  /*3610*/  LDS R4, [UR5+0x3870] ;  /* 0x00387005ff047984 */ /* 0x000f620008000800 */
[----:B--2---:R-:W-:-:S03]  /*3620*/  FFMA R31, R0, R46, R31 ;  /* 0x0000002e001f7223 */ /* 0x004fc6000000001f */
[----:B------:R-:W2:Y:S01]  /*3630*/  LDS R2, [UR5+0x3d20] ;  /* 0x003d2005ff027984 */ /* 0x000ea20008000800 */
[C---:B---3--:R-:W-:Y:S01]  /*3640*/  FFMA R28, R0.reuse, R48, R28 ;  /* 0x00000030001c7223 */ /* 0x048fe2000000001c */
[C---:B0-----:R-:W-:Y:S02]  /*3650*/  FFMA R29, R0.reuse, R44, R29 ;  /* 0x0000002c001d7223 */ /* 0x041fe4000000001d */
[----:B------:R-:W0:Y:S01]  /*3660*/  LDS R53, [UR5+0x2100] ;  /* 0x00210005ff357984 */ /* 0x000e220008000800 */
[----:B-1----:R-:W-:-:S03]  /*3670*/  FFMA R26, R0, R42, R26 ;  /* 0x0000002a001a7223 */ /* 0x002fc6000000001a */
[----:B------:R-:W1:Y:S01]  /*3680*/  LDS R51, [UR5+0x2a60] ;  /* 0x002a6005ff337984 */ /* 0x000e620008000800 */
        /* <DEDUP_REMOVED lines=17> */
[----:B0-----:R-:W-:-:S03]  /*37a0*/  FFMA R20, R0, R53, R20 ;  /* 0x0000003500147223 */ /* 0x001fc60000000014 */
[----:B------:R-:W0:Y:S01]  /*37b0*/  LDS R8, [UR5+0x6c00] ;  /* 0x006c0005ff087984 */ /* 0x000e220008000800 */
[----:B-1----:R-:W-:-:S03]  /*37c0*/  FFMA R14, R0, R51, R14 ;  /* 0x00000033000e7223 */ /* 0x002fc6000000000e */
[----:B------:R-:W-:Y:S01]  /*37d0*/  LDS R6, [UR5+0x34] ;  /* 0x00003405ff067984 */ /* 0x000fe20008000800 */
[----:B---3--:R-:W-:-:S03]  /*37e0*/  FFMA R5, R0, R50, R5 ;  /* 0x0000003200057223 */ /* 0x008fc60000000005 */
[----:B------:R-:W1:Y:S01]  /*37f0*/  LDS R2, [R18+0x6c] ;  /* 0x00006c0012027984 */ /* 0x000e620000000800 */
[----:B----4-:R-:W-:-:S03]  /*3800*/  FFMA R39, R0, R52, R39 ;  /* 0x0000003400277223 */ /* 0x010fc60000000027 */
[----:B------:R-:W3:Y:S01]  /*3810*/  LDS R49, [UR5+0x4e4] ;  /* 0x0004e405ff317984 */ /* 0x000ee20008000800 */
[----:B-----5:R-:W-:-:S03]  /*3820*/  FFMA R7, R0, R48, R7 ;  /* 0x0000003000077223 */ /* 0x020fc60000000007 */
[----:B------:R-:W4:Y:S01]  /*3830*/  LDS R4, [UR5+0x994] ;  /* 0x00099405ff047984 */ /* 0x000f220008000800 */
        /* <DEDUP_REMOVED lines=11> */
[----:B0-----:R-:W-:-:S03]  /*38f0*/  FFMA R19, R0, R8, R19 ;  /* 0x0000000800137223 */ /* 0x001fc60000000013 */
[----:B------:R-:W0:Y:S04]  /*3900*/  LDS R38, [UR5+0x2f14] ;  /* 0x002f1405ff267984 */ /* 0x000e280008000800 */
[----:B------:R-:W0:Y:S01]  /*3910*/  LDS R10, [UR5+0x3874] ;  /* 0x00387405ff0a7984 */ /* 0x000e220008000800 */
[----:B-1----:R-:W-:-:S03]  /*3920*/  FFMA R31, R2, R6, R31 ;  /* 0x00000006021f7223 */ /* 0x002fc6000000001f */
[----:B------:R-:W1:Y:S01]  /*3930*/  LDS R8, [UR5+0x3d24] ;  /* 0x003d2405ff087984 */ /* 0x000e620008000800 */
[----:B---3--:R-:W-:-:S03]  /*3940*/  FFMA R28, R2, R49, R28 ;  /* 0x00000031021c7223 */ /* 0x008fc6000000001c */
[----:B------:R-:W3:Y:S01]  /*3950*/  LDS R6, [UR5+0x41d4] ;  /* 0x0041d405ff067984 */ /* 0x000ee20008000800 */
[----:B----4-:R-:W-:-:S03]  /*3960*/  FFMA R29, R2, R4, R29 ;  /* 0x00000004021d7223 */ /* 0x010fc6000000001d */
[----:B------:R-:W4:Y:S04]  /*3970*/  LDS R49, [UR5+0x33c4] ;  /* 0x0033c405ff317984 */ /* 0x000f280008000800 */
[----:B------:R-:W4:Y:S01]  /*3980*/  LDS R4, [UR5+0x4684] ;  /* 0x00468405ff047984 */ /* 0x000f220008000800 */
        /* <DEDUP_REMOVED lines=9> */
[----:B0-----:R-:W-:-:S03]  /*3a20*/  FFMA R15, R2, R38, R15 ;  /* 0x00000026020f7223 */ /* 0x001fc6000000000f */
[----:B------:R-:W0:Y:S01]  /*3a30*/  LDS R48, [UR5+0x5494] ;  /* 0x00549405ff307984 */ /* 0x000e220008000800 */
[----:B------:R-:W-:-:S03]  /*3a40*/  FFMA R3, R2, R10, R3 ;  /* 0x0000000a02037223 */ /* 0x000fc60000000003 */
[----:B------:R-:W0:Y:S01]  /*3a50*/  LDS R44, [UR5+0x5944] ;  /* 0x00594405ff2c7984 */ /* 0x000e220008000800 */
[----:B-1----:R-:W-:-:S03]  /*3a60*/  FFMA R13, R2, R8, R13 ;  /* 0x00000008020d7223 */ /* 0x002fc6000000000d */
[----:B------:R-:W1:Y:S01]  /*3a70*/  LDS R42, [UR5+0x5df4] ;  /* 0x005df405ff2a7984 */ /* 0x000e620008000800 */
[----:B---3--:R-:W-:-:S03]  /*3a80*/  FFMA R5, R2, R6, R5 ;  /* 0x0000000602057223 */ /* 0x008fc60000000005 */
[----:B------:R-:W3:Y:S01]  /*3a90*/  LDS R40, [UR5+0x62a4] ;  /* 0x0062a405ff287984 */ /* 0x000ee20008000800 */
[----:B----4-:R-:W-:-:S03]  /*3aa0*/  FFMA R12, R2, R49, R12 ;  /* 0x00000031020c7223 */ /* 0x010fc6000000000c */
[----:B------:R-:W4:Y:S01]  /*3ab0*/  LDS R38, [UR5+0x6754] ;  /* 0x00675405ff267984 */ /* 0x000f220008000800 */
[----:B------:R-:W-:-:S03]  /*3ac0*/  FFMA R39, R2, R4, R39 ;  /* 0x0000000402277223 */ /* 0x000fc60000000027 */
[----:B------:R-:W4:Y:S01]  /*3ad0*/  LDS R10, [UR5+0x6c04] ;  /* 0x006c0405ff0a7984 */ /* 0x000f220008000800 */
[----:B-----5:R-:W-:-:S03]  /*3ae0*/  FFMA R7, R2, R0, R7 ;  /* 0x0000000002077223 */ /* 0x020fc60000000007 */
[----:B------:R-:W-:Y:S01]  /*3af0*/  LDS R8, [UR5+0x38] ;  /* 0x00003805ff087984 */ /* 0x000fe20008000800 */
[----:B------:R-:W-:-:S03]  /*3b00*/  FFMA R20, R2, R53, R20 ;  /* 0x0000003502147223 */ /* 0x000fc60000000014 */
[----:B------:R-:W5:Y:S04]  /*3b10*/  LDS R0, [R18+0x70] ;  /* 0x0000700012007984 */ /* 0x000f680000000800 */
[----:B------:R-:W5:Y:S01]  /*3b20*/  LDS R6, [UR5+0x998] ;  /* 0x00099805ff067984 */ /* 0x000f620008000800 */
[----:B--2---:R-:W-:-:S03]  /*3b30*/  FFMA R14, R2, R51, R14 ;  /* 0x00000033020e7223 */ /* 0x004fc6000000000e */
[----:B------:R-:W2:Y:S01]  /*3b40*/  LDS R4, [UR5+0x12f8] ;  /* 0x0012f805ff047984 */ /* 0x000ea20008000800 */
[----:B------:R-:W-:-:S03]  /*3b50*/  FFMA R41, R2, R46, R41 ;  /* 0x0000002e02297223 */ /* 0x000fc60000000029 */
[----:B------:R-:W2:Y:S01]  /*3b60*/  LDS R49, [UR5+0x17a8] ;  /* 0x0017a805ff317984 */ /* 0x000ea20008000800 */
[----:B0-----:R-:W-:-:S03]  /*3b70*/  FFMA R43, R2, R48, R43 ;  /* 0x00000030022b7223 */ /* 0x001fc6000000002b */
[----:B------:R-:W0:Y:S01]  /*3b80*/  LDS R53, [UR5+0x4e8] ;  /* 0x0004e805ff357984 */ /* 0x000e220008000800 */
[C---:B------:R-:W-:Y:S01]  /*3b90*/  FFMA R45, R2.reuse, R44, R45 ;  /* 0x0000002c022d7223 */ /* 0x040fe2000000002d */
[C---:B-1----:R-:W-:Y:S02]  /*3ba0*/  FFMA R47, R2.reuse, R42, R47 ;  /* 0x0000002a022f7223 */ /* 0x042fe4000000002f */
[----:B------:R-:W1:Y:S01]  /*3bb0*/  LDS R51, [UR5+0xe48] ;  /* 0x000e4805ff337984 */ /* 0x000e620008000800 */
[----:B---3--:R-:W-:-:S03]  /*3bc0*/  FFMA R9, R2, R40, R9 ;  /* 0x0000002802097223 */ /* 0x008fc60000000009 */
[----:B------:R-:W3:Y:S01]  /*3bd0*/  LDS R48, [UR5+0x1c58] ;  /* 0x001c5805ff307984 */ /* 0x000ee20008000800 */
[----:B----4-:R-:W-:-:S03]  /*3be0*/  FFMA R11, R2, R38, R11 ;  /* 0x00000026020b7223 */ /* 0x010fc6000000000b */
[----:B------:R-:W4:Y:S01]  /*3bf0*/  LDS R46, [UR5+0x25b8] ;  /* 0x0025b805ff2e7984 */ /* 0x000f220008000800 */
[----:B------:R-:W-:-:S03]  /*3c00*/  FFMA R19, R2, R10, R19 ;  /* 0x0000000a02137223 */ /* 0x000fc60000000013 */
[----:B------:R-:W4:Y:S04]  /*3c10*/  LDS R44, [UR5+0x2f18] ;  /* 0x002f1805ff2c7984 */ /* 0x000f280008000800 */
[----:B------:R-:W4:Y:S01]  /*3c20*/  LDS R42, [UR5+0x3878] ;  /* 0x00387805ff2a7984 */ /* 0x000f220008000800 */
[----:B-----5:R-:W-:-:S03]  /*3c30*/  FFMA R31, R0, R8, R31 ;  /* 0x00000008001f7223 */ /* 0x020fc6000000001f */
        /* <DEDUP_REMOVED lines=15> */
[----:B------:R-:W4:Y:S01]  /*3d30*/  LDS R53, [UR5+0x2108] ;  /* 0x00210805ff357984 */ /* 0x000f220008000800 */
[C---:B------:R-:W-:Y:S01]  /*3d40*/  FFMA R15, R0.reuse, R44, R15 ;  /* 0x0000002c000f7223 */ /* 0x040fe2000000000f */
[C---:B------:R-:W-:Y:S02]  /*3d50*/  FFMA R3, R0.reuse, R42, R3 ;  /* 0x0000002a00037223 */ /* 0x040fe40000000003 */
        /* <DEDUP_REMOVED lines=10> */
[----:B------:R-:W-:Y:S01]  /*3e00*/  LDS R40, [UR5+0x3c] ;  /* 0x00003c05ff287984 */ /* 0x000fe20008000800 */
[----:B------:R-:W-:-:S03]  /*3e10*/  FFMA R41, R0, R6, R41 ;  /* 0x0000000600297223 */ /* 0x000fc60000000029 */
[----:B------:R-:W-:Y:S01]  /*3e20*/  LDS R38, [UR5+0x4ec] ;  /* 0x0004ec05ff267984 */ /* 0x000fe20008000800 */
[----:B-1----:R-:W-:-:S03]  /*3e30*/  FFMA R43, R0, R4, R43 ;  /* 0x00000004002b7223 */ /* 0x002fc6000000002b */
[----:B------:R-:W-:Y:S01]  /*3e40*/  LDS R10, [UR5+0x99c] ;  /* 0x00099c05ff0a7984 */ /* 0x000fe20008000800 */
[----:B---3--:R-:W-:-:S03]  /*3e50*/  FFMA R45, R0, R2, R45 ;  /* 0x00000002002d7223 */ /* 0x008fc6000000002d */
[----:B------:R-:W-:Y:S01]  /*3e60*/  LDS R8, [UR5+0x12fc] ;  /* 0x0012fc05ff087984 */ /* 0x000fe20008000800 */
[----:B----4-:R-:W-:-:S03]  /*3e70*/  FFMA R20, R0, R53, R20 ;  /* 0x0000003500147223 */ /* 0x010fc60000000014 */
[----:B------:R-:W0:Y:S04]  /*3e80*/  LDS R2, [R18+0x90] ;  /* 0x0000900012027984 */ /* 0x000e280000000800 */
[----:B------:R-:W1:Y:S01]  /*3e90*/  LDS R6, [UR5+0x1c5c] ;  /* 0x001c5c05ff067984 */ /* 0x000e620008000800 */
[----:B------:R-:W-:-:S03]  /*3ea0*/  FFMA R14, R0, R51, R14 ;  /* 0x00000033000e7223 */ /* 0x000fc6000000000e */
[----:B------:R-:W3:Y:S01]  /*3eb0*/  LDS R49, [UR5+0x210c] ;  /* 0x00210c05ff317984 */ /* 0x000ee20008000800 */
[----:B-----5:R-:W-:-:S03]  /*3ec0*/  FFMA R47, R0, R46, R47 ;  /* 0x0000002e002f7223 */ /* 0x020fc6000000002f */
[----:B------:R-:W4:Y:S01]  /*3ed0*/  LDS R4, [UR5+0x25bc] ;  /* 0x0025bc05ff047984 */ /* 0x000f220008000800 */
[C---:B------:R-:W-:Y:S01]  /*3ee0*/  FFMA R9, R0.reuse, R48, R9 ;  /* 0x0000003000097223 */ /* 0x040fe20000000009 */
[C---:B--2---:R-:W-:Y:S02]  /*3ef0*/  FFMA R11, R0.reuse, R44, R11 ;  /* 0x0000002c000b7223 */ /* 0x044fe4000000000b */
[----:B------:R-:W2:Y:S01]  /*3f00*/  LDS R51, [UR5+0x17ac] ;  /* 0x0017ac05ff337984 */ /* 0x000ea20008000800 */
[----:B------:R-:W-:-:S03]  /*3f10*/  FFMA R19, R0, R42, R19 ;  /* 0x0000002a00137223 */ /* 0x000fc60000000013 */
[----:B------:R-:W5:Y:S04]  /*3f20*/  LDS R48, [UR5+0x387c] ;  /* 0x00387c05ff307984 */ /* 0x000f680008000800 */
[----:B------:R-:W5:Y:S04]  /*3f30*/  LDS R46, [UR5+0x3d2c] ;  /* 0x003d2c05ff2e7984 */ /* 0x000f680008000800 */
[----:B------:R-:W5:Y:S04]  /*3f40*/  LDS R44, [UR5+0x41dc] ;  /* 0x0041dc05ff2c7984 */ /* 0x000f680008000800 */
[----:B------:R-:W5:Y:S04]  /*3f50*/  LDS R42, [UR5+0x468c] ;  /* 0x00468c05ff2a7984 */ /* 0x000f680008000800 */
[----:B------:R-:W5:Y:S01]  /*3f60*/  LDS R0, [UR5+0x675c] ;  /* 0x00675c05ff007984 */ /* 0x000f620008000800 */
[C---:B0-----:R-:W-:Y:S01]  /*3f70*/  FFMA R31, R2.reuse, R40, R31 ;  /* 0x00000028021f7223 */ /* 0x041fe2000000001f */
[C---:B------:R-:W-:Y:S01]  /*3f80*/  FFMA R28, R2.reuse, R38, R28 ;  /* 0x00000026021c7223 */ /* 0x040fe2000000001c */
[C---:B------:R-:W-:Y:S01]  /*3f90*/  FFMA R29, R2.reuse, R10, R29 ;  /* 0x0000000a021d7223 */ /* 0x040fe2000000001d */
[C---:B------:R-:W-:Y:S01]  /*3fa0*/  FFMA R27, R2.reuse, R8, R27 ;  /* 0x00000008021b7223 */ /* 0x040fe2000000001b */
[C---:B-1----:R-:W-:Y:S01]  /*3fb0*/  FFMA R25, R2.reuse, R6, R25 ;  /* 0x0000000602197223 */ /* 0x042fe20000000019 */
[----:B------:R-:W0:Y:S01]  /*3fc0*/  LDS R40, [UR5+0x4b3c] ;  /* 0x004b3c05ff287984 */ /* 0x000e220008000800 */
[----:B---3--:R-:W-:-:S03]  /*3fd0*/  FFMA R20, R2, R49, R20 ;  /* 0x0000003102147223 */ /* 0x008fc60000000014 */
[----:B------:R-:W1:Y:S01]  /*3fe0*/  LDS R38, [UR5+0x4fec] ;  /* 0x004fec05ff267984 */ /* 0x000e620008000800 */
[----:B----4-:R-:W-:-:S03]  /*3ff0*/  FFMA R21, R2, R4, R21 ;  /* 0x0000000402157223 */ /* 0x010fc60000000015 */
[----:B------:R-:W3:Y:S04]  /*4000*/  LDS R49, [UR5+0x33cc] ;  /* 0x0033cc05ff317984 */ /* 0x000ee80008000800 */
[----:B------:R-:W4:Y:S01]  /*4010*/  LDS R10, [UR5+0x549c] ;  /* 0x00549c05ff0a7984 */ /* 0x000f220008000800 */
[----:B--2---:R-:W-:-:S03]  /*4020*/  FFMA R24, R2, R51, R24 ;  /* 0x0000003302187223 */ /* 0x004fc60000000018 */
[----:B------:R-:W2:Y:S01]  /*4030*/  LDS R8, [UR5+0x594c] ;  /* 0x00594c05ff087984 */ /* 0x000ea20008000800 */
        /* <DEDUP_REMOVED lines=18> */
[----:B--2---:R-:W-:-:S03]  /*4160*/  FFMA R45, R2, R8, R45 ;  /* 0x00000008022d7223 */ /* 0x004fc6000000002d */
[----:B------:R-:W2:Y:S01]  /*4170*/  LDS R42, [UR5+0x9a0] ;  /* 0x0009a005ff2a7984 */ /* 0x000ea20008000800 */
        /* <DEDUP_REMOVED lines=15> */
[----:B---3--:R-:W-:-:S03]  /*4270*/  FFMA R28, R0, R44, R28 ;  /* 0x0000002c001c7223 */ /* 0x008fc6000000001c */
[----:B------:R-:W3:Y:S01]  /*4280*/  LDS R51, [UR5+0x2a70] ;  /* 0x002a7005ff337984 */ /* 0x000ee20008000800 */
[----:B--2---:R-:W-:-:S03]  /*4290*/  FFMA R29, R0, R42, R29 ;  /* 0x0000002a001d7223 */ /* 0x004fc6000000001d */
[----:B------:R-:W2:Y:S01]  /*42a0*/  LDS R52, [UR5+0x3d30] ;  /* 0x003d3005ff347984 */ /* 0x000ea20008000800 */
        /* <DEDUP_REMOVED lines=13> */
[----:B------:R-:W0:Y:S04]  /*4380*/  LDS R38, [UR5+0x5e00] ;  /* 0x005e0005ff267984 */ /* 0x000e280008000800 */
        /* <DEDUP_REMOVED lines=8> */
[----:B------:R-:W-:Y:S01]  /*4410*/  LDS R4, [UR5+0x44] ;  /* 0x00004405ff047984 */ /* 0x000fe20008000800 */
[----:B-----5:R-:W-:-:S03]  /*4420*/  FFMA R39, R0, R48, R39 ;  /* 0x0000003000277223 */ /* 0x020fc60000000027 */
[----:B------:R-:W4:Y:S01]  /*4430*/  LDS R2, [R18+0x98] ;  /* 0x0000980012027984 */ /* 0x000f220000000800 */
        /* <DEDUP_REMOVED lines=15> */
[----:B--2---:R-:W-:-:S03]  /*4530*/  FFMA R19, R0, R6, R19 ;  /* 0x0000000600137223 */ /* 0x004fc60000000013 */
[----:B------:R-:W2:Y:S04]  /*4540*/  LDS R51, [UR5+0x2a74] ;  /* 0x002a7405ff337984 */ /* 0x000ea80008000800 */
[----:B------:R-:W2:Y:S01]  /*4550*/  LDS R8, [UR5+0x2f24] ;  /* 0x002f2405ff087984 */ /* 0x000ea20008000800 */
        /* <DEDUP_REMOVED lines=8> */
[C---:B0-----:R-:W-:Y:S02]  /*45e0*/  FFMA R27, R2.reuse, R42, R27 ;  /* 0x0000002a021b7223 */ /* 0x041fe4000000001b */
        /* <DEDUP_REMOVED lines=8> */
[----:B------:R-:W2:Y:S01]  /*4670*/  LDS R44, [UR5+0x54a4] ;  /* 0x0054a405ff2c7984 */ /* 0x000ea20008000800 */
[----:B------:R-:W-:-:S03]  /*4680*/  FFMA R15, R2, R8, R15 ;  /* 0x00000008020f7223 */ /* 0x000fc6000000000f */
[----:B------:R-:W2:Y:S01]  /*4690*/  LDS R42, [UR5+0x5954] ;  /* 0x00595405ff2a7984 */ /* 0x000ea20008000800 */
[----:B----4-:R-:W-:-:S03]  /*46a0*/  FFMA R12, R2, R49, R12 ;  /* 0x00000031020c7223 */ /* 0x010fc6000000000c */
[----:B------:R-:W4:Y:S01]  /*46b0*/  LDS R40, [UR5+0x5e04] ;  /* 0x005e0405ff287984 */ /* 0x000f220008000800 */
[----:B------:R-:W-:-:S03]  /*46c0*/  FFMA R3, R2, R6, R3 ;  /* 0x0000000602037223 */ /* 0x000fc60000000003 */
[----:B------:R-:W4:Y:S01]  /*46d0*/  LDS R38, [UR5+0x62b4] ;  /* 0x0062b405ff267984 */ /* 0x000f220008000800 */
[----:B-----5:R-:W-:-:S03]  /*46e0*/  FFMA R13, R2, R4, R13 ;  /* 0x00000004020d7223 */ /* 0x020fc6000000000d */
[----:B------:R-:W5:Y:S01]  /*46f0*/  LDS R10, [UR5+0x6764] ;  /* 0x00676405ff0a7984 */ /* 0x000f620008000800 */
[----:B------:R-:W-:-:S03]  /*4700*/  FFMA R5, R2, R0, R5 ;  /* 0x0000000002057223 */ /* 0x000fc60000000005 */
[----:B------:R-:W5:Y:S04]  /*4710*/  LDS R8, [UR5+0x6c14] ;  /* 0x006c1405ff087984 */ /* 0x000f680008000800 */
[----:B------:R-:W-:Y:S01]  /*4720*/  LDS R6, [UR5+0x48] ;  /* 0x00004805ff067984 */ /* 0x000fe20008000800 */
[----:B0-----:R-:W-:-:S03]  /*4730*/  FFMA R20, R2, R53, R20 ;  /* 0x0000003502147223 */ /* 0x001fc60000000014 */
[----:B------:R-:W0:Y:S01]  /*4740*/  LDS R0, [R18+0x9c] ;  /* 0x00009c0012007984 */ /* 0x000e220000000800 */
[----:B------:R-:W-:-:S03]  /*4750*/  FFMA R39, R2, R48, R39 ;  /* 0x0000003002277223 */ /* 0x000fc60000000027 */
[----:B------:R-:W0:Y:S01]  /*4760*/  LDS R51, [UR5+0x4f8] ;  /* 0x0004f805ff337984 */ /* 0x000e220008000800 */
[----:B-1----:R-:W-:-:S03]  /*4770*/  FFMA R7, R2, R50, R7 ;  /* 0x0000003202077223 */ /* 0x002fc60000000007 */
[----:B------:R-:W1:Y:S01]  /*4780*/  LDS R4, [UR5+0x9a8] ;  /* 0x0009a805ff047984 */ /* 0x000e620008000800 */
[----:B---3--:R-:W-:-:S03]  /*4790*/  FFMA R41, R2, R46, R41 ;  /* 0x0000002e02297223 */ /* 0x008fc60000000029 */
[----:B------:R-:W3:Y:S01]  /*47a0*/  LDS R49, [UR5+0xe58] ;  /* 0x000e5805ff317984 */ /* 0x000ee20008000800 */
[C---:B--2---:R-:W-:Y:S01]  /*47b0*/  FFMA R43, R2.reuse, R44, R43 ;  /* 0x0000002c022b7223 */ /* 0x044fe2000000002b */
[C---:B------:R-:W-:Y:S02]  /*47c0*/  FFMA R45, R2.reuse, R42, R45 ;  /* 0x0000002a022d7223 */ /* 0x040fe4000000002d */
        /* <DEDUP_REMOVED lines=17> */
[----:B------:R-:W3:Y:S04]  /*48e0*/  LDS R6, [UR5+0x4698] ;  /* 0x00469805ff067984 */ /* 0x000ee80008000800 */
[----:B------:R-:W3:Y:S01]  /*48f0*/  LDS R49, [UR5+0x33d8] ;  /* 0x0033d805ff317984 */ /* 0x000ee20008000800 */
[----:B--2---:R-:W-:-:S03]  /*4900*/  FFMA R27, R0, R46, R27 ;  /* 0x0000002e001b7223 */ /* 0x004fc6000000001b */
[----:B------:R-:W2:Y:S01]  /*4910*/  LDS R4, [UR5+0x4b48] ;  /* 0x004b4805ff047984 */ /* 0x000ea20008000800 */
[----:B----4-:R-:W-:-:S03]  /*4920*/  FFMA R24, R0, R48, R24 ;  /* 0x0000003000187223 */ /* 0x010fc60000000018 */
[----:B------:R-:W4:Y:S01]  /*4930*/  LDS R2, [UR5+0x4ff8] ;  /* 0x004ff805ff027984 */ /* 0x000f220008000800 */
[----:B------:R-:W-:-:S03]  /*4940*/  FFMA R25, R0, R44, R25 ;  /* 0x0000002c00197223 */ /* 0x000fc60000000019 */
[----:B------:R-:W4:Y:S01]  /*4950*/  LDS R53, [UR5+0x2118] ;  /* 0x00211805ff357984 */ /* 0x000f220008000800 */
[C---:B-----5:R-:W-:Y:S01]  /*4960*/  FFMA R21, R0.reuse, R42, R21 ;  /* 0x0000002a00157223 */ /* 0x060fe20000000015 */
[C---:B------:R-:W-:Y:S02]  /*4970*/  FFMA R15, R0.reuse, R40, R15 ;  /* 0x00000028000f7223 */ /* 0x040fe4000000000f */
        /* <DEDUP_REMOVED lines=11> */
[----:B------:R-:W-:-:S03]  /*4a30*/  FFMA R12, R0, R49, R12 ;  /* 0x00000031000c7223 */ /* 0x000fc6000000000c */
[----:B------:R-:W-:Y:S01]  /*4a40*/  LDS R10, [UR5+0x4c] ;  /* 0x00004c05ff0a7984 */ /* 0x000fe20008000800 */
[----:B--2---:R-:W-:-:S03]  /*4a50*/  FFMA R7, R0, R4, R7 ;  /* 0x0000000400077223 */ /* 0x004fc60000000007 */
[----:B------:R-:W-:Y:S01]  /*4a60*/  LDS R8, [UR5+0x9ac] ;  /* 0x0009ac05ff087984 */ /* 0x000fe20008000800 */
[----:B----4-:R-:W-:-:S03]  /*4a70*/  FFMA R41, R0, R2, R41 ;  /* 0x0000000200297223 */ /* 0x010fc60000000029 */
[----:B------:R-:W-:Y:S01]  /*4a80*/  LDS R51, [UR5+0xe5c] ;  /* 0x000e5c05ff337984 */ /* 0x000fe20008000800 */
[----:B------:R-:W-:-:S03]  /*4a90*/  FFMA R20, R0, R53, R20 ;  /* 0x0000003500147223 */ /* 0x000fc60000000014 */
[----:B------:R-:W2:Y:S04]  /*4aa0*/  LDS R2, [R18+0xa0] ;  /* 0x0000a00012027984 */ /* 0x000ea80000000800 */
[----:B------:R-:W4:Y:S01]  /*4ab0*/  LDS R6, [UR5+0x130c] ;  /* 0x00130c05ff067984 */ /* 0x000f220008000800 */
[----:B-----5:R-:W-:-:S03]  /*4ac0*/  FFMA R43, R0, R46, R43 ;  /* 0x0000002e002b7223 */ /* 0x020fc6000000002b */
[----:B------:R-:W5:Y:S01]  /*4ad0*/  LDS R49, [UR5+0x17bc] ;  /* 0x0017bc05ff317984 */ /* 0x000f620008000800 */
[----:B------:R-:W-:-:S03]  /*4ae0*/  FFMA R45, R0, R48, R45 ;  /* 0x00000030002d7223 */ /* 0x000fc6000000002d */
[----:B------:R-:W5:Y:S01]  /*4af0*/  LDS R4, [UR5+0x1c6c] ;  /* 0x001c6c05ff047984 */ /* 0x000f620008000800 */
[----:B0-----:R-:W-:-:S03]  /*4b00*/  FFMA R47, R0, R44, R47 ;  /* 0x0000002c002f7223 */ /* 0x001fc6000000002f */
[----:B------:R-:W0:Y:S01]  /*4b10*/  LDS R53, [UR5+0x4fc] ;  /* 0x0004fc05ff357984 */ /* 0x000e220008000800 */
[C---:B------:R-:W-:Y:S01]  /*4b20*/  FFMA R9, R0.reuse, R42, R9 ;  /* 0x0000002a00097223 */ /* 0x040fe20000000009 */
[C---:B-1----:R-:W-:Y:S02]  /*4b30*/  FFMA R11, R0.reuse, R40, R11 ;  /* 0x00000028000b7223 */ /* 0x042fe4000000000b */
[----:B------:R-:W1:Y:S01]  /*4b40*/  LDS R48, [UR5+0x25cc] ;  /* 0x0025cc05ff307984 */ /* 0x000e620008000800 */
[----:B---3--:R-:W-:-:S03]  /*4b50*/  FFMA R19, R0, R38, R19 ;  /* 0x0000002600137223 */ /* 0x008fc60000000013 */
[----:B------:R-:W3:Y:S04]  /*4b60*/  LDS R46, [UR5+0x2f2c] ;  /* 0x002f2c05ff2e7984 */ /* 0x000ee80008000800 */
[----:B------:R-:W3:Y:S04]  /*4b70*/  LDS R44, [UR5+0x388c] ;  /* 0x00388c05ff2c7984 */ /* 0x000ee80008000800 */
[----:B------:R-:W3:Y:S04]  /*4b80*/  LDS R42, [UR5+0x3d3c] ;  /* 0x003d3c05ff2a7984 */ /* 0x000ee80008000800 */
[----:B------:R-:W3:Y:S01]  /*4b90*/  LDS R40, [UR5+0x41ec] ;  /* 0x0041ec05ff287984 */ /* 0x000ee20008000800 */
[C---:B--2---:R-:W-:Y:S01]  /*4ba0*/  FFMA R31, R2.reuse, R10, R31 ;  /* 0x0000000a021f7223 */ /* 0x044fe2000000001f */
[C---:B------:R-:W-:Y:S01]  /*4bb0*/  FFMA R29, R2.reuse, R8, R29 ;  /* 0x00000008021d7223 */ /* 0x040fe2000000001d */
[C---:B------:R-:W-:Y:S01]  /*4bc0*/  FFMA R26, R2.reuse, R51, R26 ;  /* 0x00000033021a7223 */ /* 0x040fe2000000001a */
[----:B------:R-:W2:Y:S01]  /*4bd0*/  LDS R38, [UR5+0x469c] ;  /* 0x00469c05ff267984 */ /* 0x000ea20008000800 */
[----:B----4-:R-:W-:-:S03]  /*4be0*/  FFMA R27, R2, R6, R27 ;  /* 0x00000006021b7223 */ /* 0x010fc6000000001b */
[----:B------:R-:W4:Y:S01]  /*4bf0*/  LDS R51, [UR5+0x2a7c] ;  /* 0x002a7c05ff337984 */ /* 0x000f220008000800 */
[----:B-----5:R-:W-:-:S03]  /*4c00*/  FFMA R24, R2, R49, R24 ;  /* 0x0000003102187223 */ /* 0x020fc60000000018 */
[----:B------:R-:W5:Y:S01]  /*4c10*/  LDS R49, [UR5+0x33dc] ;  /* 0x0033dc05ff317984 */ /* 0x000f620008000800 */
[----:B------:R-:W-:-:S03]  /*4c20*/  FFMA R25, R2, R4, R25 ;  /* 0x0000000402197223 */ /* 0x000fc60000000019 */
[----:B------:R-:W5:Y:S01]  /*4c30*/  LDS R10, [UR5+0x4b4c] ;  /* 0x004b4c05ff0a7984 */ /* 0x000f620008000800 */
[----:B0-----:R-:W-:-:S03]  /*4c40*/  FFMA R28, R2, R53, R28 ;  /* 0x00000035021c7223 */ /* 0x001fc6000000001c */
[----:B------:R-:W0:Y:S01]  /*4c50*/  LDS R8, [UR5+0x4ffc] ;  /* 0x004ffc05ff087984 */ /* 0x000e220008000800 */
[----:B-1----:R-:W-:-:S03]  /*4c60*/  FFMA R21, R2, R48, R21 ;  /* 0x0000003002157223 */ /* 0x002fc60000000015 */
[----:B------:R-:W1:Y:S01]  /*4c70*/  LDS R6, [UR5+0x54ac] ;  /* 0x0054ac05ff067984 */ /* 0x000e620008000800 */
[----:B---3--:R-:W-:-:S03]  /*4c80*/  FFMA R15, R2, R46, R15 ;  /* 0x0000002e020f7223 */ /* 0x008fc6000000000f */
[----:B------:R-:W3:Y:S01]  /*4c90*/  LDS R4, [UR5+0x595c] ;  /* 0x00595c05ff047984 */ /* 0x000ee20008000800 */
[----:B------:R-:W-:-:S03]  /*4ca0*/  FFMA R3, R2, R44, R3 ;  /* 0x0000002c02037223 */ /* 0x000fc60000000003 */
[----:B------:R-:W3:Y:S01]  /*4cb0*/  LDS R0, [UR5+0x5e0c] ;  /* 0x005e0c05ff007984 */ /* 0x000ee20008000800 */
[----:B------:R-:W-:-:S03]  /*4cc0*/  FFMA R13, R2, R42, R13 ;  /* 0x0000002a020d7223 */ /* 0x000fc6000000000d */
[----:B------:R-:W3:Y:S01]  /*4cd0*/  LDS R53, [UR5+0x211c] ;  /* 0x00211c05ff357984 */ /* 0x000ee20008000800 */
[----:B------:R-:W-:-:S03]  /*4ce0*/  FFMA R5, R2, R40, R5 ;  /* 0x0000002802057223 */ /* 0x000fc60000000005 */
[----:B------:R-:W3:Y:S01]  /*4cf0*/  LDS R46, [UR5+0x62bc] ;  /* 0x0062bc05ff2e7984 */ /* 0x000ee20008000800 */
[----:B--2---:R-:W-:-:S03]  /*4d00*/  FFMA R39, R2, R38, R39 ;  /* 0x0000002602277223 */ /* 0x004fc60000000027 */
[----:B------:R-:W2:Y:S01]  /*4d10*/  LDS R48, [UR5+0x676c] ;  /* 0x00676c05ff307984 */ /* 0x000ea20008000800 */
[----:B----4-:R-:W-:-:S03]  /*4d20*/  FFMA R14, R2, R51, R14 ;  /* 0x00000033020e7223 */ /* 0x010fc6000000000e */
[----:B------:R-:W4:Y:S01]  /*4d30*/  LDS R44, [UR5+0x6c1c] ;  /* 0x006c1c05ff2c7984 */ /* 0x000f220008000800 */
[----:B-----5:R-:W-:-:S03]  /*4d40*/  FFMA R12, R2, R49, R12 ;  /* 0x00000031020c7223 */ /* 0x020fc6000000000c */
[----:B------:R-:W-:Y:S01]  /*4d50*/  LDS R42, [UR5+0x50] ;  /* 0x00005005ff2a7984 */ /* 0x000fe20008000800 */
[----:B------:R-:W-:-:S03]  /*4d60*/  FFMA R7, R2, R10, R7 ;  /* 0x0000000a02077223 */ /* 0x000fc60000000007 */
[----:B------:R-:W-:Y:S01]  /*4d70*/  LDS R40, [UR5+0x500] ;  /* 0x00050005ff287984 */ /* 0x000fe20008000800 */
[----:B0-----:R-:W-:-:S03]  /*4d80*/  FFMA R41, R2, R8, R41 ;  /* 0x0000000802297223 */ /* 0x001fc60000000029 */
[----:B------:R-:W-:Y:S01]  /*4d90*/  LDS R38, [UR5+0x9b0] ;  /* 0x0009b005ff267984 */ /* 0x000fe20008000800 */
[----:B-1----:R-:W-:-:S03]  /*4da0*/  FFMA R43, R2, R6, R43 ;  /* 0x00000006022b7223 */ /* 0x002fc6000000002b */
[----:B------:R-:W-:Y:S01]  /*4db0*/  LDS R10, [UR5+0xe60] ;  /* 0x000e6005ff0a7984 */ /* 0x000fe20008000800 */
[----:B---3--:R-:W-:-:S03]  /*4dc0*/  FFMA R45, R2, R4, R45 ;  /* 0x00000004022d7223 */ /* 0x008fc6000000002d */
[----:B------:R-:W-:Y:S01]  /*4dd0*/  LDS R8, [UR5+0x1310] ;  /* 0x00131005ff087984 */ /* 0x000fe20008000800 */
[----:B------:R-:W-:-:S03]  /*4de0*/  FFMA R47, R2, R0, R47 ;  /* 0x00000000022f7223 */ /* 0x000fc6000000002f */
[----:B------:R-:W-:Y:S01]  /*4df0*/  LDS R6, [UR5+0x1c70] ;  /* 0x001c7005ff067984 */ /* 0x000fe20008000800 */
[----:B------:R-:W-:-:S03]  /*4e00*/  FFMA R20, R2, R53, R20 ;  /* 0x0000003502147223 */ /* 0x000fc60000000014 */
[----:B------:R-:W0:Y:S01]  /*4e10*/  LDS R0, [R18+0xc0] ;  /* 0x0000c00012007984 */ /* 0x000e220000000800 */
[----:B------:R-:W-:-:S03]  /*4e20*/  FFMA R9, R2, R46, R9 ;  /* 0x0000002e02097223 */ /* 0x000fc60000000009 */
[----:B------:R-:W1:Y:S04]  /*4e30*/  LDS R51, [UR5+0x2120] ;  /* 0x00212005ff337984 */ /* 0x000e680008000800 */
[----:B------:R-:W3:Y:S01]  /*4e40*/  LDS R4, [UR5+0x25d0] ;  /* 0x0025d005ff047984 */ /* 0x000ee20008000800 */
[----:B--2---:R-:W-:-:S03]  /*4e50*/  FFMA R11, R2, R48, R11 ;  /* 0x00000030020b7223 */ /* 0x004fc6000000000b */
[----:B------:R-:W2:Y:S01]  /*4e60*/  LDS R49, [UR5+0x2a80] ;  /* 0x002a8005ff317984 */ /* 0x000ea20008000800 */
[----:B----4-:R-:W-:-:S03]  /*4e70*/  FFMA R19, R2, R44, R19 ;  /* 0x0000002c02137223 */ /* 0x010fc60000000013 */
[----:B------:R-:W4:Y:S04]  /*4e80*/  LDS R53, [UR5+0x17c0] ;  /* 0x0017c005ff357984 */ /* 0x000f280008000800 */
        /* <DEDUP_REMOVED lines=9> */
[C---:B------:R-:W-:Y:S01]  /*4f20*/  FFMA R27, R0.reuse, R8, R27 ;  /* 0x00000008001b7223 */ /* 0x040fe2000000001b */
[C---:B------:R-:W-:Y:S01]  /*4f30*/  FFMA R25, R0.reuse, R6, R25 ;  /* 0x0000000600197223 */ /* 0x040fe20000000019 */
[C---:B-1----:R-:W-:Y:S01]  /*4f40*/  FFMA R20, R0.reuse, R51, R20 ;  /* 0x0000003300147223 */ /* 0x042fe20000000014 */
[----:B------:R-:W0:Y:S01]  /*4f50*/  LDS R42, [UR5+0x4b50] ;  /* 0x004b5005ff2a7984 */ /* 0x000e220008000800 */
[----:B---3--:R-:W-:-:S03]  /*4f60*/  FFMA R21, R0, R4, R21 ;  /* 0x0000000400157223 */ /* 0x008fc60000000015 */
[----:B------:R-:W1:Y:S01]  /*4f70*/  LDS R51, [UR5+0x33e0] ;  /* 0x0033e005ff337984 */ /* 0x000e620008000800 */
[----:B--2---:R-:W-:-:S03]  /*4f80*/  FFMA R14, R0, R49, R14 ;  /* 0x00000031000e7223 */ /* 0x004fc6000000000e */
        /* <DEDUP_REMOVED lines=14> */
[----:B0-----:R-:W-:-:S03]  /*5070*/  FFMA R7, R0, R42, R7 ;  /* 0x0000002a00077223 */ /* 0x001fc60000000007 */
[----:B------:R-:W-:Y:S01]  /*5080*/  LDS R46, [UR5+0x9b4] ;  /* 0x0009b405ff2e7984 */ /* 0x000fe20008000800 */
[----:B-1----:R-:W-:-:S03]  /*5090*/  FFMA R12, R0, R51, R12 ;  /* 0x00000033000c7223 */ /* 0x002fc6000000000c */
[----:B------:R-:W-:Y:S01]  /*50a0*/  LDS R42, [UR5+0x54] ;  /* 0x00005405ff2a7984 */ /* 0x000fe20008000800 */
[----:B--2---:R-:W-:-:S03]  /*50b0*/  FFMA R15, R0, R49, R15 ;  /* 0x00000031000f7223 */ /* 0x004fc6000000000f */
[----:B------:R-:W-:Y:S01]  /*50c0*/  LDS R2, [UR5+0x3894] ;  /* 0x00389405ff027984 */ /* 0x000fe20008000800 */
[----:B---3--:R-:W-:-:S03]  /*50d0*/  FFMA R41, R0, R40, R41 ;  /* 0x0000002800297223 */ /* 0x008fc60000000029 */
[----:B------:R-:W-:Y:S01]  /*50e0*/  LDS R49, [UR5+0x33e4] ;  /* 0x0033e405ff317984 */ /* 0x000fe20008000800 */
[----:B----4-:R-:W-:-:S03]  /*50f0*/  FFMA R43, R0, R38, R43 ;  /* 0x00000026002b7223 */ /* 0x010fc6000000002b */
[----:B------:R-:W-:Y:S01]  /*5100*/  LDS R40, [UR5+0xe64] ;  /* 0x000e6405ff287984 */ /* 0x000fe20008000800 */
[----:B-----5:R-:W-:-:S03]  /*5110*/  FFMA R45, R0, R10, R45 ;  /* 0x0000000a002d7223 */ /* 0x020fc6000000002d */
[----:B------:R-:W-:Y:S01]  /*5120*/  LDS R38, [UR5+0x1314] ;  /* 0x00131405ff267984 */ /* 0x000fe20008000800 */
[----:B------:R-:W-:-:S03]  /*5130*/  FFMA R47, R0, R8, R47 ;  /* 0x00000008002f7223 */ /* 0x000fc6000000002f */
[----:B------:R-:W-:Y:S01]  /*5140*/  LDS R10, [UR5+0x17c4] ;  /* 0x0017c405ff0a7984 */ /* 0x000fe20008000800 */
[----:B------:R-:W-:-:S03]  /*5150*/  FFMA R9, R0, R6, R9 ;  /* 0x0000000600097223 */ /* 0x000fc60000000009 */
[----:B------:R-:W-:Y:S01]  /*5160*/  LDS R8, [UR5+0x1c74] ;  /* 0x001c7405ff087984 */ /* 0x000fe20008000800 */
[----:B------:R-:W-:-:S03]  /*5170*/  FFMA R11, R0, R4, R11 ;  /* 0x00000004000b7223 */ /* 0x000fc6000000000b */
[----:B------:R-:W-:Y:S04]  /*5180*/  LDS R6, [UR5+0x25d4] ;  /* 0x0025d405ff067984 */ /* 0x000fe80008000800 */
[----:B------:R-:W0:Y:S04]  /*5190*/  LDS R0, [R18+0xc4] ;  /* 0x0000c40012007984 */ /* 0x000e280000000800 */
[----:B------:R-:W1:Y:S04]  /*51a0*/  LDS R4, [UR5+0x2f34] ;  /* 0x002f3405ff047984 */ /* 0x000e680008000800 */
[----:B------:R-:W2:Y:S04]  /*51b0*/  LDS R53, [UR5+0x2124] ;  /* 0x00212405ff357984 */ /* 0x000ea80008000800 */
[----:B------:R-:W3:Y:S04]  /*51c0*/  LDS R51, [UR5+0x2a84] ;  /* 0x002a8405ff337984 */ /* 0x000ee80008000800 */
[----:B------:R-:W4:Y:S04]  /*51d0*/  LDS R50, [UR5+0x3d44] ;  /* 0x003d4405ff327984 */ /* 0x000f280008000800 */
        /* <DEDUP_REMOVED lines=8> */
[C---:B------:R-:W-:Y:S01]  /*5260*/  FFMA R25, R0.reuse, R8, R25 ;  /* 0x0000000800197223 */ /* 0x040fe20000000019 */
[C---:B------:R-:W-:Y:S01]  /*5270*/  FFMA R21, R0.reuse, R6, R21 ;  /* 0x0000000600157223 */ /* 0x040fe20000000015 */
[----:B------:R-:W0:Y:S01]  /*5280*/  LDS R46, [UR5+0x4b54] ;  /* 0x004b5405ff2e7984 */ /* 0x000e220008000800 */
[C---:B-1----:R-:W-:Y:S01]  /*5290*/  FFMA R15, R0.reuse, R4, R15 ;  /* 0x00000004000f7223 */ /* 0x042fe2000000000f */
[C---:B------:R-:W-:Y:S01]  /*52a0*/  FFMA R12, R0.reuse, R49, R12 ;  /* 0x00000031000c7223 */ /* 0x040fe2000000000c */
[C---:B------:R-:W-:Y:S01]  /*52b0*/  FFMA R3, R0.reuse, R2, R3 ;  /* 0x0000000200037223 */ /* 0x040fe20000000003 */
[----:B------:R-:W1:Y:S01]  /*52c0*/  LDS R44, [UR5+0x5004] ;  /* 0x00500405ff2c7984 */ /* 0x000e620008000800 */
[C---:B--2---:R-:W-:Y:S01]  /*52d0*/  FFMA R20, R0.reuse, R53, R20 ;  /* 0x0000003500147223 */ /* 0x044fe20000000014 */
[----:B---3--:R-:W-:-:S02]  /*52e0*/  FFMA R14, R0, R51, R14 ;  /* 0x00000033000e7223 */ /* 0x008fc4000000000e */
[----:B------:R-:W2:Y:S01]  /*52f0*/  LDS R42, [UR5+0x54b4] ;  /* 0x0054b405ff2a7984 */ /* 0x000ea20008000800 */
[----:B----4-:R-:W-:-:S03]  /*5300*/  FFMA R13, R0, R50, R13 ;  /* 0x00000032000d7223 */ /* 0x010fc6000000000d */
[----:B------:R-:W3:Y:S01]  /*5310*/  LDS R40, [UR5+0x5964] ;  /* 0x00596405ff287984 */ /* 0x000ee20008000800 */
[----:B-----5:R-:W-:-:S03]  /*5320*/  FFMA R5, R0, R52, R5 ;  /* 0x0000003400057223 */ /* 0x020fc60000000005 */
[----:B------:R-:W4:Y:S01]  /*5330*/  LDS R38, [UR5+0x5e14] ;  /* 0x005e1405ff267984 */ /* 0x000f220008000800 */
[----:B------:R-:W-:-:S03]  /*5340*/  FFMA R39, R0, R48, R39 ;  /* 0x0000003000277223 */ /* 0x000fc60000000027 */
[----:B------:R-:W5:Y:S04]  /*5350*/  LDS R10, [UR5+0x62c4] ;  /* 0x0062c405ff0a7984 */ /* 0x000f680008000800 */
[----:B------:R-:W5:Y:S04]  /*5360*/  LDS R8, [UR5+0x6774] ;  /* 0x00677405ff087984 */ /* 0x000f680008000800 */
[----:B------:R-:W5:Y:S04]  /*5370*/  LDS R6, [UR5+0x6c24] ;  /* 0x006c2405ff067984 */ /* 0x000f680008000800 */
[----:B------:R-:W-:Y:S04]  /*5380*/  LDS R4, [UR5+0x58] ;  /* 0x00005805ff047984 */ /* 0x000fe80008000800 */
[----:B------:R-:W5:Y:S04]  /*5390*/  LDS R2, [R18+0xc8] ;  /* 0x0000c80012027984 */ /* 0x000f680000000800 */
[----:B------:R-:W5:Y:S01]  /*53a0*/  LDS R49, [UR5+0x508] ;  /* 0x00050805ff317984 */ /* 0x000f620008000800 */
[C---:B0-----:R-:W-:Y:S01]  /*53b0*/  FFMA R7, R0.reuse, R46, R7 ;  /* 0x0000002e00077223 */ /* 0x041fe20000000007 */
[----:B-1----:R-:W-:-:S02]  /*53c0*/  FFMA R41, R0, R44, R41 ;  /* 0x0000002c00297223 */ /* 0x002fc40000000029 */
[----:B------:R-:W0:Y:S01]  /*53d0*/  LDS R46, [UR5+0x9b8] ;  /* 0x0009b805ff2e7984 */ /* 0x000e220008000800 */
[----:B--2---:R-:W-:-:S03]  /*53e0*/  FFMA R43, R0, R42, R43 ;  /* 0x0000002a002b7223 */ /* 0x004fc6000000002b */
[----:B------:R-:W1:Y:S01]  /*53f0*/  LDS R48, [UR5+0xe68] ;  /* 0x000e6805ff307984 */ /* 0x000e620008000800 */
        /* <DEDUP_REMOVED lines=9> */
[----:B------:R-:W5:Y:S04]  /*5490*/  LDS R8, [UR5+0x3898] ;  /* 0x00389805ff087984 */ /* 0x000f680008000800 */
        /* <DEDUP_REMOVED lines=10> */
[C---:B--2---:R-:W-:Y:S01]  /*5540*/  FFMA R27, R2.reuse, R44, R27 ;  /* 0x0000002c021b7223 */ /* 0x044fe2000000001b */
[C---:B---3--:R-:W-:Y:S02]  /*5550*/  FFMA R24, R2.reuse, R42, R24 ;  /* 0x0000002a02187223 */ /* 0x048fe40000000018 */
        /* <DEDUP_REMOVED lines=8> */
[----:B------:R-:W-:Y:S01]  /*55e0*/  LDS R8, [UR5+0x5c] ;  /* 0x00005c05ff087984 */ /* 0x000fe20008000800 */
[----:B------:R-:W-:-:S03]  /*55f0*/  FFMA R39, R2, R0, R39 ;  /* 0x0000000002277223 */ /* 0x000fc60000000027 */
[----:B------:R-:W-:Y:S01]  /*5600*/  LDS R6, [UR5+0x9bc] ;  /* 0x0009bc05ff067984 */ /* 0x000fe20008000800 */
[----:B------:R-:W-:-:S03]  /*5610*/  FFMA R15, R2, R10, R15 ;  /* 0x0000000a020f7223 */ /* 0x000fc6000000000f */
[----:B------:R-:W5:Y:S01]  /*5620*/  LDS R0, [R18+0xcc] ;  /* 0x0000cc0012007984 */ /* 0x000f620000000800 */
[----:B------:R-:W-:-:S03]  /*5630*/  FFMA R12, R2, R49, R12 ;  /* 0x00000031020c7223 */ /* 0x000fc6000000000c */
[----:B------:R-:W5:Y:S01]  /*5640*/  LDS R44, [UR5+0x5968] ;  /* 0x00596805ff2c7984 */ /* 0x000f620008000800 */
[----:B0-----:R-:W-:-:S03]  /*5650*/  FFMA R5, R2, R4, R5 ;  /* 0x0000000402057223 */ /* 0x001fc60000000005 */
[----:B------:R-:W0:Y:S01]  /*5660*/  LDS R42, [UR5+0x5e18] ;  /* 0x005e1805ff2a7984 */ /* 0x000e220008000800 */
[----:B-1----:R-:W-:-:S03]  /*5670*/  FFMA R14, R2, R51, R14 ;  /* 0x00000033020e7223 */ /* 0x002fc6000000000e */
[----:B------:R-:W1:Y:S04]  /*5680*/  LDS R40, [UR5+0x62c8] ;  /* 0x0062c805ff287984 */ /* 0x000e680008000800 */
        /* <DEDUP_REMOVED lines=10> */
[C---:B------:R-:W-:Y:S01]  /*5730*/  FFMA R31, R0.reuse, R8, R31 ;  /* 0x00000008001f7223 */ /* 0x040fe2000000001f */
[----:B------:R-:W-:Y:S02]  /*5740*/  FFMA R29, R0, R6, R29 ;  /* 0x00000006001d7223 */ /* 0x000fe4000000001d */
[----:B------:R-:W5:Y:S01]  /*5750*/  LDS R8, [UR5+0x46ac] ;  /* 0x0046ac05ff087984 */ /* 0x000f620008000800 */
[----:B------:R-:W-:-:S03]  /*5760*/  FFMA R45, R2, R44, R45 ;  /* 0x0000002c022d7223 */ /* 0x000fc6000000002d */
[----:B------:R-:W5:Y:S01]  /*5770*/  LDS R6, [UR5+0x4b5c] ;  /* 0x004b5c05ff067984 */ /* 0x000f620008000800 */
[----:B0-----:R-:W-:-:S03]  /*5780*/  FFMA R47, R2, R42, R47 ;  /* 0x0000002a022f7223 */ /* 0x001fc6000000002f */
[----:B------:R-:W0:Y:S01]  /*5790*/  LDS R46, [UR5+0x25dc] ;  /* 0x0025dc05ff2e7984 */ /* 0x000e220008000800 */
[----:B-1----:R-:W-:-:S03]  /*57a0*/  FFMA R9, R2, R40, R9 ;  /* 0x0000002802097223 */ /* 0x002fc60000000009 */
[----:B------:R-:W1:Y:S01]  /*57b0*/  LDS R53, [UR5+0x2a8c] ;  /* 0x002a8c05ff357984 */ /* 0x000e620008000800 */
[----:B------:R-:W-:-:S03]  /*57c0*/  FFMA R11, R2, R38, R11 ;  /* 0x00000026020b7223 */ /* 0x000fc6000000000b */
        /* <DEDUP_REMOVED lines=10> */
[----:B------:R-:W5:Y:S04]  /*5870*/  LDS R10, [UR5+0x41fc] ;  /* 0x0041fc05ff0a7984 */ /* 0x000f680008000800 */
        /* <DEDUP_REMOVED lines=17> */
[----:B------:R-:W-:Y:S01]  /*5990*/  LDS R42, [UR5+0x60] ;  /* 0x00006005ff2a7984 */ /* 0x000fe20008000800 */
[----:B------:R-:W-:-:S03]  /*59a0*/  FFMA R5, R0, R10, R5 ;  /* 0x0000000a00057223 */ /* 0x000fc60000000005 */
[----:B------:R-:W-:Y:S01]  /*59b0*/  LDS R44, [UR5+0x510] ;  /* 0x00051005ff2c7984 */ /* 0x000fe20008000800 */
[----:B------:R-:W-:-:S03]  /*59c0*/  FFMA R41, R0, R4, R41 ;  /* 0x0000000400297223 */ /* 0x000fc60000000029 */
[----:B------:R-:W5:Y:S01]  /*59d0*/  LDS R10, [R18+0xd0] ;  /* 0x0000d000120a7984 */ /* 0x000f620000000800 */
[----:B------:R-:W-:-:S03]  /*59e0*/  FFMA R43, R0, R2, R43 ;  /* 0x00000002002b7223 */ /* 0x000fc6000000002b */
[----:B------:R-:W5:Y:S04]  /*59f0*/  LDS R40, [UR5+0x9c0] ;  /* 0x0009c005ff287984 */ /* 0x000f680008000800 */
        /* <DEDUP_REMOVED lines=9> */
[C---:B---3--:R-:W-:Y:S01]  /*5a90*/  FFMA R45, R0.reuse, R48, R11 ;  /* 0x00000030002d7223 */ /* 0x048fe2000000000b */
[----:B----4-:R-:W-:Y:S02]  /*5aa0*/  FFMA R19, R0, R46, R19 ;  /* 0x0000002e00137223 */ /* 0x010fe40000000013 */
[----:B------:R-:W3:Y:S04]  /*5ab0*/  LDS R9, [UR5+0x33f0] ;  /* 0x0033f005ff097984 */ /* 0x000ee80008000800 */
[----:B------:R-:W4:Y:S04]  /*5ac0*/  LDS R0, [UR5+0x3d50] ;  /* 0x003d5005ff007984 */ /* 0x000f280008000800 */
[----:B------:R-:W4:Y:S01]  /*5ad0*/  LDS R11, [UR5+0x5e20] ;  /* 0x005e2005ff0b7984 */ /* 0x000f220008000800 */
[C---:B-----5:R-:W-:Y:S01]  /*5ae0*/  FFMA R31, R10.reuse, R42, R31 ;  /* 0x0000002a0a1f7223 */ /* 0x060fe2000000001f */
[----:B------:R-:W-:-:S02]  /*5af0*/  FFMA R28, R10, R44, R28 ;  /* 0x0000002c0a1c7223 */ /* 0x000fc4000000001c */
        /* <DEDUP_REMOVED lines=24> */
[C---:B------:R-:W-:Y:S01]  /*5c80*/  FFMA R3, R10.reuse, R48, R3 ;  /* 0x000000300a037223 */ /* 0x040fe20000000003 */
[C---:B0-----:R-:W-:Y:S01]  /*5c90*/  FFMA R14, R10.reuse, R14, R53 ;  /* 0x0000000e0a0e7223 */ /* 0x041fe20000000035 */
[C---:B-1----:R-:W-:Y:S01]  /*5ca0*/  FFMA R5, R10.reuse, R46, R5 ;  /* 0x0000002e0a057223 */ /* 0x042fe20000000005 */
[C---:B------:R-:W-:Y:S01]  /*5cb0*/  FFMA R7, R10.reuse, R44, R7 ;  /* 0x0000002c0a077223 */ /* 0x040fe20000000007 */
[C---:B--2---:R-:W-:Y:S01]  /*5cc0*/  FFMA R2, R10.reuse, R2, R39 ;  /* 0x000000020a027223 */ /* 0x044fe20000000027 */
[C---:B---3--:R-:W-:Y:S01]  /*5cd0*/  FFMA R4, R10.reuse, R4, R41 ;  /* 0x000000040a047223 */ /* 0x048fe20000000029 */
[C---:B----4-:R-:W-:Y:S01]  /*5ce0*/  FFMA R9, R10.reuse, R42, R43 ;  /* 0x0000002a0a097223 */ /* 0x050fe2000000002b */
[C---:B------:R-:W-:Y:S01]  /*5cf0*/  FFMA R6, R10.reuse, R49, R6 ;  /* 0x000000310a067223 */ /* 0x040fe20000000006 */
[C---:B------:R-:W-:Y:S01]  /*5d00*/  FFMA R8, R10.reuse, R40, R47 ;  /* 0x000000280a087223 */ /* 0x040fe2000000002f */
[C---:B-----5:R-:W-:Y:S01]  /*5d10*/  FFMA R13, R10.reuse, R38, R45 ;  /* 0x000000260a0d7223 */ /* 0x060fe2000000002d */
[----:B------:R-:W-:-:S07]  /*5d20*/  FFMA R10, R10, R18, R19 ;  /* 0x000000120a0a7223 */ /* 0x000fce0000000013 */
.L_x_40:
[----:B------:R-:W-:Y:S05]  /*5d30*/  BSYNC.RECONVERGENT B0 ;  /* 0x0000000000007941 */ /* 0x000fea0003800200 */
.L_x_39:
[----:B------:R-:W-:Y:S01]  /*5d40*/  BAR.SYNC.DEFER_BLOCKING 0x0 ;  /* 0x0000000000007b1d */ /* 0x000fe20000010000 */
[----:B------:R-:W-:-:S04]  /*5d50*/  UIADD3 UR4, UPT, UPT, UR4, 0x1, URZ ;  /* 0x0000000104047890 */ /* 0x000fc8000fffe0ff */
[----:B------:R-:W-:-:S09]  /*5d60*/  UISETP.NE.AND UP0, UPT, UR4, 0xc, UPT ;  /* 0x0000000c0400788c */ /* 0x000fd2000bf05270 */
[----:B------:R-:W-:Y:S05]  /*5d70*/  BRA.U UP0, `(.L_x_41) ;  /* 0xffffffad00287547 */ /* 0x000fea000b83ffff */
[----:B------:R-:W-:Y:S05]  /*5d80*/  @!P0 EXIT ;  /* 0x000000000000894d */ /* 0x000fea0003800000 */
[----:B------:R-:W2:Y:S01]  /*5d90*/  LDCU UR4, c[0x0][0x3b8] ;  /* 0x00007700ff0477ac */ /* 0x000ea20008000800 */
[----:B-1----:R-:W1:Y:S01]  /*5da0*/  LDC R37, c[0x0][0x3c4] ;  /* 0x0000f100ff257b82 */ /* 0x002e620000000800 */
[----:B------:R-:W-:Y:S01]  /*5db0*/  HFMA2 R17, -RZ, RZ, 0, 0 ;  /* 0x00000000ff117431 */ /* 0x000fe200000001ff */
[----:B------:R-:W-:Y:S01]  /*5dc0*/  SHF.R.S32.HI R23, RZ, 0x1f, R22 ;  /* 0x0000001fff177819 */ /* 0x000fe20000011416 */
[----:B------:R-:W3:Y:S01]  /*5dd0*/  LDCU UR7, c[0x0][0x3c8] ;  /* 0x00007900ff0777ac */ /* 0x000ee20008000800 */
[----:B------:R-:W4:Y:S01]  /*5de0*/  LDCU.64 UR8, c[0x0][0x398] ;  /* 0x00007300ff0877ac */ /* 0x000f220008000a00 */
[----:B------:R-:W5:Y:S01]  /*5df0*/  LDCU.64 UR12, c[0x0][0x3a0] ;  /* 0x00007400ff0c77ac */ /* 0x000f620008000a00 */
[----:B--2---:R-:W-:Y:S02]  /*5e00*/  USHF.R.S32.HI UR6, URZ, 0x1f, UR4 ;  /* 0x0000001fff067899 */ /* 0x004fe40008011404 */
[----:B------:R-:W-:Y:S02]  /*5e10*/  UIMAD.WIDE.U32 UR4, UR14, UR4, URZ ;  /* 0x000000040e0472a5 */ /* 0x000fe4000f8e00ff */
[----:B------:R-:W-:-:S04]  /*5e20*/  UIMAD UR6, UR6, UR14, URZ ;  /* 0x0000000e060672a4 */ /* 0x000fc8000f8e02ff */
[----:B------:R-:W-:Y:S01]  /*5e30*/  UIADD3 UR5, UPT, UPT, UR5, UR6, URZ ;  /* 0x0000000605057290 */ /* 0x000fe2000fffe0ff */
[----:B-1----:R-:W-:Y:S01]  /*5e40*/  IMAD.WIDE.U32 R32, R37, UR4, R16 ;  /* 0x0000000425207c25 */ /* 0x002fe2000f8e0010 */
[----:B---3--:R-:W-:-:S04]  /*5e50*/  USHF.R.S32.HI UR6, URZ, 0x1f, UR7 ;  /* 0x0000001fff067899 */ /* 0x008fc80008011407 */
[----:B------:R-:W-:Y:S02]  /*5e60*/  IMAD R39, R37, UR5, RZ ;  /* 0x0000000525277c24 */ /* 0x000fe4000f8e02ff */
[----:B------:R-:W-:-:S03]  /*5e70*/  IMAD.WIDE.U32 R16, R32, UR7, R22 ;  /* 0x0000000720107c25 */ /* 0x000fc6000f8e0016 */
[----:B------:R-:W-:Y:S02]  /*5e80*/  IADD3 R39, PT, PT, R33, R39, RZ ;  /* 0x0000002721277210 */ /* 0x000fe40007ffe0ff */
[----:B------:R-:W-:-:S03]  /*5e90*/  SHF.L.U32 R41, R16, 0x2, RZ ;  /* 0x0000000210297819 */ /* 0x000fc600000006ff */
[----:B------:R-:W-:Y:S01]  /*5ea0*/  IMAD R19, R39, UR7, RZ ;  /* 0x0000000727137c24 */ /* 0x000fe2000f8e02ff */
[----:B----4-:R-:W-:-:S03]  /*5eb0*/  IADD3 R34, P0, PT, R41, UR8, RZ ;  /* 0x0000000829227c10 */ /* 0x010fc6000ff1e0ff */
[----:B------:R-:W-:-:S05]  /*5ec0*/  IMAD R19, R32, UR6, R19 ;  /* 0x0000000620137c24 */ /* 0x000fca000f8e0213 */
[----:B------:R-:W-:-:S04]  /*5ed0*/  IADD3 R33, PT, PT, R17, R19, RZ ;  /* 0x0000001311217210 */ /* 0x000fc80007ffe0ff */
[----:B------:R-:W-:-:S04]  /*5ee0*/  SHF.L.U64.HI R33, R16, 0x2, R33 ;  /* 0x0000000210217819 */ /* 0x000fc80000010221 */
[----:B0-----:R-:W-:-:S05]  /*5ef0*/  IADD3.X R35, PT, PT, R33, UR9, RZ, P0, !PT ;  /* 0x0000000921237c10 */ /* 0x001fca00087fe4ff */
[----:B------:R-:W2:Y:S01]  /*5f00*/  LDG.E R43, desc[UR10][R34.64] ;  /* 0x0000000a222b7981 */ /* 0x000ea2000c1e1900 */
[----:B------:R-:W0:Y:S01]  /*5f10*/  S2UR UR5, SR_CgaCtaId ;  /* 0x00000000000579c3 */ /* 0x000e220000008800 */
[----:B------:R-:W-:Y:S01]  /*5f20*/  UMOV UR4, 0x400 ;  /* 0x0000040000047882 */ /* 0x000fe20000000000 */
[----:B------:R-:W-:-:S04]  /*5f30*/  IADD3 R40, P0, PT, R32, R37, RZ ;  /* 0x0000002520287210 */ /* 0x000fc80007f1e0ff */
[----:B------:R-:W-:-:S05]  /*5f40*/  IADD3.X R39, PT, PT, RZ, R39, RZ, P0, !PT ;  /* 0x00000027ff277210 */ /* 0x000fca00007fe4ff */
[----:B------:R-:W-:-:S04]  /*5f50*/  IMAD R45, R39, UR7, RZ ;  /* 0x00000007272d7c24 */ /* 0x000fc8000f8e02ff */
[----:B------:R-:W-:Y:S01]  /*5f60*/  IMAD R45, R40, UR6, R45 ;  /* 0x00000006282d7c24 */ /* 0x000fe2000f8e022d */
[----:B0-----:R-:W-:-:S09]  /*5f70*/  ULEA UR4, UR5, UR4, 0x18 ;  /* 0x0000000405047291 */ /* 0x001fd2000f8ec0ff */
[----:B------:R-:W0:Y:S02]  /*5f80*/  LDS.128 R16, [UR4+0x7080] ;  /* 0x00708004ff107984 */ /* 0x000e240008000c00 */
[----:B0-----:R-:W-:Y:S01]  /*5f90*/  FADD R16, R31, R16 ;  /* 0x000000101f107221 */ /* 0x001fe20000000000 */
[----:B------:R-:W-:-:S05]  /*5fa0*/  IMAD.WIDE.U32 R30, R40, UR7, R22 ;  /* 0x00000007281e7c25 */ /* 0x000fca000f8e0016 */
[----:B------:R-:W-:Y:S02]  /*5fb0*/  IADD3 R31, PT, PT, R31, R45, RZ ;  /* 0x0000002d1f1f7210 */ /* 0x000fe40007ffe0ff */
[C---:B------:R-:W-:Y:S02]  /*5fc0*/  SHF.L.U32 R38, R30.reuse, 0x2, RZ ;  /* 0x000000021e267819 */ /* 0x040fe400000006ff */
[----:B------:R-:W-:Y:S02]  /*5fd0*/  SHF.L.U64.HI R36, R30, 0x2, R31 ;  /* 0x000000021e247819 */ /* 0x000fe4000001021f */
[----:B-----5:R-:W-:Y:S02]  /*5fe0*/  IADD3 R30, P0, PT, R41, UR12, RZ ;  /* 0x0000000c291e7c10 */ /* 0x020fe4000ff1e0ff */
[----:B------:R-:W-:Y:S02]  /*5ff0*/  IADD3 R32, P1, PT, R38, UR8, RZ ;  /* 0x0000000826207c10 */ /* 0x000fe4000ff3e0ff */
[----:B------:R-:W-:-:S02]  /*6000*/  IADD3.X R31, PT, PT, R33, UR13, RZ, P0, !PT ;  /* 0x0000000d211f7c10 */ /* 0x000fc400087fe4ff */
[----:B------:R-:W-:Y:S01]  /*6010*/  IADD3.X R33, PT, PT, R36, UR9, RZ, P1, !PT ;  /* 0x0000000924217c10 */ /* 0x000fe20008ffe4ff */
[----:B--2---:R-:W-:-:S05]  /*6020*/  FADD R16, R16, R43 ;  /* 0x0000002b10107221 */ /* 0x004fca0000000000 */
[----:B------:R-:W-:-:S05]  /*6030*/  FSET.BF.GE.AND R43, R16, 1, PT ;  /* 0x3f800000102b780a */ /* 0x000fca0003806000 */
[----:B------:R-:W-:-:S04]  /*6040*/  FADD R41, -R43, 1 ;  /* 0x3f8000002b297421 */ /* 0x000fc80000000100 */
[----:B------:R-:W-:-:S05]  /*6050*/  FMUL R41, R16, R41 ;  /* 0x0000002910297220 */ /* 0x000fca0000400000 */
[----:B------:R0:W-:Y:S04]  /*6060*/  STG.E desc[UR10][R34.64], R41 ;  /* 0x0000002922007986 */ /* 0x0001e8000c10190a */
[----:B------:R1:W-:Y:S04]  /*6070*/  STG.E desc[UR10][R30.64], R43 ;  /* 0x0000002b1e007986 */ /* 0x0003e8000c10190a */
[----:B------:R-:W2:Y:S01]  /*6080*/  LDG.E R45, desc[UR10][R32.64] ;  /* 0x0000000a202d7981 */ /* 0x000ea2000c1e1900 */
[----:B------:R-:W-:Y:S01]  /*6090*/  IADD3 R40, P0, PT, R40, R37, RZ ;  /* 0x0000002528287210 */ /* 0x000fe20007f1e0ff */
[----:B------:R-:W-:-:S03]  /*60a0*/  FADD R28, R28, R17 ;  /* 0x000000111c1c7221 */ /* 0x000fc60000000000 */
[----:B------:R-:W-:Y:S01]  /*60b0*/  IADD3.X R39, PT, PT, RZ, R39, RZ, P0, !PT ;  /* 0x00000027ff277210 */ /* 0x000fe200007fe4ff */
[----:B------:R-:W-:-:S04]  /*60c0*/  IMAD.WIDE.U32 R16, R40, UR7, R22 ;  /* 0x0000000728107c25 */ /* 0x000fc8000f8e0016 */
[----:B------:R-:W-:Y:S01]  /*60d0*/  IMAD R47, R39, UR7, RZ ;  /* 0x00000007272f7c24 */ /* 0x000fe2000f8e02ff */
[----:B0-----:R-:W-:-:S03]  /*60e0*/  SHF.L.U32 R35, R16, 0x2, RZ ;  /* 0x0000000210237819 */ /* 0x001fc600000006ff */
[----:B------:R-:W-:Y:S01]  /*60f0*/  IMAD R47, R40, UR6, R47 ;  /* 0x00000006282f7c24 */ /* 0x000fe2000f8e022f */
[----:B-1----:R-:W-:-:S04]  /*6100*/  IADD3 R30, P1, PT, R35, UR8, RZ ;  /* 0x00000008231e7c10 */ /* 0x002fc8000ff3e0ff */
[----:B------:R-:W-:-:S04]  /*6110*/  IADD3 R17, PT, PT, R17, R47, RZ ;  /* 0x0000002f11117210 */ /* 0x000fc80007ffe0ff */
[----:B------:R-:W-:Y:S02]  /*6120*/  SHF.L.U64.HI R34, R16, 0x2, R17 ;  /* 0x0000000210227819 */ /* 0x000fe40000010211 */
[----:B------:R-:W-:Y:S02]  /*6130*/  IADD3 R16, P0, PT, R38, UR12, RZ ;  /* 0x0000000c26107c10 */ /* 0x000fe4000ff1e0ff */
[----:B------:R-:W-:Y:S02]  /*6140*/  IADD3.X R31, PT, PT, R34, UR9, RZ, P1, !PT ;  /* 0x00000009221f7c10 */ /* 0x000fe40008ffe4ff */
[----:B------:R-:W-:Y:S01]  /*6150*/  IADD3.X R17, PT, PT, R36, UR13, RZ, P0, !PT ;  /* 0x0000000d24117c10 */ /* 0x000fe200087fe4ff */
[----:B--2---:R-:W-:-:S05]  /*6160*/  FADD R28, R28, R45 ;  /* 0x0000002d1c1c7221 */ /* 0x004fca0000000000 */
[----:B------:R-:W-:-:S05]  /*6170*/  FSET.BF.GE.AND R41, R28, 1, PT ;  /* 0x3f8000001c29780a */ /* 0x000fca0003806000 */
[----:B------:R-:W-:-:S04]  /*6180*/  FADD R43, -R41, 1 ;  /* 0x3f800000292b7421 */ /* 0x000fc80000000100 */
[----:B------:R-:W-:-:S05]  /*6190*/  FMUL R43, R28, R43 ;  /* 0x0000002b1c2b7220 */ /* 0x000fca0000400000 */
[----:B------:R-:W-:Y:S04]  /*61a0*/  STG.E desc[UR10][R32.64], R43 ;  /* 0x0000002b20007986 */ /* 0x000fe8000c10190a */
[----:B------:R0:W-:Y:S04]  /*61b0*/  STG.E desc[UR10][R16.64], R41 ;  /* 0x0000002910007986 */ /* 0x0001e8000c10190a */
[----:B------:R-:W2:Y:S01]  /*61c0*/  LDG.E R45, desc[UR10][R30.64] ;  /* 0x0000000a1e2d7981 */ /* 0x000ea2000c1e1900 */
[----:B------:R-:W-:Y:S01]  /*61d0*/  IADD3 R38, P0, PT, R40, R37, RZ ;  /* 0x0000002528267210 */ /* 0x000fe20007f1e0ff */
[----:B------:R-:W-:-:S03]  /*61e0*/  FADD R18, R29, R18 ;  /* 0x000000121d127221 */ /* 0x000fc60000000000 */
[----:B------:R-:W-:Y:S01]  /*61f0*/  IADD3.X R36, PT, PT, RZ, R39, RZ, P0, !PT ;  /* 0x00000027ff247210 */ /* 0x000fe200007fe4ff */
[----:B------:R-:W-:Y:S01]  /*6200*/  IMAD.WIDE.U32 R28, R38, UR7, R22 ;  /* 0x00000007261c7c25 */ /* 0x000fe2000f8e0016 */
[----:B0-----:R-:W-:-:S03]  /*6210*/  IADD3 R16, P0, PT, R35, UR12, RZ ;  /* 0x0000000c23107c10 */ /* 0x001fc6000ff1e0ff */
[----:B------:R-:W-:Y:S01]  /*6220*/  IMAD R39, R36, UR7, RZ ;  /* 0x0000000724277c24 */ /* 0x000fe2000f8e02ff */
[----:B------:R-:W-:Y:S02]  /*6230*/  SHF.L.U32 R32, R28, 0x2, RZ ;  /* 0x000000021c207819 */ /* 0x000fe400000006ff */
[----:B------:R-:W-:Y:S01]  /*6240*/  IADD3.X R17, PT, PT, R34, UR13, RZ, P0, !PT ;  /* 0x0000000d22117c10 */ /* 0x000fe200087fe4ff */
[----:B------:R-:W-:-:S05]  /*6250*/  IMAD R39, R38, UR6, R39 ;  /* 0x0000000626277c24 */ /* 0x000fca000f8e0227 */
[----:B------:R-:W-:-:S04]  /*6260*/  IADD3 R29, PT, PT, R29, R39, RZ ;  /* 0x000000271d1d7210 */ /* 0x000fc80007ffe0ff */
[----:B------:R-:W-:Y:S02]  /*6270*/  SHF.L.U64.HI R33, R28, 0x2, R29 ;  /* 0x000000021c217819 */ /* 0x000fe4000001021d */
[----:B------:R-:W-:-:S04]  /*6280*/  IADD3 R28, P1, PT, R32, UR8, RZ ;  /* 0x00000008201c7c10 */ /* 0x000fc8000ff3e0ff */
        /* <DEDUP_REMOVED lines=11> */
[----:B------:R-:W-:Y:S01]  /*6340*/  IMAD.WIDE.U32 R18, R38, UR7, R22 ;  /* 0x0000000726127c25 */ /* 0x000fe2000f8e0016 */
[----:B------:R-:W-:-:S03]  /*6350*/  IADD3 R32, P0, PT, R32, UR12, RZ ;  /* 0x0000000c20207c10 */ /* 0x000fc6000ff1e0ff */
[----:B------:R-:W-:Y:S01]  /*6360*/  IMAD R43, R36, UR7, RZ ;  /* 0x00000007242b7c24 */ /* 0x000fe2000f8e02ff */
[----:B0-----:R-:W-:Y:S02]  /*6370*/  SHF.L.U32 R35, R18, 0x2, RZ ;  /* 0x0000000212237819 */ /* 0x001fe400000006ff */
[----:B------:R-:W-:Y:S01]  /*6380*/  IADD3.X R33, PT, PT, R33, UR13, RZ, P0, !PT ;  /* 0x0000000d21217c10 */ /* 0x000fe200087fe4ff */
[----:B------:R-:W-:Y:S01]  /*6390*/  IMAD R43, R38, UR6, R43 ;  /* 0x00000006262b7c24 */ /* 0x000fe2000f8e022b */
[----:B------:R-:W-:-:S04]  /*63a0*/  IADD3 R30, P1, PT, R35, UR8, RZ ;  /* 0x00000008231e7c10 */ /* 0x000fc8000ff3e0ff */
[----:B------:R-:W-:-:S04]  /*63b0*/  IADD3 R19, PT, PT, R19, R43, RZ ;  /* 0x0000002b13137210 */ /* 0x000fc80007ffe0ff */
[----:B------:R-:W-:-:S04]  /*63c0*/  SHF.L.U64.HI R34, R18, 0x2, R19 ;  /* 0x0000000212227819 */ /* 0x000fc80000010213 */
[----:B------:R-:W-:Y:S01]  /*63d0*/  IADD3.X R31, PT, PT, R34, UR9, RZ, P1, !PT ;  /* 0x00000009221f7c10 */ /* 0x000fe20008ffe4ff */
[----:B--2---:R-:W-:-:S05]  /*63e0*/  FADD R26, R26, R41 ;  /* 0x000000291a1a7221 */ /* 0x004fca0000000000 */
[----:B-1----:R-:W-:-:S05]  /*63f0*/  FSET.BF.GE.AND R39, R26, 1, PT ;  /* 0x3f8000001a27780a */ /* 0x002fca0003806000 */
[----:B------:R-:W-:-:S04]  /*6400*/  FADD R17, -R39, 1 ;  /* 0x3f80000027117421 */ /* 0x000fc80000000100 */
[----:B------:R-:W-:Y:S02]  /*6410*/  FMUL R41, R26, R17 ;  /* 0x000000111a297220 */ /* 0x000fe40000400000 */
[----:B------:R-:W0:Y:S04]  /*6420*/  LDS.128 R16, [UR4+0x7090] ;  /* 0x00709004ff107984 */ /* 0x000e280008000c00 */
[----:B------:R1:W-:Y:S04]  /*6430*/  STG.E desc[UR10][R28.64], R41 ;  /* 0x000000291c007986 */ /* 0x0003e8000c10190a */
[----:B------:R2:W-:Y:S04]  /*6440*/  STG.E desc[UR10][R32.64], R39 ;  /* 0x0000002720007986 */ /* 0x0005e8000c10190a */
[----:B------:R-:W3:Y:S01]  /*6450*/  LDG.E R43, desc[UR10][R30.64] ;  /* 0x0000000a1e2b7981 */ /* 0x000ee2000c1e1900 */
[----:B------:R-:W-:-:S04]  /*6460*/  IADD3 R38, P0, PT, R38, R37, RZ ;  /* 0x0000002526267210 */ /* 0x000fc80007f1e0ff */
[----:B------:R-:W-:Y:S02]  /*6470*/  IADD3.X R36, PT, PT, RZ, R36, RZ, P0, !PT ;  /* 0x00000024ff247210 */ /* 0x000fe400007fe4ff */
[----:B-1----:R-:W-:-:S03]  /*6480*/  IADD3 R28, P0, PT, R35, UR12, RZ ;  /* 0x0000000c231c7c10 */ /* 0x002fc6000ff1e0ff */
[----:B------:R-:W-:Y:S01]  /*6490*/  IMAD R45, R36, UR7, RZ ;  /* 0x00000007242d7c24 */ /* 0x000fe2000f8e02ff */
[----:B------:R-:W-:-:S03]  /*64a0*/  IADD3.X R29, PT, PT, R34, UR13, RZ, P0, !PT ;  /* 0x0000000d221d7c10 */ /* 0x000fc600087fe4ff */
[C---:B------:R-:W-:Y:S02]  /*64b0*/  IMAD R45, R38.reuse, UR6, R45 ;  /* 0x00000006262d7c24 */ /* 0x040fe4000f8e022d */
[----:B0-----:R-:W-:Y:S01]  /*64c0*/  FADD R16, R27, R16 ;  /* 0x000000101b107221 */ /* 0x001fe20000000000 */
[----:B------:R-:W-:-:S05]  /*64d0*/  IMAD.WIDE.U32 R26, R38, UR7, R22 ;  /* 0x00000007261a7c25 */ /* 0x000fca000f8e0016 */
[----:B------:R-:W-:Y:S02]  /*64e0*/  IADD3 R27, PT, PT, R27, R45, RZ ;  /* 0x0000002d1b1b7210 */ /* 0x000fe40007ffe0ff */
[C---:B--2---:R-:W-:Y:S02]  /*64f0*/  SHF.L.U32 R33, R26.reuse, 0x2, RZ ;  /* 0x000000021a217819 */ /* 0x044fe400000006ff */
[----:B------:R-:W-:Y:S02]  /*6500*/  SHF.L.U64.HI R32, R26, 0x2, R27 ;  /* 0x000000021a207819 */ /* 0x000fe4000001021b */
[----:B------:R-:W-:-:S04]  /*6510*/  IADD3 R26, P1, PT, R33, UR8, RZ ;  /* 0x00000008211a7c10 */ /* 0x000fc8000ff3e0ff */
[----:B------:R-:W-:Y:S01]  /*6520*/  IADD3.X R27, PT, PT, R32, UR9, RZ, P1, !PT ;  /* 0x00000009201b7c10 */ /* 0x000fe20008ffe4ff */
[----:B---3--:R-:W-:-:S05]  /*6530*/  FADD R16, R16, R43 ;  /* 0x0000002b10107221 */ /* 0x008fca0000000000 */
        /* <DEDUP_REMOVED lines=36> */
[----:B-1----:R-:W-:Y:S02]  /*6780*/  SHF.L.U64.HI R29, R24, 0x2, R25 ;  /* 0x00000002181d7819 */ /* 0x002fe40000010219 */
        /* <DEDUP_REMOVED lines=18> */
[----:B-1----:R-:W-:-:S04]  /*68b0*/  IADD3 R26, P1, PT, R31, UR8, RZ ;  /* 0x000000081f1a7c10 */ /* 0x002fc8000ff3e0ff */
[----:B------:R-:W-:-:S04]  /*68c0*/  IADD3 R19, PT, PT, R19, R39, RZ ;  /* 0x0000002713137210 */ /* 0x000fc80007ffe0ff */
[----:B------:R-:W-:-:S04]  /*68d0*/  SHF.L.U64.HI R30, R18, 0x2, R19 ;  /* 0x00000002121e7819 */ /* 0x000fc80000010213 */
[----:B------:R-:W-:Y:S01]  /*68e0*/  IADD3.X R27, PT, PT, R30, UR9, RZ, P1, !PT ;  /* 0x000000091e1b7c10 */ /* 0x000fe20008ffe4ff */
[----:B--2---:R-:W-:-:S05]  /*68f0*/  FADD R20, R20, R35 ;  /* 0x0000002314147221 */ /* 0x004fca0000000000 */
[----:B------:R-:W-:-:S05]  /*6900*/  FSET.BF.GE.AND R33, R20, 1, PT ;  /* 0x3f8000001421780a */ /* 0x000fca0003806000 */
        /* <DEDUP_REMOVED lines=15> */
[C---:B------:R-:W-:Y:S02]  /*6a00*/  SHF.L.U32 R35, R20.reuse, 0x2, RZ ;  /* 0x0000000214237819 */ /* 0x040fe400000006ff */
[----:B--2---:R-:W-:Y:S02]  /*6a10*/  SHF.L.U64.HI R28, R20, 0x2, R21 ;  /* 0x00000002141c7819 */ /* 0x004fe40000010215 */
        /* <DEDUP_REMOVED lines=17> */
[----:B------:R-:W-:Y:S02]  /*6b30*/  IMAD R39, R30, UR6, R39 ;  /* 0x000000061e277c24 */ /* 0x000fe4000f8e0227 */
[----:B--2---:R-:W-:-:S03]  /*6b40*/  FADD R14, R14, R33 ;  /* 0x000000210e0e7221 */ /* 0x004fc60000000000 */
[----:B------:R-:W-:Y:S02]  /*6b50*/  IADD3 R33, PT, PT, R17, R39, RZ ;  /* 0x0000002711217210 */ /* 0x000fe40007ffe0ff */
[----:B------:R-:W-:Y:S02]  /*6b60*/  FSET.BF.GE.AND R27, R14, 1, PT ;  /* 0x3f8000000e1b780a */ /* 0x000fe40003806000 */
[----:B------:R-:W-:Y:S02]  /*6b70*/  SHF.L.U64.HI R33, R16, 0x2, R33 ;  /* 0x0000000210217819 */ /* 0x000fe40000010221 */
[----:B------:R-:W-:Y:S01]  /*6b80*/  IADD3 R16, P1, PT, R32, UR8, RZ ;  /* 0x0000000820107c10 */ /* 0x000fe2000ff3e0ff */
[----:B------:R-:W-:-:S03]  /*6b90*/  FADD R29, -R27, 1 ;  /* 0x3f8000001b1d7421 */ /* 0x000fc60000000100 */
[----:B------:R-:W-:Y:S01]  /*6ba0*/  IADD3.X R17, PT, PT, R33, UR9, RZ, P1, !PT ;  /* 0x0000000921117c10 */ /* 0x000fe20008ffe4ff */
        /* <DEDUP_REMOVED lines=15> */
[----:B-1----:R-:W-:Y:S02]  /*6ca0*/  FSET.BF.GE.AND R25, R18, 1, PT ;  /* 0x3f8000001219780a */ /* 0x002fe40003806000 */
        /* <DEDUP_REMOVED lines=14> */
[----:B------:R-:W-:Y:S02]  /*6d90*/  SHF.L.U32 R30, R18, 0x2, RZ ;  /* 0x00000002121e7819 */ /* 0x000fe400000006ff */
[----:B0-----:R-:W-:Y:S01]  /*6da0*/  IADD3.X R27, PT, PT, R31, UR13, RZ, P0, !PT ;  /* 0x0000000d1f1b7c10 */ /* 0x001fe200087fe4ff */
        /* <DEDUP_REMOVED lines=14> */
[----:B------:R-:W-:Y:S01]  /*6e90*/  IADD3.X R28, PT, PT, RZ, R28, RZ, P0, !PT ;  /* 0x0000001cff1c7210 */ /* 0x000fe200007fe4ff */
[----:B------:R-:W-:-:S04]  /*6ea0*/  IMAD.WIDE.U32 R24, R12, UR7, R22 ;  /* 0x000000070c187c25 */ /* 0x000fc8000f8e0016 */
[----:B------:R-:W-:Y:S01]  /*6eb0*/  IMAD R35, R28, UR7, RZ ;  /* 0x000000071c237c24 */ /* 0x000fe2000f8e02ff */
[----:B-1----:R-:W-:-:S03]  /*6ec0*/  SHF.L.U32 R31, R24, 0x2, RZ ;  /* 0x00000002181f7819 */ /* 0x002fc600000006ff */
[----:B------:R-:W-:Y:S01]  /*6ed0*/  IMAD R35, R12, UR6, R35 ;  /* 0x000000060c237c24 */ /* 0x000fe2000f8e0223 */
[----:B------:R-:W-:-:S04]  /*6ee0*/  IADD3 R14, P1, PT, R31, UR8, RZ ;  /* 0x000000081f0e7c10 */ /* 0x000fc8000ff3e0ff */
[----:B------:R-:W-:-:S04]  /*6ef0*/  IADD3 R15, PT, PT, R25, R35, RZ ;  /* 0x00000023190f7210 */ /* 0x000fc80007ffe0ff */
[----:B------:R-:W-:Y:S02]  /*6f00*/  SHF.L.U64.HI R32, R24, 0x2, R15 ;  /* 0x0000000218207819 */ /* 0x000fe4000001020f */
[----:B------:R-:W-:Y:S02]  /*6f10*/  IADD3 R24, P0, PT, R30, UR12, RZ ;  /* 0x0000000c1e187c10 */ /* 0x000fe4000ff1e0ff */
[----:B------:R-:W-:Y:S01]  /*6f20*/  IADD3.X R15, PT, PT, R32, UR9, RZ, P1, !PT ;  /* 0x00000009200f7c10 */ /* 0x000fe20008ffe4ff */
[----:B0-----:R-:W-:Y:S01]  /*6f30*/  FADD R16, R3, R16 ;  /* 0x0000001003107221 */ /* 0x001fe20000000000 */
[----:B------:R-:W-:-:S03]  /*6f40*/  IADD3.X R25, PT, PT, R34, UR13, RZ, P0, !PT ;  /* 0x0000000d22197c10 */ /* 0x000fc600087fe4ff */
[----:B---3--:R-:W-:-:S05]  /*6f50*/  FADD R16, R16, R33 ;  /* 0x0000002110107221 */ /* 0x008fca0000000000 */
[----:B------:R-:W-:-:S05]  /*6f60*/  FSET.BF.GE.AND R3, R16, 1, PT ;  /* 0x3f8000001003780a */ /* 0x000fca0003806000 */
[----:B--2---:R-:W-:-:S04]  /*6f70*/  FADD R27, -R3, 1 ;  /* 0x3f800000031b7421 */ /* 0x004fc80000000100 */
        /* <DEDUP_REMOVED lines=18> */
[----:B-1----:R-:W-:-:S05]  /*70a0*/  FSET.BF.GE.AND R3, R0, 1, PT ;  /* 0x3f8000000003780a */ /* 0x002fca0003806000 */
        /* <DEDUP_REMOVED lines=13> */
[----:B------:R-:W-:Y:S01]  /*7180*/  IMAD R31, R12, UR6, R31 ;  /* 0x000000060c1f7c24 */ /* 0x000fe2000f8e021f */
[----:B------:R-:W-:-:S04]  /*7190*/  IADD3 R14, P1, PT, R27, UR8, RZ ;  /* 0x000000081b0e7c10 */ /* 0x000fc8000ff3e0ff */
[----:B------:R-:W-:-:S04]  /*71a0*/  IADD3 R25, PT, PT, R25, R31, RZ ;  /* 0x0000001f19197210 */ /* 0x000fc80007ffe0ff */
[----:B------:R-:W-:-:S04]  /*71b0*/  SHF.L.U64.HI R24, R24, 0x2, R25 ;  /* 0x0000000218187819 */ /* 0x000fc80000010219 */
        /* <DEDUP_REMOVED lines=24> */
[----:B------:R-:W-:Y:S02]  /*7340*/  FMUL R27, R0, R17 ;  /* 0x00000011001b7220 */ /* 0x000fe40000400000 */
[----:B------:R-:W0:Y:S04]  /*7350*/  LDS.128 R16, [UR4+0x70c0] ;  /* 0x0070c004ff107984 */ /* 0x000e280008000c00 */
[----:B------:R-:W-:Y:S04]  /*7360*/  STG.E desc[UR10][R14.64], R27 ;  /* 0x0000001b0e007986 */ /* 0x000fe8000c10190a */
[----:B------:R1:W-:Y:S04]  /*7370*/  STG.E desc[UR10][R20.64], R5 ;  /* 0x0000000514007986 */ /* 0x0003e8000c10190a */
[----:B------:R-:W2:Y:S01]  /*7380*/  LDG.E R29, desc[UR10][R2.64] ;  /* 0x0000000a021d7981 */ /* 0x000ea2000c1e1900 */
[----:B------:R-:W-:-:S04]  /*7390*/  IADD3 R12, P0, PT, R12, R37, RZ ;  /* 0x000000250c0c7210 */ /* 0x000fc80007f1e0ff */
[----:B------:R-:W-:Y:S01]  /*73a0*/  IADD3.X R26, PT, PT, RZ, R26, RZ, P0, !PT ;  /* 0x0000001aff1a7210 */ /* 0x000fe200007fe4ff */
[----:B------:R-:W-:Y:S01]  /*73b0*/  IMAD.WIDE.U32 R24, R12, UR7, R22 ;  /* 0x000000070c187c25 */ /* 0x000fe2000f8e0016 */
[----:B-1----:R-:W-:-:S03]  /*73c0*/  IADD3 R20, P0, PT, R30, UR12, RZ ;  /* 0x0000000c1e147c10 */ /* 0x002fc6000ff1e0ff */
[----:B------:R-:W-:Y:S01]  /*73d0*/  IMAD R33, R26, UR7, RZ ;  /* 0x000000071a217c24 */ /* 0x000fe2000f8e02ff */
[----:B------:R-:W-:Y:S02]  /*73e0*/  SHF.L.U32 R28, R24, 0x2, RZ ;  /* 0x00000002181c7819 */ /* 0x000fe400000006ff */
[----:B------:R-:W-:Y:S01]  /*73f0*/  IADD3.X R21, PT, PT, R31, UR13, RZ, P0, !PT ;  /* 0x0000000d1f157c10 */ /* 0x000fe200087fe4ff */
[----:B------:R-:W-:Y:S01]  /*7400*/  IMAD R33, R12, UR6, R33 ;  /* 0x000000060c217c24 */ /* 0x000fe2000f8e0221 */
[----:B------:R-:W-:Y:S01]  /*7410*/  IADD3 R14, P1, PT, R28, UR8, RZ ;  /* 0x000000081c0e7c10 */ /* 0x000fe2000ff3e0ff */
[----:B0-----:R-:W-:-:S04]  /*7420*/  FADD R16, R7, R16 ;  /* 0x0000001007107221 */ /* 0x001fc80000000000 */
[----:B--2---:R-:W-:Y:S01]  /*7430*/  FADD R16, R16, R29 ;  /* 0x0000001d10107221 */ /* 0x004fe20000000000 */
[----:B------:R-:W-:-:S04]  /*7440*/  IADD3 R29, PT, PT, R25, R33, RZ ;  /* 0x00000021191d7210 */ /* 0x000fc80007ffe0ff */
[----:B------:R-:W-:Y:S02]  /*7450*/  FSET.BF.GE.AND R7, R16, 1, PT ;  /* 0x3f8000001007780a */ /* 0x000fe40003806000 */
[----:B------:R-:W-:-:S03]  /*7460*/  SHF.L.U64.HI R29, R24, 0x2, R29 ;  /* 0x00000002181d7819 */ /* 0x000fc6000001021d */
[----:B------:R-:W-:Y:S01]  /*7470*/  FADD R5, -R7, 1 ;  /* 0x3f80000007057421 */ /* 0x000fe20000000100 */
[----:B------:R-:W-:-:S03]  /*7480*/  IADD3.X R15, PT, PT, R29, UR9, RZ, P1, !PT ;  /* 0x000000091d0f7c10 */ /* 0x000fc60008ffe4ff */
        /* <DEDUP_REMOVED lines=9> */
[----:B------:R-:W-:-:S03]  /*7520*/  SHF.L.U32 R26, R4, 0x2, RZ ;  /* 0x00000002041a7819 */ /* 0x000fc600000006ff */
[----:B------:R-:W-:Y:S01]  /*7530*/  IMAD R27, R12, UR6, R27 ;  /* 0x000000060c1b7c24 */ /* 0x000fe2000f8e021b */
[----:B0-----:R-:W-:-:S04]  /*7540*/  IADD3 R2, P1, PT, R26, UR8, RZ ;  /* 0x000000081a027c10 */ /* 0x001fc8000ff3e0ff */
[----:B------:R-:W-:-:S04]  /*7550*/  IADD3 R27, PT, PT, R5, R27, RZ ;  /* 0x0000001b051b7210 */ /* 0x000fc80007ffe0ff */
[----:B------:R-:W-:Y:S02]  /*7560*/  SHF.L.U64.HI R27, R4, 0x2, R27 ;  /* 0x00000002041b7819 */ /* 0x000fe4000001021b */
[----:B------:R-:W-:Y:S02]  /*7570*/  IADD3 R4, P0, PT, R28, UR12, RZ ;  /* 0x0000000c1c047c10 */ /* 0x000fe4000ff1e0ff */
[----:B------:R-:W-:Y:S02]  /*7580*/  IADD3.X R3, PT, PT, R27, UR9, RZ, P1, !PT ;  /* 0x000000091b037c10 */ /* 0x000fe40008ffe4ff */
        /* <DEDUP_REMOVED lines=61> */
[----:B0-----:R-:W-:-:S04]  /*7960*/  FADD R4, R11, R4 ;  /* 0x000000040b047221 */ /* 0x001fc80000000000 */
        /* <DEDUP_REMOVED lines=16> */
[----:B-1----:R-:W-:Y:S02]  /*7a70*/  SHF.L.U64.HI R16, R4, 0x2, R5 ;  /* 0x0000000204107819 */ /* 0x002fe40000010205 */
        /* <DEDUP_REMOVED lines=28> */
[----:B------:R-:W-:Y:S04]  /*7c40*/  STG.E desc[UR10][R8.64], R11 ;  /* 0x0000000b08007986 */ /* 0x000fe8000c10190a */
[----:B------:R-:W2:Y:S01]  /*7c50*/  LDG.E R0, desc[UR10][R4.64] ;  /* 0x0000000a04007981 */ /* 0x000ea2000c1e1900 */
[----:B------:R-:W-:Y:S01]  /*7c60*/  FADD R7, R10, R7 ;  /* 0x000000070a077221 */ /* 0x000fe20000000000 */
[----:B------:R-:W-:-:S03]  /*7c70*/  IADD3 R6, P0, PT, R12, UR12, RZ ;  /* 0x0000000c0c067c10 */ /* 0x000fc6000ff1e0ff */
[----:B--2---:R-:W-:Y:S01]  /*7c80*/  FADD R0, R7, R0 ;  /* 0x0000000007007221 */ /* 0x004fe20000000000 */
[----:B------:R-:W-:-:S04]  /*7c90*/  IADD3.X R7, PT, PT, R22, UR13, RZ, P0, !PT ;  /* 0x0000000d16077c10 */ /* 0x000fc800087fe4ff */
[----:B------:R-:W-:-:S05]  /*7ca0*/  FSET.BF.GE.AND R15, R0, 1, PT ;  /* 0x3f800000000f780a */ /* 0x000fca0003806000 */
[----:B------:R-:W-:-:S04]  /*7cb0*/  FADD R17, -R15, 1 ;  /* 0x3f8000000f117421 */ /* 0x000fc80000000100 */
[----:B------:R-:W-:-:S05]  /*7cc0*/  FMUL R17, R0, R17 ;  /* 0x0000001100117220 */ /* 0x000fca0000400000 */
[----:B------:R-:W-:Y:S04]  /*7cd0*/  STG.E desc[UR10][R4.64], R17 ;  /* 0x0000001104007986 */ /* 0x000fe8000c10190a */
[----:B------:R-:W-:Y:S01]  /*7ce0*/  STG.E desc[UR10][R6.64], R15 ;  /* 0x0000000f06007986 */ /* 0x000fe2000c10190a */
[----:B------:R-:W-:Y:S05]  /*7cf0*/  EXIT ;  /* 0x000000000000794d */ /* 0x000fea0003800000 */
.L_x_42:
        /* <DEDUP_REMOVED lines=16> */
.L_x_111:


//--------------------- .text._ZN36_GLOBAL__N__3a625bb7_4_k_cu_0eb6ed1821fused_conv_if_kernel1EPKfS1_S1_PfS2_iiiiiiiii --------------------------
	.section	.text._ZN36_GLOBAL__N__3a625bb7_4_k_cu_0eb6ed1821fused_conv_if_kernel1EPKfS1_S1_PfS2_iiiiiiiii,"ax",@progbits
	.align	128
.text._ZN36_GLOBAL__N__3a625bb7_4_k_cu_0eb6ed1821fused_conv_if_kernel1EPKfS1_S1_PfS2_iiiiiiiii:
        .type           _ZN36_GLOBAL__N__3a625bb7_4_k_cu_0eb6ed1821fused_conv_if_kernel1EPKfS1_S1_PfS2_iiiiiiiii,@function
        .size           _ZN36_GLOBAL__N__3a625bb7_4_k_cu_0eb6ed1821fused_conv_if_kernel1EPKfS1_S1_PfS2_iiiiiiiii,(.L_x_112 - _ZN36_GLOBAL__N__3a625bb7_4_k_cu_0eb6ed1821fused_conv_if_kernel1EPKfS1_S1_PfS2_iiiiiiiii)
        .other          _ZN36_GLOBAL__N__3a625bb7_4_k_cu_0eb6ed1821fused_conv_if_kernel1EPKfS1_S1_PfS2_iiiiiiiii,@"STO_CUDA_ENTRY STV_DEFAULT"
_ZN36_GLOBAL__N__3a625bb7_4_k_cu_0eb6ed1821fused_conv_if_kernel1EPKfS1_S1_PfS2_iiiiiiiii:
[----:B------:R-:W-:Y:S01]  /*0000*/  LDC R1, c[0x0][0x37c] ;  /* 0x0000df00ff017b82 */ /* 0x000fe20000000800 */
[----:B------:R-:W0:Y:S01]  /*0010*/  S2R R7, SR_TID.Y ;  /* 0x0000000000077919 */ /* 0x000e220000002200 */
[----:B------:R-:W1:Y:S06]  /*0020*/  LDCU UR7, c[0x0][0x360] ;  /* 0x00006c00ff0777ac */ /* 0x000e6c0008000800 */
[----:B------:R-:W1:Y:S01]  /*0030*/  LDC R6, c[0x0][0x364] ;  /* 0x0000d900ff067b82 */ /* 0x000e620000000800 */
[----:B------:R-:W-:Y:S01]  /*0040*/  BSSY.RECONVERGENT B0, `(.L_x_43) ;  /* 0x000005d000007945 */ /* 0x000fe20003800200 */
[----:B------:R-:W0:Y:S01]  /*0050*/  S2R R4, SR_TID.X ;  /* 0x0000000000047919 */ /* 0x000e220000002100 */
[----:B------:R-:W2:Y:S01]  /*0060*/  LDCU.64 UR8, c[0x0][0x358] ;  /* 0x00006b00ff0877ac */ /* 0x000ea20008000a00 */
[----:B-1----:R-:W-:-:S02]  /*0070*/  IMAD R3, R6, UR7, RZ ;  /* 0x0000000706037c24 */ /* 0x002fc4000f8e02ff */
[----:B0-----:R-:W-:-:S05]  /*0080*/  IMAD R0, R7, UR7, R4 ;  /* 0x0000000707007c24 */ /* 0x001fca000f8e0204 */
[----:B------:R-:W-:-:S13]  /*0090*/  ISETP.GT.U32.AND P0, PT, R0, 0x12b, PT ;  /* 0x0000012b0000780c */ /* 0x000fda0003f04070 */
[----:B--2---:R-:W-:Y:S05]  /*00a0*/  @P0 BRA `(.L_x_44) ;  /* 0x0000000400580947 */ /* 0x004fea0003800000 */
[----:B------:R-:W0:Y:S01]  /*00b0*/  I2F.U32.RP R12, R3 ;  /* 0x00000003000c7306 */ /* 0x000e220000209000 */
[C---:B------:R-:W-:Y:S01]  /*00c0*/  IADD3 R2, PT, PT, R3.reuse, R0, RZ ;  /* 0x0000000003027210 */ /* 0x040fe20007ffe0ff */
[----:B------:R-:W-:Y:S01]  /*00d0*/  BSSY.RECONVERGENT B1, `(.L_x_45) ;  /* 0x0000033000017945 */ /* 0x000fe20003800200 */
[----:B------:R-:W-:Y:S02]  /*00e0*/  IADD3 R13, PT, PT, RZ, -R3, RZ ;  /* 0x80000003ff0d7210 */ /* 0x000fe40007ffe0ff */
[C---:B------:R-:W-:Y:S02]  /*00f0*/  ISETP.GE.U32.AND P0, PT, R2.reuse, 0x12c, PT ;  /* 0x0000012c0200780c */ /* 0x040fe40003f06070 */
[----:B------:R-:W-:Y:S02]  /*0100*/  VIMNMX.U32 R11, PT, PT, R2, 0x12c, !PT ;  /* 0x0000012c020b7848 */ /* 0x000fe40007fe0000 */
[----:B------:R-:W-:Y:S02]  /*0110*/  SEL R10, RZ, 0x1, P0 ;  /* 0x00000001ff0a7807 */ /* 0x000fe40000000000 */
[----:B------:R-:W-:-:S02]  /*0120*/  ISETP.NE.U32.AND P2, PT, R3, RZ, PT ;  /* 0x000000ff0300720c */ /* 0x000fc40003f45070 */
[----:B------:R-:W-:Y:S01]  /*0130*/  IADD3 R2, PT, PT, R11, -R2, -R10 ;  /* 0x800000020b027210 */ /* 0x000fe20007ffe80a */
[----:B0-----:R-:W0:Y:S02]  /*0140*/  MUFU.RCP R12, R12 ;  /* 0x0000000c000c7308 */ /* 0x001e240000001000 */
[----:B0-----:R-:W-:-:S06]  /*0150*/  IADD3 R8, PT, PT, R12, 0xffffffe, RZ ;  /* 0x0ffffffe0c087810 */ /* 0x001fcc0007ffe0ff */
[----:B------:R0:W1:Y:S02]  /*0160*/  F2I.FTZ.U32.TRUNC.NTZ R9, R8 ;  /* 0x0000000800097305 */ /* 0x000064000021f000 */
[----:B0-----:R-:W-:Y:S02]  /*0170*/  HFMA2 R8, -RZ, RZ, 0, 0 ;  /* 0x00000000ff087431 */ /* 0x001fe400000001ff */
[----:B-1----:R-:W-:-:S04]  /*0180*/  IMAD R13, R13, R9, RZ ;  /* 0x000000090d0d7224 */ /* 0x002fc800078e02ff */
[----:B------:R-:W-:-:S06]  /*0190*/  IMAD.HI.U32 R9, R9, R13, R8 ;  /* 0x0000000d09097227 */ /* 0x000fcc00078e0008 */
[----:B------:R-:W-:-:S05]  /*01a0*/  IMAD.HI.U32 R9, R9, R2, RZ ;  /* 0x0000000209097227 */ /* 0x000fca00078e00ff */
[----:B------:R-:W-:-:S05]  /*01b0*/  IADD3 R8, PT, PT, -R9, RZ, RZ ;  /* 0x000000ff09087210 */ /* 0x000fca0007ffe1ff */
[----:B------:R-:W-:-:S05]  /*01c0*/  IMAD R2, R3, R8, R2 ;  /* 0x0000000803027224 */ /* 0x000fca00078e0202 */
[----:B------:R-:W-:-:S13]  /*01d0*/  ISETP.GE.U32.AND P0, PT, R2, R3, PT ;  /* 0x000000030200720c */ /* 0x000fda0003f06070 */
[----:B------:R-:W-:Y:S02]  /*01e0*/  @P0 IADD3 R2, PT, PT, -R3, R2, RZ ;  /* 0x0000000203020210 */ /* 0x000fe40007ffe1ff */
[----:B------:R-:W-:Y:S02]  /*01f0*/  @P0 IADD3 R9, PT, PT, R9, 0x1, RZ ;  /* 0x0000000109090810 */ /* 0x000fe40007ffe0ff */
[----:B------:R-:W-:-:S13]  /*0200*/  ISETP.GE.U32.AND P1, PT, R2, R3, PT ;  /* 0x000000030200720c */ /* 0x000fda0003f26070 */
[----:B------:R-:W-:Y:S02]  /*0210*/  @P1 IADD3 R9, PT, PT, R9, 0x1, RZ ;  /* 0x0000000109091810 */ /* 0x000fe40007ffe0ff */
[----:B------:R-:W-:-:S04]  /*0220*/  @!P2 LOP3.LUT R9, RZ, R3, RZ, 0x33, !PT ;  /* 0x00000003ff09a212 */ /* 0x000fc800078e33ff */
[----:B------:R-:W-:-:S04]  /*0230*/  IADD3 R9, PT, PT, R10, R9, RZ ;  /* 0x000000090a097210 */ /* 0x000fc80007ffe0ff */
[C---:B------:R-:W-:Y:S02]  /*0240*/  LOP3.LUT R2, R9.reuse, 0x3, RZ, 0xc0, !PT ;  /* 0x0000000309027812 */ /* 0x040fe400078ec0ff */
[----:B------:R-:W-:Y:S02]  /*0250*/  ISETP.GE.U32.AND P0, PT, R9, 0x3, PT ;  /* 0x000000030900780c */ /* 0x000fe40003f06070 */
[----:B------:R-:W-:Y:S02]  /*0260*/  ISETP.NE.AND P1, PT, R2, 0x3, PT ;  /* 0x000000030200780c */ /* 0x000fe40003f25270 */
[----:B------:R-:W-:-:S11]  /*0270*/  MOV R2, R0 ;  /* 0x0000000000027202 */ /* 0x000fd60000000f00 */
[----:B------:R-:W-:Y:S05]  /*0280*/  @!P1 BRA `(.L_x_46) ;  /* 0x00000000005c9947 */ /* 0x000fea0003800000 */
[----:B------:R-:W0:Y:S01]  /*0290*/  S2UR UR5, SR_CgaCtaId ;  /* 0x00000000000579c3 */ /* 0x000e220000008800 */
[----:B------:R-:W1:Y:S01]  /*02a0*/  LDCU.64 UR10, c[0x0][0x388] ;  /* 0x00007100ff0a77ac */ /* 0x000e620008000a00 */
[----:B------:R-:W-:Y:S02]  /*02b0*/  MOV R5, RZ ;  /* 0x000000ff00057202 */ /* 0x000fe40000000f00 */
[----:B------:R-:W-:Y:S01]  /*02c0*/  IADD3 R2, PT, PT, R9, 0x1, RZ ;  /* 0x0000000109027810 */ /* 0x000fe20007ffe0ff */
[----:B------:R-:W-:Y:S01]  /*02d0*/  UMOV UR4, 0x400 ;  /* 0x0000040000047882 */ /* 0x000fe20000000000 */
[----:B------:R-:W-:Y:S02]  /*02e0*/  IMAD.WIDE.U32 R8, R7, UR7, R4 ;  /* 0x0000000707087c25 */ /* 0x000fe4000f8e0004 */
[----:B------:R-:W-:-:S04]  /*02f0*/  LOP3.LUT R2, R2, 0x3, RZ, 0xc0, !PT ;  /* 0x0000000302027812 */ /* 0x000fc800078ec0ff */
[C---:B------:R-:W-:Y:S01]  /*0300*/  IADD3 R13, PT, PT, -R2.reuse, RZ, RZ ;  /* 0x000000ff020d7210 */ /* 0x040fe20007ffe1ff */
[----:B------:R-:W-:-:S04]  /*0310*/  IMAD R11, R2, R6, R7 ;  /* 0x00000006020b7224 */ /* 0x000fc800078e0207 */
[----:B------:R-:W-:Y:S01]  /*0320*/  IMAD R2, R11, UR7, R4 ;  /* 0x000000070b027c24 */ /* 0x000fe2000f8e0204 */
[----:B-1----:R-:W-:-:S04]  /*0330*/  LEA R10, P1, R8, UR10, 0x2 ;  /* 0x0000000a080a7c11 */ /* 0x002fc8000f8210ff */
[----:B------:R-:W-:Y:S01]  /*0340*/  LEA.HI.X R9, R8, UR11, R9, 0x2, P1 ;  /* 0x0000000b08097c11 */ /* 0x000fe200088f1409 */
[----:B0-----:R-:W-:-:S06]  /*0350*/  ULEA UR4, UR5, UR4, 0x18 ;  /* 0x0000000405047291 */ /* 0x001fcc000f8ec0ff */
[----:B------:R-:W-:-:S07]  /*0360*/  LEA R12, R0, UR4, 0x2 ;  /* 0x00000004000c7c11 */ /* 0x000fce000f8e10ff */
.L_x_47:
[----:B------:R-:W-:-:S05]  /*0370*/  MOV R11, R9 ;  /* 0x00000009000b7202 */ /* 0x000fca0000000f00 */
[----:B------:R0:W2:Y:S01]  /*0380*/  LDG.E.CONSTANT R15, desc[UR8][R10.64] ;  /* 0x000000080a0f7981 */ /* 0x0000a2000c1e9900 */
[----:B------:R-:W-:Y:S01]  /*0390*/  IADD3 R13, PT, PT, R13, 0x1, RZ ;  /* 0x000000010d0d7810 */ /* 0x000fe20007ffe0ff */
[----:B------:R-:W-:-:S03]  /*03a0*/  IMAD.WIDE.U32 R8, R3, 0x4, R10 ;  /* 0x0000000403087825 */ /* 0x000fc600078e000a */
[----:B------:R-:W-:Y:S02]  /*03b0*/  ISETP.NE.AND P1, PT, R13, RZ, PT ;  /* 0x000000ff0d00720c */ /* 0x000fe40003f25270 */
[----:B0-----:R-:W-:Y:S01]  /*03c0*/  MOV R10, R8 ;  /* 0x00000008000a7202 */ /* 0x001fe20000000f00 */
[----:B--2---:R0:W-:Y:S02]  /*03d0*/  STS [R12], R15 ;  /* 0x0000000f0c007388 */ /* 0x0041e40000000800 */
[----:B0-----:R-:W-:-:S08]  /*03e0*/  LEA R12, R3, R12, 0x2 ;  /* 0x0000000c030c7211 */ /* 0x001fd000078e10ff */
[----:B------:R-:W-:Y:S05]  /*03f0*/  @P1 BRA `(.L_x_47) ;  /* 0xfffffffc00dc1947 */ /* 0x000fea000383ffff */
.L_x_46:
[----:B------:R-:W-:Y:S05]  /*0400*/  BSYNC.RECONVERGENT B1 ;  /* 0x0000000000017941 */ /* 0x000fea0003800200 */
.L_x_45:
[----:B------:R-:W-:Y:S05]  /*0410*/  @!P0 BRA `(.L_x_44) ;  /* 0x00000000007c8947 */ /* 0x000fea0003800000 */
[----:B------:R-:W0:Y:S01]  /*0420*/  S2UR UR5, SR_CgaCtaId ;  /* 0x00000000000579c3 */ /* 0x000e220000008800 */
[----:B------:R-:W-:Y:S01]  /*0430*/  UMOV UR4, 0x400 ;  /* 0x0000040000047882 */ /* 0x000fe20000000000 */
[CC--:B------:R-:W-:Y:S01]  /*0440*/  LEA R18, R3.reuse, R2.reuse, 0x1 ;  /* 0x0000000203127211 */ /* 0x0c0fe200078e08ff */
[C---:B------:R-:W-:Y:S01]  /*0450*/  IMAD R19, R3.reuse, 0x3, R2 ;  /* 0x0000000303137824 */ /* 0x040fe200078e0202 */
[----:B------:R-:W-:-:S04]  /*0460*/  IADD3 R20, PT, PT, R3, R2, RZ ;  /* 0x0000000203147210 */ /* 0x000fc80007ffe0ff */
[----:B------:R-:W1:Y:S01]  /*0470*/  LDC.64 R16, c[0x0][0x388] ;  /* 0x0000e200ff107b82 */ /* 0x000e620000000a00 */
[----:B0-----:R-:W-:-:S06]  /*0480*/  ULEA UR4, UR5, UR4, 0x18 ;  /* 0x0000000405047291 */ /* 0x001fcc000f8ec0ff */
[----:B------:R-:W-:-:S07]  /*0490*/  LEA R22, R2, UR4, 0x2 ;  /* 0x0000000402167c11 */ /* 0x000fce000f8e10ff */
.L_x_48:
[----:B-1----:R-:W-:-:S04]  /*04a0*/  IMAD.WIDE.U32 R8, R2, 0x4, R16 ;  /* 0x0000000402087825 */ /* 0x002fc800078e0010 */
[--C-:B--2---:R-:W-:Y:S02]  /*04b0*/  IMAD.WIDE.U32 R10, R20, 0x4, R16.reuse ;  /* 0x00000004140a7825 */ /* 0x104fe400078e0010 */
[----:B------:R-:W2:Y:S02]  /*04c0*/  LDG.E.CONSTANT R9, desc[UR8][R8.64] ;  /* 0x0000000808097981 */ /* 0x000ea4000c1e9900 */
[--C-:B------:R-:W-:Y:S02]  /*04d0*/  IMAD.WIDE.U32 R12, R18, 0x4, R16.reuse ;  /* 0x00000004120c7825 */ /* 0x100fe400078e0010 */
[----:B------:R-:W3:Y:S02]  /*04e0*/  LDG.E.CONSTANT R10, desc[UR8][R10.64] ;  /* 0x000000080a0a7981 */ /* 0x000ee4000c1e9900 */
[----:B------:R-:W-:Y:S02]  /*04f0*/  IMAD.WIDE.U32 R14, R19, 0x4, R16 ;  /* 0x00000004130e7825 */ /* 0x000fe400078e0010 */
[----:B------:R-:W4:Y:S04]  /*0500*/  LDG.E.CONSTANT R12, desc[UR8][R12.64] ;  /* 0x000000080c0c7981 */ /* 0x000f28000c1e9900 */
[----:B------:R-:W5:Y:S01]  /*0510*/  LDG.E.CONSTANT R14, desc[UR8][R14.64] ;  /* 0x000000080e0e7981 */ /* 0x000f62000c1e9900 */
[CC--:B------:R-:W-:Y:S01]  /*0520*/  LEA R21, R3.reuse, R22.reuse, 0x2 ;  /* 0x0000001603157211 */ /* 0x0c0fe200078e10ff */
[C---:B------:R-:W-:Y:S01]  /*0530*/  IMAD R25, R3.reuse, 0xc, R22 ;  /* 0x0000000c03197824 */ /* 0x040fe200078e0216 */
[----:B------:R-:W-:-:S02]  /*0540*/  LEA R23, R3, R22, 0x3 ;  /* 0x0000001603177211 */ /* 0x000fc400078e18ff */
[----:B------:R-:W-:-:S04]  /*0550*/  IADD3 R2, PT, PT, R3, R2, R3 ;  /* 0x0000000203027210 */ /* 0x000fc80007ffe003 */
[----:B------:R-:W-:-:S04]  /*0560*/  IADD3 R2, PT, PT, R3, R2, R3 ;  /* 0x0000000203027210 */ /* 0x000fc80007ffe003 */
[----:B------:R-:W-:Y:S02]  /*0570*/  ISETP.GE.U32.AND P0, PT, R2, 0x12c, PT ;  /* 0x0000012c0200780c */ /* 0x000fe40003f06070 */
[C---:B------:R-:W-:Y:S02]  /*0580*/  LEA R18, R3.reuse, R18, 0x2 ;  /* 0x0000001203127211 */ /* 0x040fe400078e10ff */
[C---:B------:R-:W-:Y:S02]  /*0590*/  LEA R19, R3.reuse, R19, 0x2 ;  /* 0x0000001303137211 */ /* 0x040fe400078e10ff */
[C---:B------:R-:W-:Y:S01]  /*05a0*/  LEA R20, R3.reuse, R20, 0x2 ;  /* 0x0000001403147211 */ /* 0x040fe200078e10ff */
[----:B--2---:R0:W-:Y:S04]  /*05b0*/  STS [R22], R9 ;  /* 0x0000000916007388 */ /* 0x0041e80000000800 */
[----:B---3--:R2:W-:Y:S04]  /*05c0*/  STS [R21], R10 ;  /* 0x0000000a15007388 */ /* 0x0085e80000000800 */
[----:B----4-:R2:W-:Y:S04]  /*05d0*/  STS [R23], R12 ;  /* 0x0000000c17007388 */ /* 0x0105e80000000800 */
[----:B-----5:R2:W-:Y:S01]  /*05e0*/  STS [R25], R14 ;  /* 0x0000000e19007388 */ /* 0x0205e20000000800 */
[----:B0-----:R-:W-:Y:S01]  /*05f0*/  LEA R22, R3, R22, 0x4 ;  /* 0x0000001603167211 */ /* 0x001fe200078e20ff */
[----:B------:R-:W-:Y:S06]  /*0600*/  @!P0 BRA `(.L_x_48) ;  /* 0xfffffffc00a48947 */ /* 0x000fec000383ffff */
.L_x_44:
[----:B------:R-:W-:Y:S05]  /*0610*/  BSYNC.RECONVERGENT B0 ;  /* 0x0000000000007941 */ /* 0x000fea0003800200 */
.L_x_43:
[C---:B------:R-:W-:Y:S01]  /*0620*/  ISETP.GT.U32.AND P0, PT, R0.reuse, 0xb, PT ;  /* 0x0000000b0000780c */ /* 0x040fe20003f04070 */
[----:B------:R-:W0:Y:S08]  /*0630*/  S2UR UR10, SR_CTAID.Z ;  /* 0x00000000000a79c3 */ /* 0x000e300000002700 */
[----:B--2---:R-:W0:Y:S08]  /*0640*/  LDC R10, c[0x0][0x3a8] ;  /* 0x0000ea00ff0a7b82 */ /* 0x004e300000000800 */
[----:B------:R-:W1:Y:S02]  /*0650*/  @!P0 LDC.64 R8, c[0x0][0x390] ;  /* 0x0000e400ff088b82 */ /* 0x000e640000000a00 */
[----:B-1----:R-:W-:-:S06]  /*0660*/  @!P0 IMAD.WIDE.U32 R8, R0, 0x4, R8 ;  /* 0x0000000400088825 */ /* 0x002fcc00078e0008 */
[----:B------:R-:W2:Y:S01]  /*0670*/  @!P0 LDG.E.CONSTANT R8, desc[UR8][R8.64] ;  /* 0x0000000808088981 */ /* 0x000ea2000c1e9900 */
[----:B------:R-:W-:Y:S02]  /*0680*/  @!P0 MOV R2, 0x400 ;  /* 0x0000040000028802 */ /* 0x000fe40000000f00 */
[----:B0-----:R-:W-:Y:S01]  /*0690*/  ISETP.LE.AND P1, PT, R10, UR10, PT ;  /* 0x0000000a0a007c0c */ /* 0x001fe2000bf23270 */
[----:B------:R-:W0:Y:S01]  /*06a0*/  @!P0 S2R R11, SR_CgaCtaId ;  /* 0x00000000000b8919 */ /* 0x000e220000008800 */
[----:B------:R-:W-:-:S04]  /*06b0*/  @!P0 IADD3 R2, PT, PT, R2, 0x4b0, RZ ;  /* 0x000004b002028810 */ /* 0x000fc80007ffe0ff */
[----:B0-----:R-:W-:-:S04]  /*06c0*/  @!P0 LEA R11, R11, R2, 0x18 ;  /* 0x000000020b0b8211 */ /* 0x001fc800078ec0ff */
[----:B------:R-:W-:-:S05]  /*06d0*/  @!P0 LEA R11, R0, R11, 0x2 ;  /* 0x0000000b000b8211 */ /* 0x000fca00078e10ff */
[----:B--2---:R0:W-:Y:S01]  /*06e0*/  @!P0 STS [R11], R8 ;  /* 0x000000080b008388 */ /* 0x0041e20000000800 */
[----:B------:R-:W-:Y:S05]  /*06f0*/  @P1 EXIT ;  /* 0x000000000000194d */ /* 0x000fea0003800000 */
[----:B------:R-:W1:Y:S01]  /*0700*/  LDCU UR4, c[0x0][0x3ac] ;  /* 0x00007580ff0477ac */ /* 0x000e620008000800 */
[----:B------:R-:W2:Y:S01]  /*0710*/  LDC.64 R14, c[0x0][0x3b0] ;  /* 0x0000ec00ff0e7b82 */ /* 0x000ea20000000a00 */
[----:B------:R-:W3:Y:S01]  /*0720*/  S2R R13, SR_CTAID.X ;  /* 0x00000000000d7919 */ /* 0x000ee20000002500 */
[----:B------:R-:W-:Y:S01]  /*0730*/  ISETP.GT.U32.AND P0, PT, R0, 0x30f, PT ;  /* 0x0000030f0000780c */ /* 0x000fe20003f04070 */
[----:B------:R-:W4:Y:S01]  /*0740*/  LDCU.64 UR14, c[0x0][0x380] ;  /* 0x00007000ff0e77ac */ /* 0x000f220008000a00 */
[----:B------:R-:W-:Y:S01]  /*0750*/  BSSY.RECONVERGENT B0, `(.L_x_49) ;  /* 0x0000077000007945 */ /* 0x000fe20003800200 */
[----:B-1----:R-:W-:Y:S02]  /*0760*/  USHF.R.S32.HI UR6, URZ, 0x1f, UR4 ;  /* 0x0000001fff067899 */ /* 0x002fe40008011404 */
[----:B------:R-:W-:Y:S02]  /*0770*/  UIMAD.WIDE.U32 UR4, UR10, UR4, URZ ;  /* 0x000000040a0472a5 */ /* 0x000fe4000f8e00ff */
[----:B------:R-:W-:Y:S01]  /*0780*/  UIMAD UR6, UR6, UR10, URZ ;  /* 0x0000000a060672a4 */ /* 0x000fe2000f8e02ff */
[----:B--2---:R-:W-:-:S03]  /*0790*/  SHF.R.S32.HI R2, RZ, 0x1f, R14 ;  /* 0x0000001fff027819 */ /* 0x004fc6000001140e */
[----:B------:R-:W-:Y:S01]  /*07a0*/  UIADD3 UR5, UPT, UPT, UR5, UR6, URZ ;  /* 0x0000000605057290 */ /* 0x000fe2000fffe0ff */
[----:B0-----:R-:W-:-:S05]  /*07b0*/  IMAD.WIDE.U32 R10, R14, UR4, RZ ;  /* 0x000000040e0a7c25 */ /* 0x001fca000f8e00ff */
[----:B------:R-:W-:Y:S01]  /*07c0*/  IMAD R9, R14, UR5, RZ ;  /* 0x000000050e097c24 */ /* 0x000fe2000f8e02ff */
[----:B------:R-:W0:Y:S03]  /*07d0*/  S2UR UR6, SR_CTAID.Y ;  /* 0x00000000000679c3 */ /* 0x000e260000002600 */
[----:B------:R-:W-:-:S05]  /*07e0*/  IMAD R9, R2, UR4, R9 ;  /* 0x0000000402097c24 */ /* 0x000fca000f8e0209 */
[----:B------:R-:W-:Y:S01]  /*07f0*/  IADD3 R2, PT, PT, R11, R9, RZ ;  /* 0x000000090b027210 */ /* 0x000fe20007ffe0ff */
[----:B------:R-:W-:Y:S01]  /*0800*/  IMAD.WIDE.U32 R8, R10, R15, RZ ;  /* 0x0000000f0a087225 */ /* 0x000fe200078e00ff */
[----:B------:R-:W-:-:S03]  /*0810*/  SHF.R.S32.HI R11, RZ, 0x1f, R15 ;  /* 0x0000001fff0b7819 */ /* 0x000fc6000001140f */
[----:B------:R-:W-:-:S04]  /*0820*/  IMAD R2, R2, R15, RZ ;  /* 0x0000000f02027224 */ /* 0x000fc800078e02ff */
[----:B------:R-:W-:Y:S02]  /*0830*/  IMAD R15, R11, R10, R2 ;  /* 0x0000000a0b0f7224 */ /* 0x000fe400078e0202 */
[----:B---3--:R-:W-:Y:S02]  /*0840*/  IMAD R2, R13, UR7, R4 ;  /* 0x000000070d027c24 */ /* 0x008fe4000f8e0204 */
[----:B0-----:R-:W-:Y:S01]  /*0850*/  IMAD R68, R6, UR6, R7 ;  /* 0x0000000606447c24 */ /* 0x001fe2000f8e0207 */
[----:B----4-:R-:W-:Y:S06]  /*0860*/  @P0 BRA `(.L_x_50) ;  /* 0x0000000400940947 */ /* 0x010fec0003800000 */
        /* <DEDUP_REMOVED lines=28> */
[----:B------:R-:W-:-:S11]  /*0a30*/  IADD3 R11, PT, PT, R9, R15, RZ ;  /* 0x0000000f090b7210 */ /* 0x000fd60007ffe0ff */
[----:B------:R-:W-:Y:S05]  /*0a40*/  @!P1 BRA `(.L_x_52) ;  /* 0x0000000000689947 */ /* 0x000fea0003800000 */
[----:B------:R-:W0:Y:S01]  /*0a50*/  S2UR UR5, SR_CgaCtaId ;  /* 0x00000000000579c3 */ /* 0x000e220000008800 */
[----:B------:R-:W1:Y:S01]  /*0a60*/  LDCU.64 UR12, c[0x0][0x380] ;  /* 0x00007000ff0c77ac */ /* 0x000e620008000a00 */
[----:B------:R-:W-:Y:S02]  /*0a70*/  IADD3 R5, PT, PT, R10, 0x1, RZ ;  /* 0x000000010a057810 */ /* 0x000fe40007ffe0ff */
[----:B------:R-:W-:Y:S01]  /*0a80*/  MOV R10, R8 ;  /* 0x00000008000a7202 */ /* 0x000fe20000000f00 */
[----:B------:R-:W-:Y:S01]  /*0a90*/  UMOV UR4, 0x400 ;  /* 0x0000040000047882 */ /* 0x000fe20000000000 */
[----:B------:R-:W-:Y:S01]  /*0aa0*/  LOP3.LUT R5, R5, 0x3, RZ, 0xc0, !PT ;  /* 0x0000000305057812 */ /* 0x000fe200078ec0ff */
[----:B------:R-:W-:Y:S02]  /*0ab0*/  UIADD3 UR4, UPT, UPT, UR4, 0x4e0, URZ ;  /* 0x000004e004047890 */ /* 0x000fe4000fffe0ff */
[----:B------:R-:W-:-:S04]  /*0ac0*/  IMAD.WIDE.U32 R12, R7, UR7, R10 ;  /* 0x00000007070c7c25 */ /* 0x000fc8000f8e000a */
[----:B------:R-:W-:Y:S01]  /*0ad0*/  IMAD R7, R5, R6, R7 ;  /* 0x0000000605077224 */ /* 0x000fe200078e0207 */
[----:B------:R-:W-:-:S04]  /*0ae0*/  IADD3 R14, P1, PT, R12, R4, RZ ;  /* 0x000000040c0e7210 */ /* 0x000fc80007f3e0ff */
[----:B------:R-:W-:Y:S02]  /*0af0*/  IADD3.X R15, PT, PT, RZ, R13, RZ, P1, !PT ;  /* 0x0000000dff0f7210 */ /* 0x000fe40000ffe4ff */
[C---:B-1----:R-:W-:Y:S02]  /*0b00*/  LEA R6, P2, R14.reuse, UR12, 0x2 ;  /* 0x0000000c0e067c11 */ /* 0x042fe4000f8410ff */
[----:B------:R-:W-:Y:S01]  /*0b10*/  IADD3 R13, PT, PT, -R5, RZ, RZ ;  /* 0x000000ff050d7210 */ /* 0x000fe20007ffe1ff */
[----:B0-----:R-:W-:Y:S01]  /*0b20*/  ULEA UR4, UR5, UR4, 0x18 ;  /* 0x0000000405047291 */ /* 0x001fe2000f8ec0ff */
[----:B------:R-:W-:-:S05]  /*0b30*/  LEA.HI.X R5, R14, UR13, R15, 0x2, P2 ;  /* 0x0000000d0e057c11 */ /* 0x000fca00090f140f */
[----:B------:R-:W-:Y:S01]  /*0b40*/  LEA R12, R0, UR4, 0x2 ;  /* 0x00000004000c7c11 */ /* 0x000fe2000f8e10ff */
[----:B------:R-:W-:-:S07]  /*0b50*/  IMAD R0, R7, UR7, R4 ;  /* 0x0000000707007c24 */ /* 0x000fce000f8e0204 */
.L_x_53:
        /* <DEDUP_REMOVED lines=9> */
.L_x_52:
[----:B------:R-:W-:Y:S05]  /*0bf0*/  BSYNC.RECONVERGENT B1 ;  /* 0x0000000000017941 */ /* 0x000fea0003800200 */
.L_x_51:
[----:B------:R-:W-:Y:S05]  /*0c00*/  @!P0 BRA `(.L_x_50) ;  /* 0x0000000000ac8947 */ /* 0x000fea0003800000 */
[----:B------:R-:W0:Y:S01]  /*0c10*/  S2UR UR5, SR_CgaCtaId ;  /* 0x00000000000579c3 */ /* 0x000e220000008800 */
[----:B------:R-:W-:Y:S01]  /*0c20*/  UMOV UR4, 0x400 ;  /* 0x0000040000047882 */ /* 0x000fe20000000000 */
[CC--:B------:R-:W-:Y:S01]  /*0c30*/  LEA R16, R3.reuse, R0.reuse, 0x1 ;  /* 0x0000000003107211 */ /* 0x0c0fe200078e08ff */
[----:B------:R-:W-:Y:S01]  /*0c40*/  UIADD3 UR4, UPT, UPT, UR4, 0x4e0, URZ ;  /* 0x000004e004047890 */ /* 0x000fe2000fffe0ff */
[C---:B------:R-:W-:Y:S01]  /*0c50*/  IMAD R17, R3.reuse, 0x3, R0 ;  /* 0x0000000303117824 */ /* 0x040fe200078e0200 */
[----:B------:R-:W-:Y:S02]  /*0c60*/  IADD3 R18, PT, PT, R3, R0, RZ ;  /* 0x0000000003127210 */ /* 0x000fe40007ffe0ff */
[----:B0-----:R-:W-:-:S06]  /*0c70*/  ULEA UR4, UR5, UR4, 0x18 ;  /* 0x0000000405047291 */ /* 0x001fcc000f8ec0ff */
[----:B------:R-:W-:-:S07]  /*0c80*/  LEA R20, R0, UR4, 0x2 ;  /* 0x0000000400147c11 */ /* 0x000fce000f8e10ff */
.L_x_54:
[-C--:B------:R-:W-:Y:S02]  /*0c90*/  IADD3 R5, P0, PT, R0, R8.reuse, RZ ;  /* 0x0000000800057210 */ /* 0x080fe40007f1e0ff */
[-C--:B------:R-:W-:Y:S02]  /*0ca0*/  IADD3 R7, P2, PT, R18, R8.reuse, RZ ;  /* 0x0000000812077210 */ /* 0x080fe40007f5e0ff */
[----:B-1----:R-:W-:Y:S02]  /*0cb0*/  IADD3.X R6, PT, PT, RZ, R11, RZ, P0, !PT ;  /* 0x0000000bff067210 */ /* 0x002fe400007fe4ff */
[C---:B------:R-:W-:Y:S02]  /*0cc0*/  LEA R4, P1, R5.reuse, UR14, 0x2 ;  /* 0x0000000e05047c11 */ /* 0x040fe4000f8210ff */
[----:B------:R-:W-:Y:S02]  /*0cd0*/  IADD3 R13, P0, PT, R16, R8, RZ ;  /* 0x00000008100d7210 */ /* 0x000fe40007f1e0ff */
[----:B------:R-:W-:-:S02]  /*0ce0*/  LEA.HI.X R5, R5, UR15, R6, 0x2, P1 ;  /* 0x0000000f05057c11 */ /* 0x000fc400088f1406 */
[----:B------:R-:W-:Y:S02]  /*0cf0*/  IADD3 R15, P1, PT, R17, R8, RZ ;  /* 0x00000008110f7210 */ /* 0x000fe40007f3e0ff */
[-C--:B------:R-:W-:Y:S02]  /*0d00*/  IADD3.X R26, PT, PT, RZ, R11.reuse, RZ, P2, !PT ;  /* 0x0000000bff1a7210 */ /* 0x080fe400017fe4ff */
[----:B------:R-:W-:Y:S01]  /*0d10*/  LEA R6, P2, R7, UR14, 0x2 ;  /* 0x0000000e07067c11 */ /* 0x000fe2000f8410ff */
[----:B------:R-:W2:Y:S01]  /*0d20*/  LDG.E.CONSTANT R5, desc[UR8][R4.64] ;  /* 0x0000000804057981 */ /* 0x000ea2000c1e9900 */
[-C--:B------:R-:W-:Y:S02]  /*0d30*/  IADD3.X R24, PT, PT, RZ, R11.reuse, RZ, P0, !PT ;  /* 0x0000000bff187210 */ /* 0x080fe400007fe4ff */
[----:B------:R-:W-:Y:S02]  /*0d40*/  LEA R12, P0, R13, UR14, 0x2 ;  /* 0x0000000e0d0c7c11 */ /* 0x000fe4000f8010ff */
[----:B------:R-:W-:-:S02]  /*0d50*/  IADD3.X R22, PT, PT, RZ, R11, RZ, P1, !PT ;  /* 0x0000000bff167210 */ /* 0x000fc40000ffe4ff */
[----:B------:R-:W-:Y:S02]  /*0d60*/  LEA R14, P1, R15, UR14, 0x2 ;  /* 0x0000000e0f0e7c11 */ /* 0x000fe4000f8210ff */
[----:B------:R-:W-:Y:S02]  /*0d70*/  LEA.HI.X R7, R7, UR15, R26, 0x2, P2 ;  /* 0x0000000f07077c11 */ /* 0x000fe400090f141a */
[----:B------:R-:W-:Y:S02]  /*0d80*/  LEA.HI.X R13, R13, UR15, R24, 0x2, P0 ;  /* 0x0000000f0d0d7c11 */ /* 0x000fe400080f1418 */
[----:B------:R-:W-:Y:S01]  /*0d90*/  LEA.HI.X R15, R15, UR15, R22, 0x2, P1 ;  /* 0x0000000f0f0f7c11 */ /* 0x000fe200088f1416 */
[----:B------:R-:W3:Y:S04]  /*0da0*/  LDG.E.CONSTANT R6, desc[UR8][R6.64] ;  /* 0x0000000806067981 */ /* 0x000ee8000c1e9900 */
        /* <DEDUP_REMOVED lines=17> */
.L_x_50:
[----:B------:R-:W-:Y:S05]  /*0ec0*/  BSYNC.RECONVERGENT B0 ;  /* 0x0000000000007941 */ /* 0x000fea0003800200 */
.L_x_49:
[----:B------:R-:W0:Y:S01]  /*0ed0*/  LDCU UR7, c[0x0][0x3c8] ;  /* 0x00007900ff0777ac */ /* 0x000e220008000800 */
[----:B------:R-:W-:Y:S01]  /*0ee0*/  BSSY.RECONVERGENT B0, `(.L_x_55) ;  /* 0x00001a5000007945 */ /* 0x000fe20003800200 */
[----:B------:R-:W-:Y:S01]  /*0ef0*/  HFMA2 R0, -RZ, RZ, 0, 0 ;  /* 0x00000000ff007431 */ /* 0x000fe200000001ff */
[----:B------:R-:W-:Y:S01]  /*0f00*/  CS2R R8, SRZ ;  /* 0x0000000000087805 */ /* 0x000fe2000001ff00 */
[----:B------:R-:W2:Y:S01]  /*0f10*/  LDCU UR11, c[0x0][0x3c4] ;  /* 0x00007880ff0b77ac */ /* 0x000ea20008000800 */
[----:B------:R-:W-:Y:S01]  /*0f20*/  HFMA2 R32, -RZ, RZ, 0, 0 ;  /* 0x00000000ff207431 */ /* 0x000fe200000001ff */
[----:B------:R-:W-:Y:S02]  /*0f30*/  CS2R R10, SRZ ;  /* 0x00000000000a7805 */ /* 0x000fe4000001ff00 */
[----:B-1----:R-:W-:Y:S02]  /*0f40*/  CS2R R12, SRZ ;  /* 0x00000000000c7805 */ /* 0x002fe4000001ff00 */
[----:B------:R-:W-:-:S02]  /*0f50*/  CS2R R14, SRZ ;  /* 0x00000000000e7805 */ /* 0x000fc4000001ff00 */
[----:B------:R-:W-:Y:S02]  /*0f60*/  MOV R17, RZ ;  /* 0x000000ff00117202 */ /* 0x000fe40000000f00 */
[----:B------:R-:W-:Y:S01]  /*0f70*/  MOV R21, RZ ;  /* 0x000000ff00157202 */ /* 0x000fe20000000f00 */
[----:B------:R-:W-:Y:S01]  /*0f80*/  BAR.SYNC.DEFER_BLOCKING 0x0 ;  /* 0x0000000000007b1d */ /* 0x000fe20000010000 */
[----:B0-----:R-:W-:-:S04]  /*0f90*/  ISETP.GE.AND P0, PT, R2, UR7, PT ;  /* 0x0000000702007c0c */ /* 0x001fc8000bf06270 */
[----:B--2---:R-:W-:-:S13]  /*0fa0*/  ISETP.LT.AND P0, PT, R68, UR11, !P0 ;  /* 0x0000000b44007c0c */ /* 0x004fda000c701270 */
[----:B------:R-:W-:Y:S05]  /*0fb0*/  @!P0 BRA `(.L_x_56) ;  /* 0x00000018005c8947 */ /* 0x000fea0003800000 */
[----:B------:R-:W0:Y:S01]  /*0fc0*/  S2UR UR6, SR_CgaCtaId ;  /* 0x00000000000679c3 */ /* 0x000e220000008800 */
[----:B------:R-:W-:Y:S01]  /*0fd0*/  UMOV UR4, 0x400 ;  /* 0x0000040000047882 */ /* 0x000fe20000000000 */
[----:B------:R-:W-:Y:S01]  /*0fe0*/  IMAD R0, R68, 0x1c, R2 ;  /* 0x0000001c44007824 */ /* 0x000fe200078e0202 */
[----:B------:R-:W-:-:S04]  /*0ff0*/  UIADD3 UR5, UPT, UPT, UR4, 0x4e0, URZ ;  /* 0x000004e004057890 */ /* 0x000fc8000fffe0ff */
[----:B0-----:R-:W-:Y:S02]  /*1000*/  ULEA UR5, UR6, UR5, 0x18 ;  /* 0x0000000506057291 */ /* 0x001fe4000f8ec0ff */
[----:B------:R-:W-:-:S04]  /*1010*/  ULEA UR4, UR6, UR4, 0x18 ;  /* 0x0000000406047291 */ /* 0x000fc8000f8ec0ff */
[----:B------:R-:W-:-:S05]  /*1020*/  LEA R0, R0, UR5, 0x2 ;  /* 0x0000000500007c11 */ /* 0x000fca000f8e10ff */
[----:B------:R-:W-:Y:S04]  /*1030*/  LDS.128 R20, [UR4] ;  /* 0x00000004ff147984 */ /* 0x000fe80008000c00 */
[----:B------:R-:W0:Y:S04]  /*1040*/  LDS R57, [R0] ;  /* 0x0000000000397984 */ /* 0x000e280000000800 */
[----:B------:R-:W1:Y:S04]  /*1050*/  LDS.128 R8, [UR4+0x190] ;  /* 0x00019004ff087984 */ /* 0x000e680008000c00 */
[----:B------:R-:W2:Y:S04]  /*1060*/  LDS R56, [R0+0x4] ;  /* 0x0000040000387984 */ /* 0x000ea80000000800 */
[----:B------:R-:W3:Y:S04]  /*1070*/  LDS R64, [R0+0x8] ;  /* 0x0000080000407984 */ /* 0x000ee80000000800 */
[----:B------:R-:W4:Y:S04]  /*1080*/  LDS R70, [R0+0xc] ;  /* 0x00000c0000467984 */ /* 0x000f280000000800 */
[----:B------:R-:W5:Y:S04]  /*1090*/  LDS.128 R4, [UR4+0x320] ;  /* 0x00032004ff047984 */ /* 0x000f680008000c00 */
[----:B------:R-:W5:Y:S04]  /*10a0*/  LDS.128 R16, [UR4+0x120] ;  /* 0x00012004ff107984 */ /* 0x000f680008000c00 */
[----:B------:R-:W5:Y:S04]  /*10b0*/  LDS.128 R52, [UR4+0x130] ;  /* 0x00013004ff347984 */ /* 0x000f680008000c00 */
[----:B------:R-:W5:Y:S04]  /*10c0*/  LDS.128 R36, [UR4+0x60] ;  /* 0x00006004ff247984 */ /* 0x000f680008000c00 */
[----:B------:R-:W5:Y:S01]  /*10d0*/  LDS.128 R28, [UR4+0x1f0] ;  /* 0x0001f004ff1c7984 */ /* 0x000f620008000c00 */
[----:B0-----:R-:W-:-:S03]  /*10e0*/  FFMA R25, R57, R20, RZ ;  /* 0x0000001439197223 */ /* 0x001fc600000000ff */
[----:B------:R-:W0:Y:S01]  /*10f0*/  LDS.128 R32, [UR4+0xc0] ;  /* 0x0000c004ff207984 */ /* 0x000e220008000c00 */
[----:B-1----:R-:W-:-:S03]  /*1100*/  FFMA R8, R57, R8, RZ ;  /* 0x0000000839087223 */ /* 0x002fc600000000ff */
[----:B------:R-:W1:Y:S01]  /*1110*/  LDS.128 R40, [UR4+0x2b0] ;  /* 0x0002b004ff287984 */ /* 0x000e620008000c00 */
[C---:B--2---:R-:W-:Y:S01]  /*1120*/  FFMA R21, R56.reuse, R21, R25 ;  /* 0x0000001538157223 */ /* 0x044fe20000000019 */
[----:B------:R-:W-:Y:S02]  /*1130*/  FFMA R25, R56, R9, R8 ;  /* 0x0000000938197223 */ /* 0x000fe40000000008 */
[----:B------:R-:W2:Y:S01]  /*1140*/  LDS.128 R44, [UR4+0x3e0] ;  /* 0x0003e004ff2c7984 */ /* 0x000ea20008000c00 */
[C---:B---3--:R-:W-:Y:S01]  /*1150*/  FFMA R21, R64.reuse, R22, R21 ;  /* 0x0000001640157223 */ /* 0x048fe20000000015 */
[----:B------:R-:W-:Y:S02]  /*1160*/  FFMA R10, R64, R10, R25 ;  /* 0x0000000a400a7223 */ /* 0x000fe40000000019 */
[----:B------:R-:W3:Y:S01]  /*1170*/  LDS.128 R48, [UR4+0x440] ;  /* 0x00044004ff307984 */ /* 0x000ee20008000c00 */
[----:B----4-:R-:W-:-:S03]  /*1180*/  FFMA R71, R70, R23, R21 ;  /* 0x0000001746477223 */ /* 0x010fc60000000015 */
[----:B------:R-:W4:Y:S01]  /*1190*/  LDS.128 R24, [UR4+0x250] ;  /* 0x00025004ff187984 */ /* 0x000f220008000c00 */
[----:B-----5:R-:W-:-:S03]  /*11a0*/  FFMA R9, R57, R4, RZ ;  /* 0x0000000439097223 */ /* 0x020fc600000000ff */
[----:B------:R-:W5:Y:S01]  /*11b0*/  LDS.128 R20, [UR4+0x380] ;  /* 0x00038004ff147984 */ /* 0x000f620008000c00 */
[----:B------:R-:W-:Y:S01]  /*11c0*/  FFMA R9, R56, R5, R9 ;  /* 0x0000000538097223 */ /* 0x000fe20000000009 */
[C---:B------:R-:W-:Y:S02]  /*11d0*/  FFMA R5, R57.reuse, R19, RZ ;  /* 0x0000001339057223 */ /* 0x040fe400000000ff */
[----:B------:R-:W5:Y:S01]  /*11e0*/  LDS.128 R12, [UR4+0x2c0] ;  /* 0x0002c004ff0c7984 */ /* 0x000f620008000c00 */
[----:B------:R-:W-:Y:S01]  /*11f0*/  FFMA R19, R70, R11, R10 ;  /* 0x0000000b46137223 */ /* 0x000fe2000000000a */
[----:B------:R-:W-:Y:S01]  /*1200*/  FFMA R11, R64, R6, R9 ;  /* 0x00000006400b7223 */ /* 0x000fe20000000009 */
[----:B------:R-:W-:Y:S01]  /*1210*/  FFMA R9, R56, R52, R5 ;  /* 0x0000003438097223 */ /* 0x000fe20000000005 */
[----:B------:R-:W5:Y:S01]  /*1220*/  LDS.128 R60, [UR4+0x450] ;  /* 0x00045004ff3c7984 */ /* 0x000f620008000c00 */
[C---:B------:R-:W-:Y:S01]  /*1230*/  FFMA R5, R57.reuse, R37, RZ ;  /* 0x0000002539057223 */ /* 0x040fe200000000ff */
[----:B------:R-:W-:Y:S01]  /*1240*/  FFMA R37, R70, R7, R11 ;  /* 0x0000000746257223 */ /* 0x000fe2000000000b */
[----:B------:R-:W-:Y:S01]  /*1250*/  FFMA R9, R64, R53, R9 ;  /* 0x0000003540097223 */ /* 0x000fe20000000009 */
[----:B------:R-:W-:Y:S01]  /*1260*/  FFMA R29, R57, R29, RZ ;  /* 0x0000001d391d7223 */ /* 0x000fe200000000ff */
[----:B------:R-:W-:-:S02]  /*1270*/  FFMA R38, R56, R38, R5 ;  /* 0x0000002638267223 */ /* 0x000fc40000000005 */
[----:B------:R-:W-:Y:S01]  /*1280*/  FFMA R54, R70, R54, R9 ;  /* 0x0000003646367223 */ /* 0x000fe20000000009 */
[----:B------:R-:W-:Y:S01]  /*1290*/  FFMA R29, R56, R30, R29 ;  /* 0x0000001e381d7223 */ /* 0x000fe2000000001d */
[C---:B0-----:R-:W-:Y:S01]  /*12a0*/  FFMA R5, R57.reuse, R34, RZ ;  /* 0x0000002239057223 */ /* 0x041fe200000000ff */
[----:B------:R-:W0:Y:S01]  /*12b0*/  LDS.128 R8, [UR4+0xd0] ;  /* 0x0000d004ff087984 */ /* 0x000e220008000c00 */
[C---:B------:R-:W-:Y:S01]  /*12c0*/  FFMA R39, R64.reuse, R39, R38 ;  /* 0x0000002740277223 */ /* 0x040fe20000000026 */
[----:B------:R-:W-:Y:S01]  /*12d0*/  FFMA R31, R64, R31, R29 ;  /* 0x0000001f401f7223 */ /* 0x000fe2000000001d */
[----:B------:R-:W-:Y:S01]  /*12e0*/  FFMA R35, R56, R35, R5 ;  /* 0x0000002338237223 */ /* 0x000fe20000000005 */
[C---:B-1----:R-:W-:Y:S01]  /*12f0*/  FFMA R43, R57.reuse, R43, RZ ;  /* 0x0000002b392b7223 */ /* 0x042fe200000000ff */
[----:B------:R-:W1:Y:S01]  /*1300*/  LDS.128 R4, [UR4+0x260] ;  /* 0x00026004ff047984 */ /* 0x000e620008000c00 */
[----:B--2---:R-:W-:-:S03]  /*1310*/  FFMA R46, R57, R46, RZ ;  /* 0x0000002e392e7223 */ /* 0x004fc600000000ff */
[----:B------:R-:W-:Y:S01]  /*1320*/  LDS R30, [R0+0x74] ;  /* 0x00007400001e7984 */ /* 0x000fe20000000800 */
[C---:B---3--:R-:W-:Y:S01]  /*1330*/  FFMA R51, R57.reuse, R51, RZ ;  /* 0x0000003339337223 */ /* 0x048fe200000000ff */
[----:B------:R-:W-:Y:S01]  /*1340*/  FFMA R47, R56, R47, R46 ;  /* 0x0000002f382f7223 */ /* 0x000fe2000000002e */
[----:B----4-:R-:W-:-:S04]  /*1350*/  FFMA R26, R57, R26, RZ ;  /* 0x0000001a391a7223 */ /* 0x010fc800000000ff */
[C---:B------:R-:W-:Y:S01]  /*1360*/  FFMA R29, R56.reuse, R27, R26 ;  /* 0x0000001b381d7223 */ /* 0x040fe2000000001a */
[----:B-----5:R-:W-:Y:S01]  /*1370*/  FFMA R21, R57, R21, RZ ;  /* 0x0000001539157223 */ /* 0x020fe200000000ff */
[----:B------:R-:W2:Y:S01]  /*1380*/  LDS R26, [R0+0x10] ;  /* 0x00001000001a7984 */ /* 0x000ea20000000800 */
[C---:B------:R-:W-:Y:S02]  /*1390*/  FFMA R43, R56.reuse, R12, R43 ;  /* 0x0000000c382b7223 */ /* 0x040fe4000000002b */
[C---:B------:R-:W-:Y:S02]  /*13a0*/  FFMA R21, R56.reuse, R22, R21 ;  /* 0x0000001638157223 */ /* 0x040fe40000000015 */
[----:B------:R-:W3:Y:S01]  /*13b0*/  LDS R22, [R0+0x70] ;  /* 0x0000700000167984 */ /* 0x000ee20000000800 */
[----:B------:R-:W-:Y:S01]  /*13c0*/  FFMA R60, R56, R60, R51 ;  /* 0x0000003c383c7223 */ /* 0x000fe20000000033 */
[C---:B------:R-:W-:Y:S01]  /*13d0*/  FFMA R13, R64.reuse, R13, R43 ;  /* 0x0000000d400d7223 */ /* 0x040fe2000000002b */
[C---:B------:R-:W-:Y:S01]  /*13e0*/  FFMA R27, R64.reuse, R23, R21 ;  /* 0x00000017401b7223 */ /* 0x040fe20000000015 */
[----:B------:R-:W4:Y:S01]  /*13f0*/  LDS.128 R56, [UR4+0x3f0] ;  /* 0x0003f004ff387984 */ /* 0x000f220008000c00 */
[----:B------:R-:W-:Y:S01]  /*1400*/  FFMA R61, R64, R61, R60 ;  /* 0x0000003d403d7223 */ /* 0x000fe2000000003c */
[----:B------:R-:W-:-:S03]  /*1410*/  FFMA R14, R70, R14, R13 ;  /* 0x0000000e460e7223 */ /* 0x000fc6000000000d */
[----:B------:R-:W-:Y:S01]  /*1420*/  FFMA R62, R70, R62, R61 ;  /* 0x0000003e463e7223 */ /* 0x000fe2000000003d */
[----:B0-----:R-:W-:-:S04]  /*1430*/  FFMA R8, R64, R8, R35 ;  /* 0x0000000840087223 */ /* 0x001fc80000000023 */
[----:B------:R-:W-:Y:S01]  /*1440*/  FFMA R9, R70, R9, R8 ;  /* 0x0000000946097223 */ /* 0x000fe20000000008 */
[----:B-1----:R-:W-:-:S04]  /*1450*/  FFMA R4, R64, R4, R29 ;  /* 0x0000000440047223 */ /* 0x002fc8000000001d */
[----:B------:R-:W-:Y:S01]  /*1460*/  FFMA R5, R70, R5, R4 ;  /* 0x0000000546057223 */ /* 0x000fe20000000004 */
[C---:B--2---:R-:W-:Y:S01]  /*1470*/  FFMA R21, R26.reuse, R55, R54 ;  /* 0x000000371a157223 */ /* 0x044fe20000000036 */
[C---:B------:R-:W-:Y:S01]  /*1480*/  FFMA R23, R26.reuse, R15, R14 ;  /* 0x0000000f1a177223 */ /* 0x040fe2000000000e */
[----:B------:R-:W0:Y:S01]  /*1490*/  LDS.128 R52, [UR4+0x200] ;  /* 0x00020004ff347984 */ /* 0x000e220008000c00 */
[C---:B------:R-:W-:Y:S01]  /*14a0*/  FFMA R6, R26.reuse, R6, R5 ;  /* 0x000000061a067223 */ /* 0x040fe20000000005 */
[----:B------:R-:W-:Y:S02]  /*14b0*/  FFMA R10, R26, R10, R9 ;  /* 0x0000000a1a0a7223 */ /* 0x000fe40000000009 */
[----:B------:R-:W1:Y:S01]  /*14c0*/  LDS.128 R12, [UR4+0x390] ;  /* 0x00039004ff0c7984 */ /* 0x000e620008000c00 */
[----:B---3--:R-:W-:Y:S01]  /*14d0*/  FFMA R43, R22, R7, R6 ;  /* 0x00000007162b7223 */ /* 0x008fe20000000006 */
[----:B----4-:R-:W-:Y:S02]  /*14e0*/  FFMA R56, R64, R56, R47 ;  /* 0x0000003840387223 */ /* 0x010fe4000000002f */
[----:B------:R-:W2:Y:S01]  /*14f0*/  LDS.128 R4, [UR4+0x330] ;  /* 0x00033004ff047984 */ /* 0x000ea20008000c00 */
[----:B------:R-:W-:Y:S01]  /*1500*/  FFMA R47, R26, R63, R62 ;  /* 0x0000003f1a2f7223 */ /* 0x000fe2000000003e */
[----:B------:R-:W-:-:S02]  /*1510*/  FFMA R57, R70, R57, R56 ;  /* 0x0000003946397223 */ /* 0x000fc40000000038 */
[----:B------:R-:W3:Y:S04]  /*1520*/  LDS.128 R64, [UR4+0x70] ;  /* 0x00007004ff407984 */ /* 0x000ee80008000c00 */
[----:B------:R-:W4:Y:S01]  /*1530*/  LDS.128 R60, [UR4+0x10] ;  /* 0x00001004ff3c7984 */ /* 0x000f220008000c00 */
[C---:B0-----:R-:W-:Y:S01]  /*1540*/  FFMA R52, R70.reuse, R52, R31 ;  /* 0x0000003446347223 */ /* 0x041fe2000000001f */
[----:B-1----:R-:W-:-:S03]  /*1550*/  FFMA R12, R70, R12, R27 ;  /* 0x0000000c460c7223 */ /* 0x002fc6000000001b */
[C---:B------:R-:W-:Y:S01]  /*1560*/  FFMA R53, R26.reuse, R53, R52 ;  /* 0x000000351a357223 */ /* 0x040fe20000000034 */
[C---:B------:R-:W-:Y:S01]  /*1570*/  FFMA R27, R26.reuse, R58, R57 ;  /* 0x0000003a1a1b7223 */ /* 0x040fe20000000039 */
[----:B------:R-:W-:Y:S02]  /*1580*/  FFMA R13, R26, R13, R12 ;  /* 0x0000000d1a0d7223 */ /* 0x000fe4000000000c */
[----:B------:R-:W-:Y:S01]  /*1590*/  FFMA R54, R22, R54, R53 ;  /* 0x0000003616367223 */ /* 0x000fe20000000035 */
[----:B--2---:R-:W-:Y:S01]  /*15a0*/  FFMA R4, R26, R4, R37 ;  /* 0x000000041a047223 */ /* 0x004fe20000000025 */
[----:B------:R-:W-:Y:S01]  /*15b0*/  FFMA R37, R22, R59, R27 ;  /* 0x0000003b16257223 */ /* 0x000fe2000000001b */
[----:B---3--:R-:W-:Y:S01]  /*15c0*/  FFMA R64, R70, R64, R39 ;  /* 0x0000004046407223 */ /* 0x008fe20000000027 */
[C---:B------:R-:W-:Y:S01]  /*15d0*/  FFMA R39, R22.reuse, R11, R10 ;  /* 0x0000000b16277223 */ /* 0x040fe2000000000a */
[----:B------:R-:W-:Y:S01]  /*15e0*/  FFMA R14, R22, R14, R13 ;  /* 0x0000000e160e7223 */ /* 0x000fe2000000000d */
[----:B------:R-:W0:Y:S01]  /*15f0*/  LDS.128 R8, [UR4+0x1a0] ;  /* 0x0001a004ff087984 */ /* 0x000e220008000c00 */
[----:B------:R-:W-:Y:S01]  /*1600*/  FFMA R35, R30, R55, R54 ;  /* 0x000000371e237223 */ /* 0x000fe20000000036 */
[----:B------:R-:W-:Y:S01]  /*1610*/  FFMA R65, R26, R65, R64 ;  /* 0x000000411a417223 */ /* 0x000fe20000000040 */
[----:B------:R-:W-:Y:S01]  /*1620*/  FFMA R29, R30, R15, R14 ;  /* 0x0000000f1e1d7223 */ /* 0x000fe2000000000e */
[----:B------:R-:W1:Y:S01]  /*1630*/  LDS.128 R56, [UR4+0x140] ;  /* 0x00014004ff387984 */ /* 0x000e620008000c00 */
[----:B----4-:R-:W-:Y:S01]  /*1640*/  FFMA R60, R26, R60, R71 ;  /* 0x0000003c1a3c7223 */ /* 0x010fe20000000047 */
[C---:B------:R-:W-:Y:S01]  /*1650*/  FFMA R66, R22.reuse, R66, R65 ;  /* 0x0000004216427223 */ /* 0x040fe20000000041 */
[C---:B------:R-:W-:Y:S01]  /*1660*/  FFMA R5, R22.reuse, R5, R4 ;  /* 0x0000000516057223 */ /* 0x040fe20000000004 */
[----:B------:R-:W2:Y:S01]  /*1670*/  LDS.128 R12, [UR4+0x2d0] ;  /* 0x0002d004ff0c7984 */ /* 0x000ea20008000c00 */
[----:B------:R-:W-:Y:S01]  /*1680*/  FFMA R27, R22, R61, R60 ;  /* 0x0000003d161b7223 */ /* 0x000fe2000000003c */
[C---:B------:R-:W-:Y:S01]  /*1690*/  FFMA R31, R30.reuse, R67, R66 ;  /* 0x000000431e1f7223 */ /* 0x040fe20000000042 */
[C---:B------:R-:W-:Y:S01]  /*16a0*/  FFMA R6, R30.reuse, R6, R5 ;  /* 0x000000061e067223 */ /* 0x040fe20000000005 */
[----:B------:R-:W3:Y:S01]  /*16b0*/  LDS.128 R52, [UR4+0x460] ;  /* 0x00046004ff347984 */ /* 0x000ee20008000c00 */
[----:B------:R-:W-:-:S03]  /*16c0*/  FFMA R27, R30, R62, R27 ;  /* 0x0000003e1e1b7223 */ /* 0x000fc6000000001b */
[----:B------:R-:W-:Y:S01]  /*16d0*/  LDS.128 R64, [UR4+0x80] ;  /* 0x00008004ff407984 */ /* 0x000fe20008000c00 */
[----:B0-----:R-:W-:-:S03]  /*16e0*/  FFMA R19, R26, R8, R19 ;  /* 0x000000081a137223 */ /* 0x001fc60000000013 */
[----:B------:R-:W0:Y:S01]  /*16f0*/  LDS R26, [R0+0x78] ;  /* 0x00007800001a7984 */ /* 0x000e220000000800 */
[C---:B------:R-:W-:Y:S01]  /*1700*/  FFMA R9, R22.reuse, R9, R19 ;  /* 0x0000000916097223 */ /* 0x040fe20000000013 */
[C---:B-1----:R-:W-:Y:S01]  /*1710*/  FFMA R21, R22.reuse, R56, R21 ;  /* 0x0000003816157223 */ /* 0x042fe20000000015 */
[----:B--2---:R-:W-:Y:S02]  /*1720*/  FFMA R23, R22, R12, R23 ;  /* 0x0000000c16177223 */ /* 0x004fe40000000017 */
[C---:B------:R-:W-:Y:S01]  /*1730*/  FFMA R10, R30.reuse, R10, R9 ;  /* 0x0000000a1e0a7223 */ /* 0x040fe20000000009 */
[----:B------:R-:W-:Y:S01]  /*1740*/  FFMA R57, R30, R57, R21 ;  /* 0x000000391e397223 */ /* 0x000fe20000000015 */
[----:B---3--:R-:W-:Y:S01]  /*1750*/  FFMA R52, R22, R52, R47 ;  /* 0x0000003416347223 */ /* 0x008fe2000000002f */
[C---:B------:R-:W-:Y:S01]  /*1760*/  FFMA R13, R30.reuse, R13, R23 ;  /* 0x0000000d1e0d7223 */ /* 0x040fe20000000017 */
[----:B------:R-:W1:Y:S02]  /*1770*/  LDS R22, [R0+0x7c] ;  /* 0x00007c0000167984 */ /* 0x000e640000000800 */
[----:B------:R-:W-:Y:S01]  /*1780*/  FFMA R53, R30, R53, R52 ;  /* 0x000000351e357223 */ /* 0x000fe20000000034 */
[C---:B0-----:R-:W-:Y:S01]  /*1790*/  FFMA R58, R26.reuse, R58, R57 ;  /* 0x0000003a1a3a7223 */ /* 0x041fe20000000039 */
[C---:B------:R-:W-:Y:S01]  /*17a0*/  FFMA R14, R26.reuse, R14, R13 ;  /* 0x0000000e1a0e7223 */ /* 0x040fe2000000000d */
[C---:B------:R-:W-:Y:S01]  /*17b0*/  FFMA R27, R26.reuse, R63, R27 ;  /* 0x0000003f1a1b7223 */ /* 0x040fe2000000001b */
[C---:B------:R-:W-:Y:S01]  /*17c0*/  FFMA R19, R26.reuse, R11, R10 ;  /* 0x0000000b1a137223 */ /* 0x040fe2000000000a */
[C---:B------:R-:W-:Y:S01]  /*17d0*/  FFMA R21, R26.reuse, R7, R6 ;  /* 0x000000071a157223 */ /* 0x040fe20000000006 */
[----:B------:R-:W0:Y:S01]  /*17e0*/  LDS.128 R8, [UR4+0xe0] ;  /* 0x0000e004ff087984 */ /* 0x000e220008000c00 */
[C---:B------:R-:W-:Y:S01]  /*17f0*/  FFMA R54, R26.reuse, R54, R53 ;  /* 0x000000361a367223 */ /* 0x040fe20000000035 */
[----:B------:R-:W-:-:S02]  /*1800*/  FFMA R64, R26, R64, R31 ;  /* 0x000000401a407223 */ /* 0x000fc4000000001f */
[----:B------:R-:W2:Y:S01]  /*1810*/  LDS.128 R4, [UR4+0x270] ;  /* 0x00027004ff047984 */ /* 0x000ea20008000c00 */
[----:B-1----:R-:W-:-:S03]  /*1820*/  FFMA R47, R22, R59, R58 ;  /* 0x0000003b162f7223 */ /* 0x002fc6000000003a */
[----:B------:R-:W1:Y:S01]  /*1830*/  LDS.128 R60, [UR4+0x400] ;  /* 0x00040004ff3c7984 */ /* 0x000e620008000c00 */
[C---:B------:R-:W-:Y:S01]  /*1840*/  FFMA R23, R22.reuse, R15, R14 ;  /* 0x0000000f16177223 */ /* 0x040fe2000000000e */
[----:B------:R-:W-:Y:S02]  /*1850*/  FFMA R65, R22, R65, R64 ;  /* 0x0000004116417223 */ /* 0x000fe40000000040 */
[----:B------:R-:W3:Y:S04]  /*1860*/  LDS.128 R56, [UR4+0x210] ;  /* 0x00021004ff387984 */ /* 0x000ee80008000c00 */
[----:B------:R-:W4:Y:S01]  /*1870*/  LDS.128 R12, [UR4+0x3a0] ;  /* 0x0003a004ff0c7984 */ /* 0x000f220008000c00 */
[C---:B0-----:R-:W-:Y:S01]  /*1880*/  FFMA R8, R30.reuse, R8, R39 ;  /* 0x000000081e087223 */ /* 0x041fe20000000027 */
[----:B--2---:R-:W-:-:S03]  /*1890*/  FFMA R4, R30, R4, R43 ;  /* 0x000000041e047223 */ /* 0x004fc6000000002b */
[----:B------:R-:W-:Y:S01]  /*18a0*/  FFMA R9, R26, R9, R8 ;  /* 0x000000091a097223 */ /* 0x000fe20000000008 */
[----:B------:R-:W-:Y:S01]  /*18b0*/  FFMA R43, R22, R55, R54 ;  /* 0x00000037162b7223 */ /* 0x000fe20000000036 */
[----:B-1----:R-:W-:Y:S01]  /*18c0*/  FFMA R60, R30, R60, R37 ;  /* 0x0000003c1e3c7223 */ /* 0x002fe20000000025 */
[----:B------:R-:W-:Y:S01]  /*18d0*/  FFMA R5, R26, R5, R4 ;  /* 0x000000051a057223 */ /* 0x000fe20000000004 */
[----:B------:R-:W-:Y:S01]  /*18e0*/  LDS R30, [R0+0xe0] ;  /* 0x0000e000001e7984 */ /* 0x000fe20000000800 */
[----:B------:R-:W-:Y:S01]  /*18f0*/  FFMA R10, R22, R10, R9 ;  /* 0x0000000a160a7223 */ /* 0x000fe20000000009 */
[C---:B------:R-:W-:Y:S01]  /*1900*/  FFMA R51, R26.reuse, R61, R60 ;  /* 0x0000003d1a337223 */ /* 0x040fe2000000003c */
[----:B---3--:R-:W-:Y:S01]  /*1910*/  FFMA R56, R26, R56, R35 ;  /* 0x000000381a387223 */ /* 0x008fe20000000023 */
[----:B------:R-:W-:Y:S01]  /*1920*/  FFMA R6, R22, R6, R5 ;  /* 0x0000000616067223 */ /* 0x000fe20000000005 */
[----:B------:R-:W0:Y:S01]  /*1930*/  LDS.128 R52, [UR4+0x20] ;  /* 0x00002004ff347984 */ /* 0x000e220008000c00 */
[----:B----4-:R-:W-:Y:S01]  /*1940*/  FFMA R12, R26, R12, R29 ;  /* 0x0000000c1a0c7223 */ /* 0x010fe2000000001d */
[C---:B------:R-:W-:Y:S01]  /*1950*/  FFMA R57, R22.reuse, R57, R56 ;  /* 0x0000003916397223 */ /* 0x040fe20000000038 */
[C---:B------:R-:W-:Y:S01]  /*1960*/  FFMA R51, R22.reuse, R62, R51 ;  /* 0x0000003e16337223 */ /* 0x040fe20000000033 */
[----:B------:R-:W1:Y:S01]  /*1970*/  LDS R26, [R0+0x80] ;  /* 0x00008000001a7984 */ /* 0x000e620000000800 */
[C---:B------:R-:W-:Y:S01]  /*1980*/  FFMA R13, R22.reuse, R13, R12 ;  /* 0x0000000d160d7223 */ /* 0x040fe2000000000c */
[----:B0-----:R-:W-:Y:S01]  /*1990*/  FFMA R52, R22, R52, R27 ;  /* 0x0000003416347223 */ /* 0x001fe2000000001b */
[C---:B-1----:R-:W-:Y:S01]  /*19a0*/  FFMA R37, R26.reuse, R11, R10 ;  /* 0x0000000b1a257223 */ /* 0x042fe2000000000a */
[C---:B------:R-:W-:Y:S01]  /*19b0*/  FFMA R58, R26.reuse, R58, R57 ;  /* 0x0000003a1a3a7223 */ /* 0x040fe20000000039 */
[C---:B------:R-:W-:Y:S01]  /*19c0*/  FFMA R39, R26.reuse, R7, R6 ;  /* 0x000000071a277223 */ /* 0x040fe20000000006 */
[C---:B------:R-:W-:Y:S01]  /*19d0*/  FFMA R14, R26.reuse, R14, R13 ;  /* 0x0000000e1a0e7223 */ /* 0x040fe2000000000d */
[----:B------:R-:W0:Y:S01]  /*19e0*/  LDS.128 R8, [UR4+0x1b0] ;  /* 0x0001b004ff087984 */ /* 0x000e220008000c00 */
[----:B------:R-:W-:Y:S01]  /*19f0*/  FFMA R51, R26, R63, R51 ;  /* 0x0000003f1a337223 */ /* 0x000fe20000000033 */
[C---:B------:R-:W-:Y:S01]  /*1a00*/  FFMA R35, R30.reuse, R59, R58 ;  /* 0x0000003b1e237223 */ /* 0x040fe2000000003a */
[----:B------:R-:W-:Y:S01]  /*1a10*/  FFMA R29, R30, R15, R14 ;  /* 0x0000000f1e1d7223 */ /* 0x000fe2000000000e */
[----:B------:R-:W1:Y:S01]  /*1a20*/  LDS.128 R4, [UR4+0x340] ;  /* 0x00034004ff047984 */ /* 0x000e620008000c00 */
[C---:B------:R-:W-:Y:S01]  /*1a30*/  FFMA R66, R26.reuse, R66, R65 ;  /* 0x000000421a427223 */ /* 0x040fe20000000041 */
[----:B------:R-:W-:-:S02]  /*1a40*/  FFMA R27, R26, R53, R52 ;  /* 0x000000351a1b7223 */ /* 0x000fc40000000034 */
[----:B------:R-:W2:Y:S01]  /*1a50*/  LDS.128 R60, [UR4+0x150] ;  /* 0x00015004ff3c7984 */ /* 0x000ea20008000c00 */
[C---:B------:R-:W-:Y:S01]  /*1a60*/  FFMA R31, R30.reuse, R67, R66 ;  /* 0x000000431e1f7223 */ /* 0x040fe20000000042 */
[----:B------:R-:W-:Y:S02]  /*1a70*/  FFMA R27, R30, R54, R27 ;  /* 0x000000361e1b7223 */ /* 0x000fe4000000001b */
[----:B------:R-:W3:Y:S04]  /*1a80*/  LDS.128 R12, [UR4+0x2e0] ;  /* 0x0002e004ff0c7984 */ /* 0x000ee80008000c00 */
[----:B------:R-:W4:Y:S04]  /*1a90*/  LDS.128 R56, [UR4+0x470] ;  /* 0x00047004ff387984 */ /* 0x000f280008000c00 */
[----:B------:R-:W-:Y:S01]  /*1aa0*/  LDS.128 R64, [UR4+0x90] ;  /* 0x00009004ff407984 */ /* 0x000fe20008000c00 */
[C---:B0-----:R-:W-:Y:S01]  /*1ab0*/  FFMA R19, R22.reuse, R8, R19 ;  /* 0x0000000816137223 */ /* 0x041fe20000000013 */
[----:B-1----:R-:W-:-:S03]  /*1ac0*/  FFMA R4, R22, R4, R21 ;  /* 0x0000000416047223 */ /* 0x002fc60000000015 */
[C---:B------:R-:W-:Y:S01]  /*1ad0*/  FFMA R9, R26.reuse, R9, R19 ;  /* 0x000000091a097223 */ /* 0x040fe20000000013 */
[----:B------:R-:W0:Y:S01]  /*1ae0*/  LDS R22, [R0+0xe4] ;  /* 0x0000e40000167984 */ /* 0x000e220000000800 */
[C---:B------:R-:W-:Y:S01]  /*1af0*/  FFMA R5, R26.reuse, R5, R4 ;  /* 0x000000051a057223 */ /* 0x040fe20000000004 */
[----:B--2---:R-:W-:Y:S01]  /*1b00*/  FFMA R47, R26, R60, R47 ;  /* 0x0000003c1a2f7223 */ /* 0x004fe2000000002f */
[----:B------:R-:W-:Y:S01]  /*1b10*/  FFMA R10, R30, R10, R9 ;  /* 0x0000000a1e0a7223 */ /* 0x000fe20000000009 */
[----:B---3--:R-:W-:Y:S01]  /*1b20*/  FFMA R23, R26, R12, R23 ;  /* 0x0000000c1a177223 */ /* 0x008fe20000000017 */
[C---:B------:R-:W-:Y:S01]  /*1b30*/  FFMA R6, R30.reuse, R6, R5 ;  /* 0x000000061e067223 */ /* 0x040fe20000000005 */
[----:B------:R-:W-:Y:S01]  /*1b40*/  FFMA R61, R30, R61, R47 ;  /* 0x0000003d1e3d7223 */ /* 0x000fe2000000002f */
[----:B----4-:R-:W-:Y:S01]  /*1b50*/  FFMA R56, R26, R56, R43 ;  /* 0x000000381a387223 */ /* 0x010fe2000000002b */
        /* <DEDUP_REMOVED lines=15> */
[C---:B------:R-:W-:Y:S01]  /*1c50*/  FFMA R43, R26.reuse, R59, R58 ;  /* 0x0000003b1a2b7223 */ /* 0x040fe2000000003a */
[----:B------:R-:W-:Y:S01]  /*1c60*/  FFMA R65, R26, R65, R64 ;  /* 0x000000411a417223 */ /* 0x000fe20000000040 */
[----:B------:R-:W3:Y:S04]  /*1c70*/  LDS.128 R60, [UR4+0x220] ;  /* 0x00022004ff3c7984 */ /* 0x000ee80008000c00 */
[----:B------:R-:W4:Y:S04]  /*1c80*/  LDS.128 R12, [UR4+0x3b0] ;  /* 0x0003b004ff0c7984 */ /* 0x000f280008000c00 */
[----:B------:R-:W5:Y:S01]  /*1c90*/  LDS.128 R56, [UR4+0x30] ;  /* 0x00003004ff387984 */ /* 0x000f620008000c00 */
[C---:B0-----:R-:W-:Y:S01]  /*1ca0*/  FFMA R8, R30.reuse, R8, R37 ;  /* 0x000000081e087223 */ /* 0x041fe20000000025 */
[----:B--2---:R-:W-:-:S03]  /*1cb0*/  FFMA R4, R30, R4, R39 ;  /* 0x000000041e047223 */ /* 0x004fc60000000027 */
[----:B------:R-:W-:Y:S01]  /*1cc0*/  FFMA R9, R22, R9, R8 ;  /* 0x0000000916097223 */ /* 0x000fe20000000008 */
[----:B-1----:R-:W-:Y:S01]  /*1cd0*/  FFMA R52, R30, R52, R51 ;  /* 0x000000341e347223 */ /* 0x002fe20000000033 */
[----:B------:R-:W-:Y:S02]  /*1ce0*/  FFMA R5, R22, R5, R4 ;  /* 0x0000000516057223 */ /* 0x000fe40000000004 */
[----:B------:R-:W-:Y:S01]  /*1cf0*/  FFMA R10, R26, R10, R9 ;  /* 0x0000000a1a0a7223 */ /* 0x000fe20000000009 */
[----:B------:R-:W-:Y:S01]  /*1d00*/  LDS R30, [R0+0xf0] ;  /* 0x0000f000001e7984 */ /* 0x000fe20000000800 */
[C---:B------:R-:W-:Y:S01]  /*1d10*/  FFMA R51, R22.reuse, R53, R52 ;  /* 0x0000003516337223 */ /* 0x040fe20000000034 */
[----:B---3--:R-:W-:Y:S01]  /*1d20*/  FFMA R60, R22, R60, R35 ;  /* 0x0000003c163c7223 */ /* 0x008fe20000000023 */
[----:B------:R-:W-:Y:S01]  /*1d30*/  FFMA R6, R26, R6, R5 ;  /* 0x000000061a067223 */ /* 0x000fe20000000005 */
[----:B----4-:R-:W-:Y:S02]  /*1d40*/  FFMA R12, R22, R12, R29 ;  /* 0x0000000c160c7223 */ /* 0x010fe4000000001d */
[C---:B------:R-:W-:Y:S01]  /*1d50*/  FFMA R61, R26.reuse, R61, R60 ;  /* 0x0000003d1a3d7223 */ /* 0x040fe2000000003c */
[----:B------:R-:W0:Y:S01]  /*1d60*/  LDS R22, [R0+0xec] ;  /* 0x0000ec0000167984 */ /* 0x000e220000000800 */
[C---:B------:R-:W-:Y:S01]  /*1d70*/  FFMA R51, R26.reuse, R54, R51 ;  /* 0x000000361a337223 */ /* 0x040fe20000000033 */
[C---:B------:R-:W-:Y:S01]  /*1d80*/  FFMA R13, R26.reuse, R13, R12 ;  /* 0x0000000d1a0d7223 */ /* 0x040fe2000000000c */
[----:B-----5:R-:W-:Y:S01]  /*1d90*/  FFMA R56, R26, R56, R27 ;  /* 0x000000381a387223 */ /* 0x020fe2000000001b */
[C---:B0-----:R-:W-:Y:S01]  /*1da0*/  FFMA R35, R22.reuse, R11, R10 ;  /* 0x0000000b16237223 */ /* 0x041fe2000000000a */
[C---:B------:R-:W-:Y:S01]  /*1db0*/  FFMA R39, R22.reuse, R7, R6 ;  /* 0x0000000716277223 */ /* 0x040fe20000000006 */
[----:B------:R-:W0:Y:S01]  /*1dc0*/  LDS.128 R8, [UR4+0x1c0] ;  /* 0x0001c004ff087984 */ /* 0x000e220008000c00 */
[C---:B------:R-:W-:Y:S01]  /*1dd0*/  FFMA R62, R22.reuse, R62, R61 ;  /* 0x0000003e163e7223 */ /* 0x040fe2000000003d */
[C---:B------:R-:W-:Y:S01]  /*1de0*/  FFMA R14, R22.reuse, R14, R13 ;  /* 0x0000000e160e7223 */ /* 0x040fe2000000000d */
[----:B------:R-:W-:Y:S01]  /*1df0*/  FFMA R51, R22, R55, R51 ;  /* 0x0000003716337223 */ /* 0x000fe20000000033 */
[----:B------:R-:W1:Y:S01]  /*1e00*/  LDS.128 R4, [UR4+0x350] ;  /* 0x00035004ff047984 */ /* 0x000e620008000c00 */
[C---:B------:R-:W-:Y:S01]  /*1e10*/  FFMA R37, R30.reuse, R63, R62 ;  /* 0x0000003f1e257223 */ /* 0x040fe2000000003e */
[----:B------:R-:W-:Y:S01]  /*1e20*/  FFMA R29, R30, R15, R14 ;  /* 0x0000000f1e1d7223 */ /* 0x000fe2000000000e */
[C---:B------:R-:W-:Y:S01]  /*1e30*/  FFMA R66, R22.reuse, R66, R65 ;  /* 0x0000004216427223 */ /* 0x040fe20000000041 */
[----:B------:R-:W2:Y:S01]  /*1e40*/  LDS.128 R52, [UR4+0x160] ;  /* 0x00016004ff347984 */ /* 0x000ea20008000c00 */
[----:B------:R-:W-:-:S02]  /*1e50*/  FFMA R27, R22, R57, R56 ;  /* 0x00000039161b7223 */ /* 0x000fc40000000038 */
[C---:B------:R-:W-:Y:S01]  /*1e60*/  FFMA R31, R30.reuse, R67, R66 ;  /* 0x000000431e1f7223 */ /* 0x040fe20000000042 */
[----:B------:R-:W3:Y:S01]  /*1e70*/  LDS.128 R12, [UR4+0x2f0] ;  /* 0x0002f004ff0c7984 */ /* 0x000ee20008000c00 */
[----:B------:R-:W-:-:S03]  /*1e80*/  FFMA R27, R30, R58, R27 ;  /* 0x0000003a1e1b7223 */ /* 0x000fc6000000001b */
[----:B------:R-:W4:Y:S04]  /*1e90*/  LDS.128 R60, [UR4+0x480] ;  /* 0x00048004ff3c7984 */ /* 0x000f280008000c00 */
[----:B------:R-:W-:Y:S01]  /*1ea0*/  LDS.128 R64, [UR4+0xa0] ;  /* 0x0000a004ff407984 */ /* 0x000fe20008000c00 */
[C---:B0-----:R-:W-:Y:S01]  /*1eb0*/  FFMA R19, R26.reuse, R8, R19 ;  /* 0x000000081a137223 */ /* 0x041fe20000000013 */
[----:B-1----:R-:W-:-:S03]  /*1ec0*/  FFMA R4, R26, R4, R21 ;  /* 0x000000041a047223 */ /* 0x002fc60000000015 */
[C---:B------:R-:W-:Y:S01]  /*1ed0*/  FFMA R9, R22.reuse, R9, R19 ;  /* 0x0000000916097223 */ /* 0x040fe20000000013 */
[----:B------:R-:W0:Y:S01]  /*1ee0*/  LDS R26, [R0+0x150] ;  /* 0x00015000001a7984 */ /* 0x000e220000000800 */
[----:B------:R-:W-:Y:S02]  /*1ef0*/  FFMA R5, R22, R5, R4 ;  /* 0x0000000516057223 */ /* 0x000fe40000000004 */
[----:B------:R-:W-:Y:S01]  /*1f00*/  FFMA R10, R30, R10, R9 ;  /* 0x0000000a1e0a7223 */ /* 0x000fe20000000009 */
[C---:B--2---:R-:W-:Y:S01]  /*1f10*/  FFMA R47, R22.reuse, R52, R47 ;  /* 0x00000034162f7223 */ /* 0x044fe2000000002f */
[----:B---3--:R-:W-:Y:S01]  /*1f20*/  FFMA R23, R22, R12, R23 ;  /* 0x0000000c16177223 */ /* 0x008fe20000000017 */
[C---:B------:R-:W-:Y:S02]  /*1f30*/  FFMA R6, R30.reuse, R6, R5 ;  /* 0x000000061e067223 */ /* 0x040fe40000000005 */
[----:B------:R-:W-:Y:S01]  /*1f40*/  FFMA R53, R30, R53, R47 ;  /* 0x000000351e357223 */ /* 0x000fe2000000002f */
[----:B----4-:R-:W-:Y:S01]  /*1f50*/  FFMA R60, R22, R60, R43 ;  /* 0x0000003c163c7223 */ /* 0x010fe2000000002b */
[C---:B------:R-:W-:Y:S01]  /*1f60*/  FFMA R13, R30.reuse, R13, R23 ;  /* 0x0000000d1e0d7223 */ /* 0x040fe20000000017 */
[----:B------:R-:W1:Y:S02]  /*1f70*/  LDS R22, [R0+0x154] ;  /* 0x0001540000167984 */ /* 0x000e640000000800 */
[----:B------:R-:W-:Y:S01]  /*1f80*/  FFMA R61, R30, R61, R60 ;  /* 0x0000003d1e3d7223 */ /* 0x000fe2000000003c */
[C---:B0-----:R-:W-:Y:S01]  /*1f90*/  FFMA R19, R26.reuse, R11, R10 ;  /* 0x0000000b1a137223 */ /* 0x041fe2000000000a */
[C---:B------:R-:W-:Y:S01]  /*1fa0*/  FFMA R54, R26.reuse, R54, R53 ;  /* 0x000000361a367223 */ /* 0x040fe20000000035 */
[----:B------:R-:W0:Y:S01]  /*1fb0*/  LDS.128 R8, [UR4+0x100] ;  /* 0x00010004ff087984 */ /* 0x000e220008000c00 */
[C---:B------:R-:W-:Y:S01]  /*1fc0*/  FFMA R14, R26.reuse, R14, R13 ;  /* 0x0000000e1a0e7223 */ /* 0x040fe2000000000d */
[C---:B------:R-:W-:Y:S01]  /*1fd0*/  FFMA R27, R26.reuse, R59, R27 ;  /* 0x0000003b1a1b7223 */ /* 0x040fe2000000001b */
[C---:B------:R-:W-:Y:S01]  /*1fe0*/  FFMA R21, R26.reuse, R7, R6 ;  /* 0x000000071a157223 */ /* 0x040fe20000000006 */
[----:B------:R-:W2:Y:S01]  /*1ff0*/  LDS.128 R56, [UR4+0x420] ;  /* 0x00042004ff387984 */ /* 0x000ea20008000c00 */
[C---:B------:R-:W-:Y:S01]  /*2000*/  FFMA R62, R26.reuse, R62, R61 ;  /* 0x0000003e1a3e7223 */ /* 0x040fe2000000003d */
[----:B------:R-:W-:-:S02]  /*2010*/  FFMA R64, R26, R64, R31 ;  /* 0x000000401a407223 */ /* 0x000fc4000000001f */
[----:B------:R-:W3:Y:S01]  /*2020*/  LDS.128 R4, [UR4+0x290] ;  /* 0x00029004ff047984 */ /* 0x000ee20008000c00 */
[C---:B-1----:R-:W-:Y:S01]  /*2030*/  FFMA R23, R22.reuse, R15, R14 ;  /* 0x0000000f16177223 */ /* 0x042fe2000000000e */
[C---:B------:R-:W-:Y:S02]  /*2040*/  FFMA R43, R22.reuse, R63, R62 ;  /* 0x0000003f162b7223 */ /* 0x040fe4000000003e */
[----:B------:R-:W1:Y:S01]  /*2050*/  LDS.128 R12, [UR4+0x3c0] ;  /* 0x0003c004ff0c7984 */ /* 0x000e620008000c00 */
[----:B------:R-:W-:-:S03]  /*2060*/  FFMA R65, R22, R65, R64 ;  /* 0x0000004116417223 */ /* 0x000fc60000000040 */
[----:B------:R-:W4:Y:S01]  /*2070*/  LDS.128 R60, [UR4+0x40] ;  /* 0x00004004ff3c7984 */ /* 0x000f220008000c00 */
[----:B0-----:R-:W-:Y:S01]  /*2080*/  FFMA R8, R30, R8, R35 ;  /* 0x000000081e087223 */ /* 0x001fe20000000023 */
[----:B------:R-:W-:Y:S02]  /*2090*/  FFMA R35, R22, R55, R54 ;  /* 0x0000003716237223 */ /* 0x000fe40000000036 */
[----:B------:R-:W0:Y:S01]  /*20a0*/  LDS.128 R52, [UR4+0x230] ;  /* 0x00023004ff347984 */ /* 0x000e220008000c00 */
[----:B--2---:R-:W-:Y:S01]  /*20b0*/  FFMA R56, R30, R56, R51 ;  /* 0x000000381e387223 */ /* 0x004fe20000000033 */
[----:B------:R-:W-:Y:S01]  /*20c0*/  FFMA R9, R26, R9, R8 ;  /* 0x000000091a097223 */ /* 0x000fe20000000008 */
[----:B---3--:R-:W-:Y:S02]  /*20d0*/  FFMA R4, R30, R4, R39 ;  /* 0x000000041e047223 */ /* 0x008fe40000000027 */
[----:B------:R-:W-:Y:S01]  /*20e0*/  FFMA R47, R26, R57, R56 ;  /* 0x000000391a2f7223 */ /* 0x000fe20000000038 */
[----:B------:R-:W-:Y:S01]  /*20f0*/  FFMA R10, R22, R10, R9 ;  /* 0x0000000a160a7223 */ /* 0x000fe20000000009 */
[----:B------:R-:W-:Y:S01]  /*2100*/  LDS R30, [R0+0x15c] ;  /* 0x00015c00001e7984 */ /* 0x000fe20000000800 */
[C---:B------:R-:W-:Y:S01]  /*2110*/  FFMA R5, R26.reuse, R5, R4 ;  /* 0x000000051a057223 */ /* 0x040fe20000000004 */
[----:B-1----:R-:W-:Y:S01]  /*2120*/  FFMA R12, R26, R12, R29 ;  /* 0x0000000c1a0c7223 */ /* 0x002fe2000000001d */
[----:B------:R-:W-:-:S02]  /*2130*/  FFMA R47, R22, R58, R47 ;  /* 0x0000003a162f7223 */ /* 0x000fc4000000002f */
[C---:B------:R-:W-:Y:S01]  /*2140*/  FFMA R6, R22.reuse, R6, R5 ;  /* 0x0000000616067223 */ /* 0x040fe20000000005 */
[C---:B------:R-:W-:Y:S01]  /*2150*/  FFMA R13, R22.reuse, R13, R12 ;  /* 0x0000000d160d7223 */ /* 0x040fe2000000000c */
[----:B----4-:R-:W-:Y:S01]  /*2160*/  FFMA R60, R22, R60, R27 ;  /* 0x0000003c163c7223 */ /* 0x010fe2000000001b */
[----:B0-----:R-:W-:Y:S02]  /*2170*/  FFMA R52, R26, R52, R37 ;  /* 0x000000341a347223 */ /* 0x001fe40000000025 */
[----:B------:R-:W0:Y:S02]  /*2180*/  LDS R26, [R0+0x158] ;  /* 0x00015800001a7984 */ /* 0x000e240000000800 */
[----:B------:R-:W-:Y:S01]  /*2190*/  FFMA R53, R22, R53, R52 ;  /* 0x0000003516357223 */ /* 0x000fe20000000034 */
[C---:B0-----:R-:W-:Y:S01]  /*21a0*/  FFMA R31, R26.reuse, R11, R10 ;  /* 0x0000000b1a1f7223 */ /* 0x041fe2000000000a */
[C---:B------:R-:W-:Y:S01]  /*21b0*/  FFMA R39, R26.reuse, R7, R6 ;  /* 0x000000071a277223 */ /* 0x040fe20000000006 */
[----:B------:R-:W0:Y:S01]  /*21c0*/  LDS.128 R8, [UR4+0x1d0] ;  /* 0x0001d004ff087984 */ /* 0x000e220008000c00 */
[C---:B------:R-:W-:Y:S01]  /*21d0*/  FFMA R47, R26.reuse, R59, R47 ;  /* 0x0000003b1a2f7223 */ /* 0x040fe2000000002f */
[C---:B------:R-:W-:Y:S01]  /*21e0*/  FFMA R14, R26.reuse, R14, R13 ;  /* 0x0000000e1a0e7223 */ /* 0x040fe2000000000d */
[C---:B------:R-:W-:Y:S01]  /*21f0*/  FFMA R54, R26.reuse, R54, R53 ;  /* 0x000000361a367223 */ /* 0x040fe20000000035 */
[----:B------:R-:W1:Y:S01]  /*2200*/  LDS.128 R4, [UR4+0x360] ;  /* 0x00036004ff047984 */ /* 0x000e620008000c00 */
[----:B------:R-:W-:Y:S01]  /*2210*/  FFMA R66, R26, R66, R65 ;  /* 0x000000421a427223 */ /* 0x000fe20000000041 */
[C---:B------:R-:W-:Y:S01]  /*2220*/  FFMA R27, R30.reuse, R15, R14 ;  /* 0x0000000f1e1b7223 */ /* 0x040fe2000000000e */
[C---:B------:R-:W-:Y:S01]  /*2230*/  FFMA R37, R30.reuse, R55, R54 ;  /* 0x000000371e257223 */ /* 0x040fe20000000036 */
[----:B------:R-:W2:Y:S01]  /*2240*/  LDS.128 R56, [UR4+0x170] ;  /* 0x00017004ff387984 */ /* 0x000ea20008000c00 */
[----:B------:R-:W-:-:S03]  /*2250*/  FFMA R29, R30, R67, R66 ;  /* 0x000000431e1d7223 */ /* 0x000fc60000000042 */
[----:B------:R-:W3:Y:S04]  /*2260*/  LDS.128 R52, [UR4+0x300] ;  /* 0x00030004ff347984 */ /* 0x000ee80008000c00 */
[----:B------:R-:W4:Y:S01]  /*2270*/  LDS.128 R64, [UR4+0x430] ;  /* 0x00043004ff407984 */ /* 0x000f220008000c00 */
[----:B0-----:R-:W-:Y:S01]  /*2280*/  FFMA R13, R22, R8, R19 ;  /* 0x00000008160d7223 */ /* 0x001fe20000000013 */
[----:B------:R-:W-:Y:S01]  /*2290*/  FFMA R19, R26, R61, R60 ;  /* 0x0000003d1a137223 */ /* 0x000fe2000000003c */
[----:B-1----:R-:W-:Y:S02]  /*22a0*/  FFMA R4, R22, R4, R21 ;  /* 0x0000000416047223 */ /* 0x002fe40000000015 */
[----:B------:R-:W-:Y:S01]  /*22b0*/  FFMA R9, R26, R9, R13 ;  /* 0x000000091a097223 */ /* 0x000fe2000000000d */
[----:B------:R-:W0:Y:S01]  /*22c0*/  LDS R22, [R0+0x160] ;  /* 0x0001600000167984 */ /* 0x000e220000000800 */
[----:B------:R-:W-:Y:S01]  /*22d0*/  FFMA R19, R30, R62, R19 ;  /* 0x0000003e1e137223 */ /* 0x000fe20000000013 */
[----:B--2---:R-:W-:Y:S01]  /*22e0*/  FFMA R35, R26, R56, R35 ;  /* 0x000000381a237223 */ /* 0x004fe20000000023 */
[----:B------:R-:W-:Y:S01]  /*22f0*/  FFMA R10, R30, R10, R9 ;  /* 0x0000000a1e0a7223 */ /* 0x000fe20000000009 */
[----:B------:R-:W1:Y:S01]  /*2300*/  LDS.128 R12, [UR4+0x490] ;  /* 0x00049004ff0c7984 */ /* 0x000e620008000c00 */
[----:B------:R-:W-:Y:S01]  /*2310*/  FFMA R5, R26, R5, R4 ;  /* 0x000000051a057223 */ /* 0x000fe20000000004 */
[----:B------:R-:W-:Y:S01]  /*2320*/  FFMA R57, R30, R57, R35 ;  /* 0x000000391e397223 */ /* 0x000fe20000000023 */
[----:B---3--:R-:W-:-:S02]  /*2330*/  FFMA R23, R26, R52, R23 ;  /* 0x000000341a177223 */ /* 0x008fc40000000017 */
[C---:B------:R-:W-:Y:S01]  /*2340*/  FFMA R6, R30.reuse, R6, R5 ;  /* 0x000000061e067223 */ /* 0x040fe20000000005 */
[C---:B----4-:R-:W-:Y:S01]  /*2350*/  FFMA R64, R30.reuse, R64, R47 ;  /* 0x000000401e407223 */ /* 0x050fe2000000002f */
[----:B------:R-:W-:Y:S01]  /*2360*/  FFMA R53, R30, R53, R23 ;  /* 0x000000351e357223 */ /* 0x000fe20000000017 */
[C---:B0-----:R-:W-:Y:S01]  /*2370*/  FFMA R35, R22.reuse, R63, R19 ;  /* 0x0000003f16237223 */ /* 0x041fe20000000013 */
[C---:B------:R-:W-:Y:S01]  /*2380*/  FFMA R19, R22.reuse, R11, R10 ;  /* 0x0000000b16137223 */ /* 0x040fe2000000000a */
[----:B------:R-:W-:Y:S01]  /*2390*/  FFMA R58, R22, R58, R57 ;  /* 0x0000003a163a7223 */ /* 0x000fe20000000039 */
[----:B------:R-:W0:Y:S01]  /*23a0*/  LDS.128 R8, [UR4+0x110] ;  /* 0x00011004ff087984 */ /* 0x000e220008000c00 */
[----:B-1----:R-:W-:Y:S01]  /*23b0*/  FFMA R12, R26, R12, R43 ;  /* 0x0000000c1a0c7223 */ /* 0x002fe2000000002b */
[C---:B------:R-:W-:Y:S01]  /*23c0*/  FFMA R54, R22.reuse, R54, R53 ;  /* 0x0000003616367223 */ /* 0x040fe20000000035 */
[----:B------:R-:W-:Y:S01]  /*23d0*/  FFMA R21, R22, R7, R6 ;  /* 0x0000000716157223 */ /* 0x000fe20000000006 */
[----:B------:R-:W1:Y:S01]  /*23e0*/  LDS R26, [R0+0x1c0] ;  /* 0x0001c000001a7984 */ /* 0x000e620000000800 */
[----:B------:R-:W-:Y:S01]  /*23f0*/  FFMA R13, R30, R13, R12 ;  /* 0x0000000d1e0d7223 */ /* 0x000fe2000000000c */
[----:B------:R-:W-:-:S02]  /*2400*/  FFMA R65, R22, R65, R64 ;  /* 0x0000004116417223 */ /* 0x000fc40000000040 */
[----:B------:R-:W2:Y:S01]  /*2410*/  LDS.128 R4, [UR4+0x2a0] ;  /* 0x0002a004ff047984 */ /* 0x000ea20008000c00 */
[----:B------:R-:W-:-:S03]  /*2420*/  FFMA R14, R22, R14, R13 ;  /* 0x0000000e160e7223 */ /* 0x000fc6000000000d */
[----:B------:R-:W3:Y:S01]  /*2430*/  LDS.128 R60, [UR4+0xb0] ;  /* 0x0000b004ff3c7984 */ /* 0x000ee20008000c00 */
[----:B0-----:R-:W-:Y:S01]  /*2440*/  FFMA R8, R30, R8, R31 ;  /* 0x000000081e087223 */ /* 0x001fe2000000001f */
[C---:B-1----:R-:W-:Y:S01]  /*2450*/  FFMA R23, R26.reuse, R59, R58 ;  /* 0x0000003b1a177223 */ /* 0x042fe2000000003a */
[----:B------:R-:W-:Y:S01]  /*2460*/  FFMA R31, R26, R55, R54 ;  /* 0x000000371a1f7223 */ /* 0x000fe20000000036 */
[----:B------:R-:W0:Y:S01]  /*2470*/  LDS.128 R56, [UR4+0x240] ;  /* 0x00024004ff387984 */ /* 0x000e220008000c00 */
[----:B------:R-:W-:Y:S01]  /*2480*/  FFMA R9, R22, R9, R8 ;  /* 0x0000000916097223 */ /* 0x000fe20000000008 */
[----:B--2---:R-:W-:Y:S01]  /*2490*/  FFMA R4, R30, R4, R39 ;  /* 0x000000041e047223 */ /* 0x004fe20000000027 */
[C---:B------:R-:W-:Y:S01]  /*24a0*/  FFMA R66, R26.reuse, R66, R65 ;  /* 0x000000421a427223 */ /* 0x040fe20000000041 */
[----:B------:R-:W1:Y:S01]  /*24b0*/  LDS.128 R52, [UR4+0x3d0] ;  /* 0x0003d004ff347984 */ /* 0x000e620008000c00 */
[----:B------:R-:W-:Y:S01]  /*24c0*/  FFMA R10, R26, R10, R9 ;  /* 0x0000000a1a0a7223 */ /* 0x000fe20000000009 */
[C---:B------:R-:W-:Y:S01]  /*24d0*/  FFMA R5, R22.reuse, R5, R4 ;  /* 0x0000000516057223 */ /* 0x040fe20000000004 */
[----:B---3--:R-:W-:-:S02]  /*24e0*/  FFMA R60, R22, R60, R29 ;  /* 0x0000003c163c7223 */ /* 0x008fc4000000001d */
[----:B------:R-:W-:Y:S01]  /*24f0*/  LDS R29, [R0+0x1c8] ;  /* 0x0001c800001d7984 */ /* 0x000fe20000000800 */
[C---:B------:R-:W-:Y:S01]  /*2500*/  FFMA R6, R26.reuse, R6, R5 ;  /* 0x000000061a067223 */ /* 0x040fe20000000005 */
[----:B------:R-:W-:Y:S01]  /*2510*/  FFMA R61, R26, R61, R60 ;  /* 0x0000003d1a3d7223 */ /* 0x000fe2000000003c */
[C---:B0-----:R-:W-:Y:S01]  /*2520*/  FFMA R56, R22.reuse, R56, R37 ;  /* 0x0000003816387223 */ /* 0x041fe20000000025 */
[----:B-1----:R-:W-:Y:S01]  /*2530*/  FFMA R52, R22, R52, R27 ;  /* 0x0000003416347223 */ /* 0x002fe2000000001b */
[C---:B------:R-:W-:Y:S01]  /*2540*/  FFMA R27, R26.reuse, R15, R14 ;  /* 0x0000000f1a1b7223 */ /* 0x040fe2000000000e */
[----:B------:R-:W0:Y:S01]  /*2550*/  LDS R22, [R0+0x1c4] ;  /* 0x0001c40000167984 */ /* 0x000e220000000800 */
[C---:B------:R-:W-:Y:S01]  /*2560*/  FFMA R57, R26.reuse, R57, R56 ;  /* 0x000000391a397223 */ /* 0x040fe20000000038 */
[----:B------:R-:W-:Y:S02]  /*2570*/  FFMA R53, R26, R53, R52 ;  /* 0x000000351a357223 */ /* 0x000fe40000000034 */
[----:B------:R-:W1:Y:S01]  /*2580*/  LDS.128 R12, [UR4+0x50] ;  /* 0x00005004ff0c7984 */ /* 0x000e620008000c00 */
[C---:B0-----:R-:W-:Y:S01]  /*2590*/  FFMA R39, R22.reuse, R7, R6 ;  /* 0x0000000716277223 */ /* 0x041fe20000000006 */
[----:B------:R-:W-:-:S02]  /*25a0*/  FFMA R37, R22, R11, R10 ;  /* 0x0000000b16257223 */ /* 0x000fc4000000000a */
[----:B------:R-:W0:Y:S01]  /*25b0*/  LDS.128 R4, [UR4+0x1e0] ;  /* 0x0001e004ff047984 */ /* 0x000e220008000c00 */
[----:B------:R-:W-:Y:S01]  /*25c0*/  FFMA R62, R22, R62, R61 ;  /* 0x0000003e163e7223 */ /* 0x000fe2000000003d */
[----:B-1----:R-:W-:Y:S01]  /*25d0*/  FFMA R12, R26, R12, R35 ;  /* 0x0000000c1a0c7223 */ /* 0x002fe20000000023 */
[C---:B------:R-:W-:Y:S01]  /*25e0*/  FFMA R58, R22.reuse, R58, R57 ;  /* 0x0000003a163a7223 */ /* 0x040fe20000000039 */
[----:B------:R-:W1:Y:S01]  /*25f0*/  LDS.128 R8, [UR4+0x370] ;  /* 0x00037004ff087984 */ /* 0x000e620008000c00 */
[C---:B------:R-:W-:Y:S01]  /*2600*/  FFMA R54, R22.reuse, R54, R53 ;  /* 0x0000003616367223 */ /* 0x040fe20000000035 */
[C---:B------:R-:W-:Y:S01]  /*2610*/  FFMA R12, R22.reuse, R13, R12 ;  /* 0x0000000d160c7223 */ /* 0x040fe2000000000c */
[C---:B------:R-:W-:Y:S01]  /*2620*/  FFMA R13, R29.reuse, R63, R62 ;  /* 0x0000003f1d0d7223 */ /* 0x040fe2000000003e */
[C---:B------:R-:W-:Y:S01]  /*2630*/  FFMA R35, R29.reuse, R59, R58 ;  /* 0x0000003b1d237223 */ /* 0x040fe2000000003a */
[----:B------:R-:W2:Y:S01]  /*2640*/  LDS.128 R60, [UR4+0x180] ;  /* 0x00018004ff3c7984 */ /* 0x000ea20008000c00 */
[C---:B------:R-:W-:Y:S01]  /*2650*/  FFMA R16, R29.reuse, R16, R37 ;  /* 0x000000101d107223 */ /* 0x040fe20000000025 */
[----:B------:R-:W-:Y:S01]  /*2660*/  FFMA R67, R22, R67, R66 ;  /* 0x0000004316437223 */ /* 0x000fe20000000042 */
[C---:B------:R-:W-:Y:S01]  /*2670*/  FFMA R14, R29.reuse, R14, R12 ;  /* 0x0000000e1d0e7223 */ /* 0x040fe2000000000c */
[----:B------:R-:W3:Y:S01]  /*2680*/  LDS.128 R56, [UR4+0x310] ;  /* 0x00031004ff387984 */ /* 0x000ee20008000c00 */
[C---:B------:R-:W-:Y:S01]  /*2690*/  FFMA R40, R29.reuse, R40, R39 ;  /* 0x000000281d287223 */ /* 0x040fe20000000027 */
[----:B------:R-:W-:-:S02]  /*26a0*/  FFMA R48, R29, R48, R67 ;  /* 0x000000301d307223 */ /* 0x000fc40000000043 */
[----:B------:R-:W4:Y:S01]  /*26b0*/  LDS R37, [R0+0x1cc] ;  /* 0x0001cc0000257984 */ /* 0x000f220000000800 */
[C---:B0-----:R-:W-:Y:S01]  /*26c0*/  FFMA R19, R26.reuse, R4, R19 ;  /* 0x000000041a137223 */ /* 0x041fe20000000013 */
[C---:B------:R-:W-:Y:S02]  /*26d0*/  FFMA R4, R29.reuse, R55, R54 ;  /* 0x000000371d047223 */ /* 0x040fe40000000036 */
[----:B------:R-:W0:Y:S01]  /*26e0*/  LDS.128 R52, [UR4+0x4a0] ;  /* 0x0004a004ff347984 */ /* 0x000e220008000c00 */
[----:B-1----:R-:W-:Y:S01]  /*26f0*/  FFMA R26, R26, R8, R21 ;  /* 0x000000081a1a7223 */ /* 0x002fe20000000015 */
[C---:B------:R-:W-:Y:S02]  /*2700*/  FFMA R8, R22.reuse, R5, R19 ;  /* 0x0000000516087223 */ /* 0x040fe40000000013 */
[----:B------:R-:W1:Y:S01]  /*2710*/  LDS R5, [R0+0x1d0] ;  /* 0x0001d00000057984 */ /* 0x000e620000000800 */
[C---:B------:R-:W-:Y:S01]  /*2720*/  FFMA R9, R22.reuse, R9, R26 ;  /* 0x0000000916097223 */ /* 0x040fe2000000001a */
[----:B--2---:R-:W-:Y:S01]  /*2730*/  FFMA R60, R22, R60, R23 ;  /* 0x0000003c163c7223 */ /* 0x004fe20000000017 */
[----:B------:R-:W-:-:S02]  /*2740*/  FFMA R6, R29, R6, R8 ;  /* 0x000000061d067223 */ /* 0x000fc40000000008 */
[C---:B------:R-:W-:Y:S01]  /*2750*/  FFMA R10, R29.reuse, R10, R9 ;  /* 0x0000000a1d0a7223 */ /* 0x040fe20000000009 */
[----:B---3--:R-:W-:Y:S01]  /*2760*/  FFMA R56, R22, R56, R31 ;  /* 0x0000003816387223 */ /* 0x008fe2000000001f */
[----:B------:R-:W-:-:S03]  /*2770*/  FFMA R61, R29, R61, R60 ;  /* 0x0000003d1d3d7223 */ /* 0x000fc6000000003c */
[----:B------:R-:W-:Y:S01]  /*2780*/  FFMA R57, R29, R57, R56 ;  /* 0x000000391d397223 */ /* 0x000fe20000000038 */
[C---:B----4-:R-:W-:Y:S01]  /*2790*/  FFMA R14, R37.reuse, R15, R14 ;  /* 0x0000000f250e7223 */ /* 0x050fe2000000000e */
[C---:B------:R-:W-:Y:S01]  /*27a0*/  FFMA R32, R37.reuse, R32, R13 ;  /* 0x0000002025207223 */ /* 0x040fe2000000000d */
        /* <DEDUP_REMOVED lines=8> */
[----:B------:R-:W-:Y:S01]  /*2830*/  FFMA R58, R37, R58, R57 ;  /* 0x0000003a253a7223 */ /* 0x000fe20000000039 */
[----:B0-----:R-:W-:-:S04]  /*2840*/  FFMA R52, R22, R52, R27 ;  /* 0x0000003416347223 */ /* 0x001fc8000000001b */
[----:B------:R-:W-:Y:S01]  /*2850*/  FFMA R53, R29, R53, R52 ;  /* 0x000000351d357223 */ /* 0x000fe20000000034 */
[C---:B-1----:R-:W-:Y:S01]  /*2860*/  FFMA R21, R5.reuse, R36, R14 ;  /* 0x0000002405157223 */ /* 0x042fe2000000000e */
[C---:B------:R-:W-:Y:S01]  /*2870*/  FFMA R32, R5.reuse, R33, R32 ;  /* 0x0000002105207223 */ /* 0x040fe20000000020 */
[----:B------:R-:W-:Y:S01]  /*2880*/  FFMA R17, R5, R18, R17 ;  /* 0x0000001205117223 */ /* 0x000fe20000000011 */
[----:B------:R-:W-:Y:S01]  /*2890*/  FFMA R54, R37, R54, R53 ;  /* 0x0000003625367223 */ /* 0x000fe20000000035 */
        /* <DEDUP_REMOVED lines=8> */
[----:B------:R-:W-:-:S07]  /*2920*/  FFMA R0, R5, R55, R54 ;  /* 0x0000003705007223 */ /* 0x000fce0000000036 */
.L_x_56:
[----:B------:R-:W-:Y:S05]  /*2930*/  BSYNC.RECONVERGENT B0 ;  /* 0x0000000000007941 */ /* 0x000fea0003800200 */
.L_x_55:
[----:B------:R-:W-:Y:S06]  /*2940*/  BAR.SYNC.DEFER_BLOCKING 0x0 ;  /* 0x0000000000007b1d */ /* 0x000fec0000010000 */
[----:B------:R-:W-:Y:S05]  /*2950*/  @!P0 EXIT ;  /* 0x000000000000894d */ /* 0x000fea0003800000 */
[----:B------:R-:W0:Y:S01]  /*2960*/  LDC R4, c[0x0][0x3b8] ;  /* 0x0000ee00ff047b82 */ /* 0x000e220000000800 */
[----:B------:R-:W-:Y:S01]  /*2970*/  HFMA2 R69, -RZ, RZ, 0, 0 ;  /* 0x00000000ff457431 */ /* 0x000fe200000001ff */
[----:B------:R-:W1:Y:S01]  /*2980*/  LDCU.64 UR12, c[0x0][0x398] ;  /* 0x00007300ff0c77ac */ /* 0x000e620008000a00 */
[----:B------:R-:W-:-:S05]  /*2990*/  USHF.R.S32.HI UR6, URZ, 0x1f, UR7 ;  /* 0x0000001fff067899 */ /* 0x000fca0008011407 */
[----:B------:R-:W2:Y:S01]  /*29a0*/  S2UR UR5, SR_CgaCtaId ;  /* 0x00000000000579c3 */ /* 0x000ea20000008800 */
[----:B------:R-:W-:Y:S01]  /*29b0*/  UMOV UR4, 0x400 ;  /* 0x0000040000047882 */ /* 0x000fe20000000000 */
[----:B------:R-:W3:Y:S01]  /*29c0*/  LDCU.64 UR14, c[0x0][0x3a0] ;  /* 0x00007400ff0e77ac */ /* 0x000ee20008000a00 */
[----:B0-----:R-:W-:Y:S01]  /*29d0*/  SHF.R.S32.HI R3, RZ, 0x1f, R4 ;  /* 0x0000001fff037819 */ /* 0x001fe20000011404 */
[----:B------:R-:W-:-:S04]  /*29e0*/  IMAD.WIDE.U32 R4, R4, UR10, RZ ;  /* 0x0000000a04047c25 */ /* 0x000fc8000f8e00ff */
[----:B------:R-:W-:Y:S02]  /*29f0*/  IMAD R3, R3, UR10, RZ ;  /* 0x0000000a03037c24 */ /* 0x000fe4000f8e02ff */
[----:B------:R-:W-:-:S03]  /*2a00*/  IMAD.WIDE.U32 R68, R4, UR11, R68 ;  /* 0x0000000b04447c25 */ /* 0x000fc6000f8e0044 */
[----:B------:R-:W-:-:S05]  /*2a10*/  IADD3 R3, PT, PT, R5, R3, RZ ;  /* 0x0000000305037210 */ /* 0x000fca0007ffe0ff */
[----:B------:R-:W-:-:S05]  /*2a20*/  IMAD R3, R3, UR11, RZ ;  /* 0x0000000b03037c24 */ /* 0x000fca000f8e02ff */
[----:B------:R-:W-:Y:S02]  /*2a30*/  IADD3 R24, PT, PT, R69, R3, RZ ;  /* 0x0000000345187210 */ /* 0x000fe40007ffe0ff */
[----:B------:R-:W-:-:S03]  /*2a40*/  SHF.R.S32.HI R3, RZ, 0x1f, R2 ;  /* 0x0000001fff037819 */ /* 0x000fc60000011402 */
[----:B------:R-:W-:Y:S02]  /*2a50*/  IMAD R7, R24, UR7, RZ ;  /* 0x0000000718077c24 */ /* 0x000fe4000f8e02ff */
[----:B------:R-:W-:-:S04]  /*2a60*/  IMAD.WIDE.U32 R4, R68, UR7, R2 ;  /* 0x0000000744047c25 */ /* 0x000fc8000f8e0002 */
[----:B------:R-:W-:Y:S01]  /*2a70*/  IMAD R7, R68, UR6, R7 ;  /* 0x0000000644077c24 */ /* 0x000fe2000f8e0207 */
[----:B------:R-:W-:-:S04]  /*2a80*/  SHF.L.U32 R22, R4, 0x2, RZ ;  /* 0x0000000204167819 */ /* 0x000fc800000006ff */
[----:B------:R-:W-:Y:S02]  /*2a90*/  IADD3 R5, PT, PT, R5, R7, RZ ;  /* 0x0000000705057210 */ /* 0x000fe40007ffe0ff */
[----:B-1----:R-:W-:Y:S02]  /*2aa0*/  IADD3 R18, P0, PT, R22, UR12, RZ ;  /* 0x0000000c16127c10 */ /* 0x002fe4000ff1e0ff */
[----:B------:R-:W-:-:S04]  /*2ab0*/  SHF.L.U64.HI R26, R4, 0x2, R5 ;  /* 0x00000002041a7819 */ /* 0x000fc80000010205 */
[----:B------:R-:W-:-:S05]  /*2ac0*/  IADD3.X R19, PT, PT, R26, UR13, RZ, P0, !PT ;  /* 0x0000000d1a137c10 */ /* 0x000fca00087fe4ff */
[----:B------:R-:W4:Y:S01]  /*2ad0*/  LDG.E R23, desc[UR8][R18.64] ;  /* 0x0000000812177981 */ /* 0x000f22000c1e1900 */
[----:B--2---:R-:W-:Y:S01]  /*2ae0*/  ULEA UR4, UR5, UR4, 0x18 ;  /* 0x0000000405047291 */ /* 0x004fe2000f8ec0ff */
[----:B------:R-:W-:-:S04]  /*2af0*/  IADD3 R31, P0, PT, R68, UR11, RZ ;  /* 0x0000000b441f7c10 */ /* 0x000fc8000ff1e0ff */
[----:B------:R-:W-:Y:S02]  /*2b00*/  IADD3.X R24, PT, PT, RZ, R24, RZ, P0, !PT ;  /* 0x00000018ff187210 */ /* 0x000fe400007fe4ff */
[----:B---3--:R-:W-:Y:S02]  /*2b10*/  IADD3 R22, P0, PT, R22, UR14, RZ ;  /* 0x0000000e16167c10 */ /* 0x008fe4000ff1e0ff */
[----:B------:R-:W0:Y:S01]  /*2b20*/  LDS.128 R4, [UR4+0x4b0] ;  /* 0x0004b004ff047984 */ /* 0x000e220008000c00 */
[----:B------:R-:W-:-:S04]  /*2b30*/  IMAD R16, R24, UR7, RZ ;  /* 0x0000000718107c24 */ /* 0x000fc8000f8e02ff */
[C---:B------:R-:W-:Y:S02]  /*2b40*/  IMAD R25, R31.reuse, UR6, R16 ;  /* 0x000000061f197c24 */ /* 0x040fe4000f8e0210 */
[----:B0-----:R-:W-:Y:S01]  /*2b50*/  FADD R4, R4, R21 ;  /* 0x0000001504047221 */ /* 0x001fe20000000000 */
[----:B------:R-:W-:-:S05]  /*2b60*/  IMAD.WIDE.U32 R20, R31, UR7, R2 ;  /* 0x000000071f147c25 */ /* 0x000fca000f8e0002 */
[----:B------:R-:W-:Y:S02]  /*2b70*/  IADD3 R21, PT, PT, R21, R25, RZ ;  /* 0x0000001915157210 */ /* 0x000fe40007ffe0ff */
[C---:B------:R-:W-:Y:S02]  /*2b80*/  SHF.L.U32 R16, R20.reuse, 0x2, RZ ;  /* 0x0000000214107819 */ /* 0x040fe400000006ff */
[----:B------:R-:W-:Y:S02]  /*2b90*/  SHF.L.U64.HI R30, R20, 0x2, R21 ;  /* 0x00000002141e7819 */ /* 0x000fe40000010215 */
[----:B------:R-:W-:-:S04]  /*2ba0*/  IADD3 R20, P1, PT, R16, UR12, RZ ;  /* 0x0000000c10147c10 */ /* 0x000fc8000ff3e0ff */
[----:B------:R-:W-:Y:S01]  /*2bb0*/  IADD3.X R21, PT, PT, R30, UR13, RZ, P1, !PT ;  /* 0x0000000d1e157c10 */ /* 0x000fe20008ffe4ff */
[----:B----4-:R-:W-:Y:S01]  /*2bc0*/  FADD R4, R4, R23 ;  /* 0x0000001704047221 */ /* 0x010fe20000000000 */
[----:B------:R-:W-:-:S04]  /*2bd0*/  IADD3.X R23, PT, PT, R26, UR15, RZ, P0, !PT ;  /* 0x0000000f1a177c10 */ /* 0x000fc800087fe4ff */
[----:B------:R-:W-:-:S05]  /*2be0*/  FSET.BF.GE.AND R25, R4, 1, PT ;  /* 0x3f8000000419780a */ /* 0x000fca0003806000 */
[----:B------:R-:W-:-:S04]  /*2bf0*/  FADD R27, -R25, 1 ;  /* 0x3f800000191b7421 */ /* 0x000fc80000000100 */
[----:B------:R-:W-:-:S05]  /*2c00*/  FMUL R27, R4, R27 ;  /* 0x0000001b041b7220 */ /* 0x000fca0000400000 */
[----:B------:R0:W-:Y:S04]  /*2c10*/  STG.E desc[UR8][R18.64], R27 ;  /* 0x0000001b12007986 */ /* 0x0001e8000c101908 */
[----:B------:R1:W-:Y:S04]  /*2c20*/  STG.E desc[UR8][R22.64], R25 ;  /* 0x0000001916007986 */ /* 0x0003e8000c101908 */
[----:B------:R-:W2:Y:S01]  /*2c30*/  LDG.E R29, desc[UR8][R20.64] ;  /* 0x00000008141d7981 */ /* 0x000ea2000c1e1900 */
[----:B------:R-:W-:Y:S01]  /*2c40*/  IADD3 R31, P0, PT, R31, UR11, RZ ;  /* 0x0000000b1f1f7c10 */ /* 0x000fe2000ff1e0ff */
[----:B------:R-:W-:-:S03]  /*2c50*/  FADD R32, R32, R5 ;  /* 0x0000000520207221 */ /* 0x000fc60000000000 */
[----:B------:R-:W-:Y:S01]  /*2c60*/  IADD3.X R24, PT, PT, RZ, R24, RZ, P0, !PT ;  /* 0x00000018ff187210 */ /* 0x000fe200007fe4ff */
[----:B------:R-:W-:Y:S01]  /*2c70*/  IMAD.WIDE.U32 R4, R31, UR7, R2 ;  /* 0x000000071f047c25 */ /* 0x000fe2000f8e0002 */
[----:B0-----:R-:W-:-:S03]  /*2c80*/  IADD3 R18, P0, PT, R16, UR14, RZ ;  /* 0x0000000e10127c10 */ /* 0x001fc6000ff1e0ff */
[----:B------:R-:W-:Y:S01]  /*2c90*/  IMAD R26, R24, UR7, RZ ;  /* 0x00000007181a7c24 */ /* 0x000fe2000f8e02ff */
[----:B------:R-:W-:-:S03]  /*2ca0*/  IADD3.X R19, PT, PT, R30, UR15, RZ, P0, !PT ;  /* 0x0000000f1e137c10 */ /* 0x000fc600087fe4ff */
[----:B------:R-:W-:Y:S01]  /*2cb0*/  IMAD R33, R31, UR6, R26 ;  /* 0x000000061f217c24 */ /* 0x000fe2000f8e021a */
[----:B------:R-:W-:-:S04]  /*2cc0*/  SHF.L.U32 R26, R4, 0x2, RZ ;  /* 0x00000002041a7819 */ /* 0x000fc800000006ff */
        /* <DEDUP_REMOVED lines=35> */
[----:B------:R-:W-:-:S03]  /*2f00*/  IADD3 R20, P0, PT, R20, UR14, RZ ;  /* 0x0000000e14147c10 */ /* 0x000fc6000ff1e0ff */
[----:B------:R-:W-:Y:S01]  /*2f10*/  IMAD R26, R24, UR7, RZ ;  /* 0x00000007181a7c24 */ /* 0x000fe2000f8e02ff */
[----:B0-----:R-:W-:-:S03]  /*2f20*/  IADD3.X R21, PT, PT, R22, UR15, RZ, P0, !PT ;  /* 0x0000000f16157c10 */ /* 0x001fc600087fe4ff */
[----:B------:R-:W-:Y:S01]  /*2f30*/  IMAD R27, R29, UR6, R26 ;  /* 0x000000061d1b7c24 */ /* 0x000fe2000f8e021a */
[----:B------:R-:W-:-:S04]  /*2f40*/  SHF.L.U32 R26, R6, 0x2, RZ ;  /* 0x00000002061a7819 */ /* 0x000fc800000006ff */
[----:B------:R-:W-:Y:S02]  /*2f50*/  IADD3 R7, PT, PT, R7, R27, RZ ;  /* 0x0000001b07077210 */ /* 0x000fe40007ffe0ff */
[----:B------:R-:W-:Y:S02]  /*2f60*/  IADD3 R18, P1, PT, R26, UR12, RZ ;  /* 0x0000000c1a127c10 */ /* 0x000fe4000ff3e0ff */
        /* <DEDUP_REMOVED lines=10> */
[----:B------:R-:W-:-:S04]  /*3010*/  IADD3 R29, P0, PT, R29, UR11, RZ ;  /* 0x0000000b1d1d7c10 */ /* 0x000fc8000ff1e0ff */
        /* <DEDUP_REMOVED lines=12> */
[----:B---3--:R-:W-:-:S05]  /*30e0*/  FADD R4, R4, R27 ;  /* 0x0000001b04047221 */ /* 0x008fca0000000000 */
[----:B--2---:R-:W-:-:S05]  /*30f0*/  FSET.BF.GE.AND R21, R4, 1, PT ;  /* 0x3f8000000415780a */ /* 0x004fca0003806000 */
        /* <DEDUP_REMOVED lines=28> */
[----:B------:R-:W-:-:S04]  /*32c0*/  IMAD.WIDE.U32 R12, R25, UR7, R2 ;  /* 0x00000007190c7c25 */ /* 0x000fc8000f8e0002 */
[----:B------:R-:W-:-:S04]  /*32d0*/  IMAD R20, R18, UR7, RZ ;  /* 0x0000000712147c24 */ /* 0x000fc8000f8e02ff */
[----:B------:R-:W-:Y:S01]  /*32e0*/  IMAD R27, R25, UR6, R20 ;  /* 0x00000006191b7c24 */ /* 0x000fe2000f8e0214 */
[----:B------:R-:W-:-:S04]  /*32f0*/  SHF.L.U32 R20, R12, 0x2, RZ ;  /* 0x000000020c147819 */ /* 0x000fc800000006ff */
[----:B------:R-:W-:Y:S02]  /*3300*/  IADD3 R13, PT, PT, R13, R27, RZ ;  /* 0x0000001b0d0d7210 */ /* 0x000fe40007ffe0ff */
[----:B0-----:R-:W-:Y:S02]  /*3310*/  IADD3 R14, P1, PT, R20, UR12, RZ ;  /* 0x0000000c140e7c10 */ /* 0x001fe4000ff3e0ff */
        /* <DEDUP_REMOVED lines=14> */
[----:B------:R-:W-:-:S04]  /*3400*/  IMAD.WIDE.U32 R6, R25, UR7, R2 ;  /* 0x0000000719067c25 */ /* 0x000fc8000f8e0002 */
[----:B------:R-:W-:Y:S01]  /*3410*/  IMAD R16, R18, UR7, RZ ;  /* 0x0000000712107c24 */ /* 0x000fe2000f8e02ff */
[----:B------:R-:W-:-:S03]  /*3420*/  SHF.L.U32 R24, R6, 0x2, RZ ;  /* 0x0000000206187819 */ /* 0x000fc600000006ff */
[----:B------:R-:W-:Y:S01]  /*3430*/  IMAD R23, R25, UR6, R16 ;  /* 0x0000000619177c24 */ /* 0x000fe2000f8e0210 */
[----:B------:R-:W-:Y:S02]  /*3440*/  IADD3 R16, P0, PT, R20, UR14, RZ ;  /* 0x0000000e14107c10 */ /* 0x000fe4000ff1e0ff */
[----:B0-----:R-:W-:Y:S02]  /*3450*/  IADD3 R12, P1, PT, R24, UR12, RZ ;  /* 0x0000000c180c7c10 */ /* 0x001fe4000ff3e0ff */
[----:B------:R-:W-:Y:S02]  /*3460*/  IADD3 R7, PT, PT, R7, R23, RZ ;  /* 0x0000001707077210 */ /* 0x000fe40007ffe0ff */
[----:B------:R-:W-:Y:S02]  /*3470*/  IADD3.X R17, PT, PT, R22, UR15, RZ, P0, !PT ;  /* 0x0000000f16117c10 */ /* 0x000fe400087fe4ff */
        /* <DEDUP_REMOVED lines=54> */
[----:B------:R-:W-:Y:S01]  /*37e0*/  IMAD R8, R8, UR7, RZ ;  /* 0x0000000708087c24 */ /* 0x000fe2000f8e02ff */
[----:B0-----:R-:W-:-:S03]  /*37f0*/  SHF.L.U32 R10, R2, 0x2, RZ ;  /* 0x00000002020a7819 */ /* 0x001fc600000006ff */
[----:B------:R-:W-:Y:S01]  /*3800*/  IMAD R21, R21, UR6, R8 ;  /* 0x0000000615157c24 */ /* 0x000fe2000f8e0208 */
[----:B------:R-:W-:-:S04]  /*3810*/  IADD3 R8, P0, PT, R16, UR14, RZ ;  /* 0x0000000e10087c10 */ /* 0x000fc8000ff1e0ff */
[----:B------:R-:W-:Y:S02]  /*3820*/  IADD3 R3, PT, PT, R3, R21, RZ ;  /* 0x0000001503037210 */ /* 0x000fe40007ffe0ff */
[----:B------:R-:W-:Y:S02]  /*3830*/  IADD3.X R9, PT, PT, R14, UR15, RZ, P0, !PT ;  /* 0x0000000f0e097c10 */ /* 0x000fe400087fe4ff */
[----:B-1----:R-:W-:Y:S02]  /*3840*/  SHF.L.U64.HI R12, R2, 0x2, R3 ;  /* 0x00000002020c7819 */ /* 0x002fe40000010203 */
[----:B------:R-:W-:-:S04]  /*3850*/  IADD3 R2, P1, PT, R10, UR12, RZ ;  /* 0x0000000c0a027c10 */ /* 0x000fc8000ff3e0ff */
        /* <DEDUP_REMOVED lines=9> */
[----:B------:R-:W-:-:S04]  /*38f0*/  IADD3 R6, P0, PT, R10, UR14, RZ ;  /* 0x0000000e0a067c10 */ /* 0x000fc8000ff1e0ff */
[----:B------:R-:W-:Y:S01]  /*3900*/  IADD3.X R7, PT, PT, R12, UR15, RZ, P0, !PT ;  /* 0x0000000f0c077c10 */ /* 0x000fe200087fe4ff */
[----:B--2---:R-:W-:-:S05]  /*3910*/  FADD R0, R0, R15 ;  /* 0x0000000f00007221 */ /* 0x004fca0000000000 */
[----:B------:R-:W-:-:S05]  /*3920*/  FSET.BF.GE.AND R15, R0, 1, PT ;  /* 0x3f800000000f780a */ /* 0x000fca0003806000 */
[----:B------:R-:W-:-:S04]  /*3930*/  FADD R17, -R15, 1 ;  /* 0x3f8000000f117421 */ /* 0x000fc80000000100 */
[----:B------:R-:W-:-:S05]  /*3940*/  FMUL R17, R0, R17 ;  /* 0x0000001100117220 */ /* 0x000fca0000400000 */
[----:B------:R-:W-:Y:S04]  /*3950*/  STG.E desc[UR8][R2.64], R17 ;  /* 0x0000001102007986 */ /* 0x000fe8000c101908 */
[----:B------:R-:W-:Y:S01]  /*3960*/  STG.E desc[UR8][R6.64], R15 ;  /* 0x0000000f06007986 */ /* 0x000fe2000c101908 */
[----:B------:R-:W-:Y:S05]  /*3970*/  EXIT ;  /* 0x000000000000794d */ /* 0x000fea0003800000 */
.L_x_57:
        /* <DEDUP_REMOVED lines=16> */
.L_x_112:


//--------------------- .text._ZN36_GLOBAL__N__3a625bb7_4_k_cu_0eb6ed1818linear_kernel_wmmaEPKfS1_S1_Pfiii --------------------------
	.section	.text._ZN36_GLOBAL__N__3a625bb7_4_k_cu_0eb6ed1818linear_kernel_wmmaEPKfS1_S1_Pfiii,"ax",@progbits
	.align	128
.text._ZN36_GLOBAL__N__3a625bb7_4_k_cu_0eb6ed1818linear_kernel_wmmaEPKfS1_S1_Pfiii:
        .type           _ZN36_GLOBAL__N__3a625bb7_4_k_cu_0eb6ed1818linear_kernel_wmmaEPKfS1_S1_Pfiii,@function
        .size           _ZN36_GLOBAL__N__3a625bb7_4_k_cu_0eb6ed1818linear_kernel_wmmaEPKfS1_S1_Pfiii,(.L_x_113 - _ZN36_GLOBAL__N__3a625bb7_4_k_cu_0eb6ed1818linear_kernel_wmmaEPKfS1_S1_Pfiii)
        .other          _ZN36_GLOBAL__N__3a625bb7_4_k_cu_0eb6ed1818linear_kernel_wmmaEPKfS1_S1_Pfiii,@"STO_CUDA_ENTRY STV_DEFAULT"
_ZN36_GLOBAL__N__3a625bb7_4_k_cu_0eb6ed1818linear_kernel_wmmaEPKfS1_S1_Pfiii:
[----:B------:R-:W-:Y:S01]  /*0000*/  LDC R1, c[0x0][0x37c] ;  /* 0x0000df00ff017b82 */ /* 0x000fe20000000800 */
[----:B------:R-:W0:Y:S07]  /*0010*/  S2R R8, SR_TID.X ;  /* 0x0000000000087919 */ /* 0x000e2e0000002100 */
[----:B------:R-:W1:Y:S01]  /*0020*/  S2UR UR4, SR_CTAID.Y ;  /* 0x00000000000479c3 */ /* 0x000e620000002600 */
[----:B------:R-:W2:Y:S01]  /*0030*/  LDCU UR7, c[0x0][0x3a4] ;  /* 0x00007480ff0777ac */ /* 0x000ea20008000800 */
[----:B------:R-:W-:Y:S01]  /*0040*/  IMAD.MOV.U32 R3, RZ, RZ, RZ ;  /* 0x000000ffff037224 */ /* 0x000fe200078e00ff */
[----:B------:R-:W-:Y:S01]  /*0050*/  BSSY.RECONVERGENT B0, `(.L_x_58) ;  /* 0x0000021000007945 */ /* 0x000fe20003800200 */
[----:B------:R-:W3:Y:S04]  /*0060*/  LDCU.64 UR8, c[0x0][0x380] ;  /* 0x00007000ff0877ac */ /* 0x000ee80008000a00 */
[----:B------:R-:W4:Y:S01]  /*0070*/  S2UR UR6, SR_CgaCtaId ;  /* 0x00000000000679c3 */ /* 0x000f220000008800 */
[----:B------:R-:W-:Y:S01]  /*0080*/  UMOV UR5, 0x400 ;  /* 0x0000040000057882 */ /* 0x000fe20000000000 */
[----:B------:R-:W2:Y:S06]  /*0090*/  LDCU.64 UR12, c[0x0][0x358] ;  /* 0x00006b00ff0c77ac */ /* 0x000eac0008000a00 */
[----:B------:R-:W3:Y:S01]  /*00a0*/  LDC.64 R24, c[0x0][0x3a0] ;  /* 0x0000e800ff187b82 */ /* 0x000ee20000000a00 */
[----:B-1----:R-:W-:Y:S01]  /*00b0*/  USHF.L.U32 UR4, UR4, 0x6, URZ ;  /* 0x0000000604047899 */ /* 0x002fe200080006ff */
[--C-:B0-----:R-:W-:Y:S01]  /*00c0*/  SHF.R.U32.HI R27, RZ, 0x4, R8.reuse ;  /* 0x00000004ff1b7819 */ /* 0x101fe20000011608 */
[----:B----4-:R-:W-:Y:S01]  /*00d0*/  ULEA UR5, UR6, UR5, 0x18 ;  /* 0x0000000506057291 */ /* 0x010fe2000f8ec0ff */
[----:B------:R-:W-:Y:S01]  /*00e0*/  LOP3.LUT R2, R8, 0xf, RZ, 0xc0, !PT ;  /* 0x0000000f08027812 */ /* 0x000fe200078ec0ff */
[----:B------:R-:W-:-:S02]  /*00f0*/  IMAD.MOV.U32 R26, RZ, RZ, R8 ;  /* 0x000000ffff1a7224 */ /* 0x000fc400078e0008 */
[----:B------:R-:W-:Y:S02]  /*0100*/  LOP3.LUT R27, R27, UR4, RZ, 0xfc, !PT ;  /* 0x000000041b1b7c12 */ /* 0x000fe4000f8efcff */
[----:B------:R-:W-:-:S03]  /*0110*/  LEA R23, R8, UR5, 0x1 ;  /* 0x0000000508177c11 */ /* 0x000fc6000f8e08ff */
[----:B--2---:R-:W-:-:S04]  /*0120*/  IMAD.WIDE.U32 R20, R27, UR7, R2 ;  /* 0x000000071b147c25 */ /* 0x004fc8000f8e0002 */
[----:B------:R-:W-:Y:S01]  /*0130*/  IMAD.MOV.U32 R9, RZ, RZ, R27 ;  /* 0x000000ffff097224 */ /* 0x000fe200078e001b */
[----:B---3--:R-:W-:Y:S01]  /*0140*/  LEA R6, P0, R20, UR8, 0x2 ;  /* 0x0000000814067c11 */ /* 0x008fe2000f8010ff */
[----:B------:R-:W-:-:S03]  /*0150*/  IMAD.MOV.U32 R0, RZ, RZ, R23 ;  /* 0x000000ffff007224 */ /* 0x000fc600078e0017 */
[----:B------:R-:W-:-:S09]  /*0160*/  LEA.HI.X R5, R20, UR9, R21, 0x2, P0 ;  /* 0x0000000914057c11 */ /* 0x000fd200080f1415 */
.L_x_59:
[----:B------:R-:W-:Y:S01]  /*0170*/  ISETP.GE.AND P0, PT, R9, R24, PT ;  /* 0x000000180900720c */ /* 0x000fe20003f06270 */
[----:B------:R-:W-:Y:S02]  /*0180*/  IMAD.MOV.U32 R4, RZ, RZ, RZ ;  /* 0x000000ffff047224 */ /* 0x000fe400078e00ff */
[----:B------:R-:W-:Y:S01]  /*0190*/  IMAD.MOV.U32 R7, RZ, RZ, R5 ;  /* 0x000000ffff077224 */ /* 0x000fe200078e0005 */
[----:B------:R-:W-:-:S13]  /*01a0*/  ISETP.GE.OR P0, PT, R2, R25, P0 ;  /* 0x000000190200720c */ /* 0x000fda0000706670 */
[----:B------:R-:W2:Y:S01]  /*01b0*/  @!P0 LDG.E R4, desc[UR12][R6.64] ;  /* 0x0000000c06048981 */ /* 0x000ea2000c1e1900 */
[C---:B------:R-:W-:Y:S01]  /*01c0*/  ISETP.GE.U32.AND P0, PT, R8.reuse, 0x200, PT ;  /* 0x000002000800780c */ /* 0x040fe20003f06070 */
[----:B------:R-:W-:Y:S02]  /*01d0*/  VIADD R8, R8, 0x200 ;  /* 0x0000020008087836 */ /* 0x000fe40000000000 */
[----:B------:R-:W-:Y:S01]  /*01e0*/  VIADD R9, R9, 0x20 ;  /* 0x0000002009097836 */ /* 0x000fe20000000000 */
[----:B--2---:R-:W-:-:S04]  /*01f0*/  F2FP.F16.F32.PACK_AB R4, RZ, R4 ;  /* 0x00000004ff04723e */ /* 0x004fc800000000ff */
[----:B------:R-:W-:Y:S01]  /*0200*/  PRMT R10, R4, 0x7610, R10 ;  /* 0x00007610040a7816 */ /* 0x000fe2000000000a */
[----:B------:R-:W-:-:S04]  /*0210*/  IMAD.WIDE.U32 R4, R25, 0x80, R6 ;  /* 0x0000008019047825 */ /* 0x000fc800078e0006 */
[----:B------:R0:W-:Y:S01]  /*0220*/  STS.U16 [R0], R10 ;  /* 0x0000000a00007388 */ /* 0x0001e20000000400 */
[----:B------:R-:W-:Y:S02]  /*0230*/  IMAD.MOV.U32 R6, RZ, RZ, R4 ;  /* 0x000000ffff067224 */ /* 0x000fe400078e0004 */
[----:B0-----:R-:W-:Y:S01]  /*0240*/  VIADD R0, R0, 0x400 ;  /* 0x0000040000007836 */ /* 0x001fe20000000000 */
[----:B------:R-:W-:Y:S06]  /*0250*/  @!P0 BRA `(.L_x_59) ;  /* 0xfffffffc00c48947 */ /* 0x000fec000383ffff */
[----:B------:R-:W-:Y:S05]  /*0260*/  BSYNC.RECONVERGENT B0 ;  /* 0x0000000000007941 */ /* 0x000fea0003800200 */
.L_x_58:
[----:B------:R-:W0:Y:S01]  /*0270*/  S2R R5, SR_CTAID.X ;  /* 0x0000000000057919 */ /* 0x000e220000002500 */
[----:B------:R-:W1:Y:S01]  /*0280*/  S2UR UR6, SR_CgaCtaId ;  /* 0x00000000000679c3 */ /* 0x000e620000008800 */
[----:B------:R-:W-:Y:S01]  /*0290*/  LOP3.LUT R22, R26, 0x3f, RZ, 0xc0, !PT ;  /* 0x0000003f1a167812 */ /* 0x000fe200078ec0ff */
[----:B------:R-:W2:Y:S01]  /*02a0*/  LDCU UR7, c[0x0][0x3a8] ;  /* 0x00007500ff0777ac */ /* 0x000ea20008000800 */
[----:B------:R-:W-:Y:S01]  /*02b0*/  BSSY.RECONVERGENT B0, `(.L_x_60) ;  /* 0x000001e000007945 */ /* 0x000fe20003800200 */
[----:B------:R-:W-:Y:S01]  /*02c0*/  IMAD.MOV.U32 R6, RZ, RZ, R26 ;  /* 0x000000ffff067224 */ /* 0x000fe200078e001a */
[----:B------:R-:W-:Y:S01]  /*02d0*/  UMOV UR5, 0x400 ;  /* 0x0000040000057882 */ /* 0x000fe20000000000 */
[----:B------:R-:W3:Y:S01]  /*02e0*/  LDCU UR10, c[0x0][0x3a4] ;  /* 0x00007480ff0a77ac */ /* 0x000ee20008000800 */
[----:B------:R-:W-:Y:S01]  /*02f0*/  UIADD3 UR5, UPT, UPT, UR5, 0x1000, URZ ;  /* 0x0000100005057890 */ /* 0x000fe2000fffe0ff */
[----:B------:R-:W4:Y:S03]  /*0300*/  LDCU.64 UR8, c[0x0][0x388] ;  /* 0x00007100ff0877ac */ /* 0x000f260008000a00 */
[----:B-1----:R-:W-:Y:S01]  /*0310*/  ULEA UR5, UR6, UR5, 0x18 ;  /* 0x0000000506057291 */ /* 0x002fe2000f8ec0ff */
[----:B0-----:R-:W-:-:S05]  /*0320*/  IMAD R22, R5, 0x40, R22 ;  /* 0x0000004005167824 */ /* 0x001fca00078e0216 */
[----:B------:R-:W-:Y:S02]  /*0330*/  SHF.R.S32.HI R0, RZ, 0x1f, R22 ;  /* 0x0000001fff007819 */ /* 0x000fe40000011416 */
[----:B--2---:R-:W-:-:S03]  /*0340*/  ISETP.GE.AND P0, PT, R22, UR7, PT ;  /* 0x0000000716007c0c */ /* 0x004fc6000bf06270 */
[-C--:B------:R-:W-:Y:S02]  /*0350*/  IMAD R5, R0, R25.reuse, RZ ;  /* 0x0000001900057224 */ /* 0x080fe400078e02ff */
[----:B------:R-:W-:-:S04]  /*0360*/  IMAD.WIDE.U32 R24, R22, R25, RZ ;  /* 0x0000001916187225 */ /* 0x000fc800078e00ff */
[----:B---34-:R-:W-:-:S07]  /*0370*/  IMAD.IADD R0, R25, 0x1, R5 ;  /* 0x0000000119007824 */ /* 0x018fce00078e0205 */
.L_x_63:
[----:B------:R-:W-:Y:S01]  /*0380*/  SHF.R.U32.HI R5, RZ, 0x6, R6 ;  /* 0x00000006ff057819 */ /* 0x000fe20000011606 */
[----:B------:R-:W-:Y:S01]  /*0390*/  BSSY.RECONVERGENT B1, `(.L_x_61) ;  /* 0x0000009000017945 */ /* 0x000fe20003800200 */
[----:B------:R-:W-:Y:S02]  /*03a0*/  IMAD.MOV.U32 R4, RZ, RZ, RZ ;  /* 0x000000ffff047224 */ /* 0x000fe400078e00ff */
[----:B------:R-:W-:-:S13]  /*03b0*/  ISETP.GE.OR P1, PT, R5, UR10, P0 ;  /* 0x0000000a05007c0c */ /* 0x000fda0008726670 */
[----:B------:R-:W-:Y:S05]  /*03c0*/  @P1 BRA `(.L_x_62) ;  /* 0x0000000000141947 */ /* 0x000fea0003800000 */
[----:B------:R-:W-:-:S05]  /*03d0*/  IADD3 R5, P1, PT, R5, R24, RZ ;  /* 0x0000001805057210 */ /* 0x000fca0007f3e0ff */
[----:B------:R-:W-:Y:S01]  /*03e0*/  IMAD.X R8, RZ, RZ, R0, P1 ;  /* 0x000000ffff087224 */ /* 0x000fe200008e0600 */
[----:B------:R-:W-:-:S04]  /*03f0*/  LEA R4, P1, R5, UR8, 0x2 ;  /* 0x0000000805047c11 */ /* 0x000fc8000f8210ff */
[----:B------:R-:W-:-:S05]  /*0400*/  LEA.HI.X R5, R5, UR9, R8, 0x2, P1 ;  /* 0x0000000905057c11 */ /* 0x000fca00088f1408 */
[----:B------:R0:W5:Y:S04]  /*0410*/  LDG.E R4, desc[UR12][R4.64] ;  /* 0x0000000c04047981 */ /* 0x000168000c1e1900 */
.L_x_62:
[----:B------:R-:W-:Y:S05]  /*0420*/  BSYNC.RECONVERGENT B1 ;  /* 0x0000000000017941 */ /* 0x000fea0003800200 */
.L_x_61:
[----:B-----5:R-:W-:Y:S02]  /*0430*/  F2FP.F16.F32.PACK_AB R4, RZ, R4 ;  /* 0x00000004ff04723e */ /* 0x020fe400000000ff */
[C---:B0-----:R-:W-:Y:S02]  /*0440*/  LEA R5, R6.reuse, UR5, 0x1 ;  /* 0x0000000506057c11 */ /* 0x041fe4000f8e08ff */
[C---:B------:R-:W-:Y:S01]  /*0450*/  ISETP.GE.U32.AND P1, PT, R6.reuse, 0x200, PT ;  /* 0x000002000600780c */ /* 0x040fe20003f26070 */
[----:B------:R-:W-:Y:S02]  /*0460*/  VIADD R6, R6, 0x200 ;  /* 0x0000020006067836 */ /* 0x000fe40000000000 */
[----:B------:R0:W-:Y:S10]  /*0470*/  STS.U16 [R5], R4 ;  /* 0x0000000405007388 */ /* 0x0001f40000000400 */
[----:B0-----:R-:W-:Y:S05]  /*0480*/  @!P1 BRA `(.L_x_63) ;  /* 0xfffffffc00bc9947 */ /* 0x001fea000383ffff */
[----:B------:R-:W-:Y:S05]  /*0490*/  BSYNC.RECONVERGENT B0 ;  /* 0x0000000000007941 */ /* 0x000fea0003800200 */
.L_x_60:
[----:B------:R-:W-:Y:S01]  /*04a0*/  BAR.SYNC.DEFER_BLOCKING 0x0 ;  /* 0x0000000000007b1d */ /* 0x000fe20000010000 */
[----:B------:R-:W-:Y:S01]  /*04b0*/  UISETP.GE.AND UP0, UPT, UR10, 0x1, UPT ;  /* 0x000000010a00788c */ /* 0x000fe2000bf06270 */
[----:B------:R-:W-:Y:S01]  /*04c0*/  CS2R R6, SRZ ;  /* 0x0000000000067805 */ /* 0x000fe2000001ff00 */
[----:B------:R-:W-:Y:S01]  /*04d0*/  UIADD3 UR5, UPT, UPT, UR10, 0xf, URZ ;  /* 0x0000000f0a057890 */ /* 0x000fe2000fffe0ff */
[----:B------:R-:W-:Y:S02]  /*04e0*/  CS2R R4, SRZ ;  /* 0x0000000000047805 */ /* 0x000fe4000001ff00 */
[----:B------:R-:W-:Y:S02]  /*04f0*/  CS2R R10, SRZ ;  /* 0x00000000000a7805 */ /* 0x000fe4000001ff00 */
[----:B------:R-:W-:Y:S01]  /*0500*/  CS2R R8, SRZ ;  /* 0x0000000000087805 */ /* 0x000fe2000001ff00 */
[----:B------:R-:W-:-:S04]  /*0510*/  USHF.R.S32.HI UR6, URZ, 0x1f, UR5 ;  /* 0x0000001fff067899 */ /* 0x000fc80008011405 */
[----:B------:R-:W-:Y:S01]  /*0520*/  ULEA.HI UR6, UR6, UR5, URZ, 0x4 ;  /* 0x0000000506067291 */ /* 0x000fe2000f8f20ff */
[----:B------:R-:W-:Y:S11]  /*0530*/  BRA.U !UP0, `(.L_x_64) ;  /* 0x0000000508b47547 */ /* 0x000ff6000b800000 */
[----:B------:R-:W0:Y:S01]  /*0540*/  LDCU.64 UR8, c[0x0][0x380] ;  /* 0x00007000ff0877ac */ /* 0x000e220008000a00 */
[----:B------:R-:W-:Y:S02]  /*0550*/  IMAD.MOV.U32 R28, RZ, RZ, RZ ;  /* 0x000000ffff1c7224 */ /* 0x000fe400078e00ff */
[----:B------:R-:W-:Y:S01]  /*0560*/  IMAD.MOV.U32 R7, RZ, RZ, RZ ;  /* 0x000000ffff077224 */ /* 0x000fe200078e00ff */
[----:B------:R-:W-:-:S04]  /*0570*/  USHF.R.S32.HI UR6, URZ, 0x4, UR6 ;  /* 0x00000004ff067899 */ /* 0x000fc80008011406 */
[----:B------:R-:W-:-:S04]  /*0580*/  UISETP.LT.AND UP1, UPT, UR6, 0x1, UPT ;  /* 0x000000010600788c */ /* 0x000fc8000bf21270 */
[----:B------:R-:W-:Y:S02]  /*0590*/  USEL UR11, UR6, 0x1, !UP1 ;  /* 0x00000001060b7887 */ /* 0x000fe4000c800000 */
[----:B0-----:R-:W-:-:S04]  /*05a0*/  UIADD3 UR5, UP0, UPT, UR8, 0x40, URZ ;  /* 0x0000004008057890 */ /* 0x001fc8000ff1e0ff */
[----:B------:R-:W-:-:S12]  /*05b0*/  UIADD3.X UR7, UPT, UPT, URZ, UR9, URZ, UP0, !UPT ;  /* 0x00000009ff077290 */ /* 0x000fd800087fe4ff */
.L_x_72:
[----:B------:R-:W-:Y:S01]  /*05c0*/  ISETP.GT.U32.AND P0, PT, R26, 0x1ff, PT ;  /* 0x000001ff1a00780c */ /* 0x000fe20003f04070 */
[----:B0-----:R-:W0:Y:S01]  /*05d0*/  LDCU UR14, c[0x0][0x3a0] ;  /* 0x00007400ff0e77ac */ /* 0x001e220008000800 */
[----:B------:R-:W-:Y:S01]  /*05e0*/  LOP3.LUT R29, R28, 0x1, RZ, 0xc0, !PT ;  /* 0x000000011c1d7812 */ /* 0x000fe200078ec0ff */
[----:B-1----:R-:W1:Y:S10]  /*05f0*/  LDCU.64 UR16, c[0x0][0x388] ;  /* 0x00007100ff1077ac */ /* 0x002e740008000a00 */
[----:B---3--:R-:W-:Y:S05]  /*0600*/  @P0 BRA `(.L_x_65) ;  /* 0x0000000000740947 */ /* 0x008fea0003800000 */
[----:B------:R-:W2:Y:S01]  /*0610*/  S2R R14, SR_LANEID ;  /* 0x00000000000e7919 */ /* 0x000ea20000000000 */
[----:B------:R-:W3:Y:S01]  /*0620*/  S2UR UR9, SR_CgaCtaId ;  /* 0x00000000000979c3 */ /* 0x000ee20000008800 */
[----:B------:R-:W-:Y:S02]  /*0630*/  UMOV UR8, 0x400 ;  /* 0x0000040000087882 */ /* 0x000fe40000000000 */
[----:B------:R-:W-:Y:S02]  /*0640*/  UIADD3 UR10, UPT, UPT, UR8, 0x1000, URZ ;  /* 0x00001000080a7890 */ /* 0x000fe4000fffe0ff */
[----:B---3--:R-:W-:Y:S02]  /*0650*/  ULEA UR8, UR9, UR8, 0x18 ;  /* 0x0000000809087291 */ /* 0x008fe4000f8ec0ff */
[----:B------:R-:W-:Y:S01]  /*0660*/  ULEA UR10, UR9, UR10, 0x18 ;  /* 0x0000000a090a7291 */ /* 0x000fe2000f8ec0ff */
[----:B--2---:R-:W-:Y:S02]  /*0670*/  SHF.R.U32.HI R12, RZ, 0x3, R14 ;  /* 0x00000003ff0c7819 */ /* 0x004fe4000001160e */
[----:B------:R-:W-:-:S02]  /*0680*/  LOP3.LUT R13, R14, 0x7, RZ, 0xc0, !PT ;  /* 0x000000070e0d7812 */ /* 0x000fc400078ec0ff */
[----:B------:R-:W-:Y:S01]  /*0690*/  SHF.R.U32.HI R14, RZ, 0x4, R14 ;  /* 0x00000004ff0e7819 */ /* 0x000fe2000001160e */
[----:B------:R-:W-:-:S04]  /*06a0*/  IMAD.SHL.U32 R12, R12, 0x8, RZ ;  /* 0x000000080c0c7824 */ /* 0x000fc800078e00ff */
[----:B------:R-:W-:Y:S01]  /*06b0*/  IMAD.SHL.U32 R15, R14, 0x8, RZ ;  /* 0x000000080e0f7824 */ /* 0x000fe200078e00ff */
[----:B------:R-:W-:Y:S01]  /*06c0*/  LOP3.LUT R16, R12, 0x8, R13, 0xe2, !PT ;  /* 0x000000080c107812 */ /* 0x000fe200078ee20d */
[C---:B------:R-:W-:Y:S01]  /*06d0*/  IMAD.SHL.U32 R12, R26.reuse, 0x4, RZ ;  /* 0x000000041a0c7824 */ /* 0x040fe200078e00ff */
[----:B------:R-:W-:-:S04]  /*06e0*/  LOP3.LUT R13, R26, 0x60, RZ, 0xc0, !PT ;  /* 0x000000601a0d7812 */ /* 0x000fc800078ec0ff */
[----:B------:R-:W-:Y:S01]  /*06f0*/  LOP3.LUT R12, R12, 0xe00, RZ, 0xc0, !PT ;  /* 0x00000e000c0c7812 */ /* 0x000fe200078ec0ff */
[----:B------:R-:W-:Y:S02]  /*0700*/  VIADD R14, R13, UR10 ;  /* 0x0000000a0d0e7c36 */ /* 0x000fe40008000000 */
[--C-:B------:R-:W-:Y:S02]  /*0710*/  IMAD R13, R16, 0x10, R15.reuse ;  /* 0x00000010100d7824 */ /* 0x100fe400078e020f */
[----:B------:R-:W-:Y:S01]  /*0720*/  VIADD R12, R12, UR8 ;  /* 0x000000080c0c7c36 */ /* 0x000fe20008000000 */
[----:B------:R-:W-:Y:S05]  /*0730*/  WARPSYNC.ALL ;  /* 0x0000000000007948 */ /* 0x000fea0003800000 */
[----:B------:R-:W-:-:S02]  /*0740*/  IMAD R15, R16, 0x40, R15 ;  /* 0x00000040100f7824 */ /* 0x000fc400078e020f */
[C---:B------:R-:W-:Y:S02]  /*0750*/  IMAD R12, R29.reuse, 0x800, R12 ;  /* 0x000008001d0c7824 */ /* 0x040fe400078e020c */
[----:B------:R-:W-:Y:S02]  /*0760*/  IMAD R14, R29, 0x800, R14 ;  /* 0x000008001d0e7824 */ /* 0x000fe400078e020e */
[----:B------:R-:W-:Y:S02]  /*0770*/  IMAD.U32 R12, R13, 0x2, R12 ;  /* 0x000000020d0c7824 */ /* 0x000fe400078e000c */
[----:B------:R-:W-:-:S04]  /*0780*/  IMAD.U32 R16, R15, 0x2, R14 ;  /* 0x000000020f107824 */ /* 0x000fc800078e000e */
[----:B------:R-:W-:Y:S04]  /*0790*/  LDSM.16.M88.4 R12, [R12] ;  /* 0x000000000c0c783b */ /* 0x000fe80000000200 */
[----:B------:R-:W2:Y:S02]  /*07a0*/  LDSM.16.MT88.4 R16, [R16] ;  /* 0x000000001010783b */ /* 0x000ea40000004200 */
[C---:B--2---:R-:W-:Y:S08]  /*07b0*/  HMMA.16816.F32 R8, R12.reuse, R16, R8 ;  /* 0x000000100c08723c */ /* 0x044ff00000001808 */
[----:B------:R-:W-:-:S15]  /*07c0*/  HMMA.16816.F32 R4, R12, R18, R4 ;  /* 0x000000120c04723c */ /* 0x000fde0000001804 */
[----:B------:R-:W-:-:S05]  /*07d0*/  NOP ;  /* 0x0000000000007918 */ /* 0x000fca0000000000 */
.L_x_65:
[----:B------:R-:W-:Y:S01]  /*07e0*/  VIADD R16, R28, 0x1 ;  /* 0x000000011c107836 */ /* 0x000fe20000000000 */
[----:B------:R-:W-:-:S04]  /*07f0*/  LOP3.LUT R18, R29, 0x1, RZ, 0x3c, !PT ;  /* 0x000000011d127812 */ /* 0x000fc800078e3cff */
[----:B------:R-:W-:-:S13]  /*0800*/  ISETP.GE.AND P0, PT, R16, UR6, PT ;  /* 0x0000000610007c0c */ /* 0x000fda000bf06270 */
[----:B------:R-:W-:Y:S05]  /*0810*/  @P0 BRA `(.L_x_66) ;  /* 0x0000000000e80947 */ /* 0x000fea0003800000 */
[----:B------:R-:W2:Y:S01]  /*0820*/  LDCU UR8, c[0x0][0x3a4] ;  /* 0x00007480ff0877ac */ /* 0x000ea20008000800 */
[----:B------:R-:W-:Y:S01]  /*0830*/  IMAD.SHL.U32 R29, R28, 0x10, RZ ;  /* 0x000000101c1d7824 */ /* 0x000fe200078e00ff */
[----:B------:R-:W-:Y:S01]  /*0840*/  BSSY.RECONVERGENT B0, `(.L_x_67) ;  /* 0x000001b000007945 */ /* 0x000fe20003800200 */
[----:B------:R-:W-:Y:S02]  /*0850*/  IMAD R30, R18, 0x800, R23 ;  /* 0x00000800121e7824 */ /* 0x000fe400078e0217 */
[----:B------:R-:W-:Y:S01]  /*0860*/  VIADD R19, R29, 0x10 ;  /* 0x000000101d137836 */ /* 0x000fe20000000000 */
[----:B------:R-:W-:Y:S01]  /*0870*/  SHF.R.S32.HI R17, RZ, 0x1f, R29 ;  /* 0x0000001fff117819 */ /* 0x000fe2000001141d */
[----:B------:R-:W-:Y:S01]  /*0880*/  IMAD.MOV.U32 R28, RZ, RZ, R27 ;  /* 0x000000ffff1c7224 */ /* 0x000fe200078e001b */
[----:B------:R-:W-:Y:S01]  /*0890*/  IADD3 R15, P1, PT, R20, R29, RZ ;  /* 0x0000001d140f7210 */ /* 0x000fe20007f3e0ff */
[----:B------:R-:W-:Y:S02]  /*08a0*/  IMAD.IADD R12, R2, 0x1, R19 ;  /* 0x00000001020c7824 */ /* 0x000fe400078e0213 */
[----:B------:R-:W-:-:S02]  /*08b0*/  IMAD.MOV.U32 R31, RZ, RZ, R26 ;  /* 0x000000ffff1f7224 */ /* 0x000fc400078e001a */
[----:B------:R-:W-:Y:S01]  /*08c0*/  IMAD.X R14, R21, 0x1, R17, P1 ;  /* 0x00000001150e7824 */ /* 0x000fe200008e0611 */
[----:B--2---:R-:W-:Y:S02]  /*08d0*/  ISETP.GE.AND P0, PT, R12, UR8, PT ;  /* 0x000000080c007c0c */ /* 0x004fe4000bf06270 */
[----:B------:R-:W-:-:S04]  /*08e0*/  LEA R12, P1, R15, UR5, 0x2 ;  /* 0x000000050f0c7c11 */ /* 0x000fc8000f8210ff */
[----:B------:R-:W-:-:S09]  /*08f0*/  LEA.HI.X R15, R15, UR7, R14, 0x2, P1 ;  /* 0x000000070f0f7c11 */ /* 0x000fd200088f140e */
.L_x_68:
[----:B0-----:R-:W-:Y:S01]  /*0900*/  ISETP.GE.OR P1, PT, R28, UR14, P0 ;  /* 0x0000000e1c007c0c */ /* 0x001fe20008726670 */
[----:B------:R-:W-:Y:S02]  /*0910*/  IMAD.MOV.U32 R14, RZ, RZ, RZ ;  /* 0x000000ffff0e7224 */ /* 0x000fe400078e00ff */
[----:B------:R-:W-:Y:S02]  /*0920*/  IMAD.MOV.U32 R13, RZ, RZ, R15 ;  /* 0x000000ffff0d7224 */ /* 0x000fe400078e000f */
[----:B------:R-:W0:Y:S08]  /*0930*/  LDC R15, c[0x0][0x3a4] ;  /* 0x0000e900ff0f7b82 */ /* 0x000e300000000800 */
[----:B------:R-:W2:Y:S01]  /*0940*/  @!P1 LDG.E R14, desc[UR12][R12.64] ;  /* 0x0000000c0c0e9981 */ /* 0x000ea2000c1e1900 */
[C---:B------:R-:W-:Y:S01]  /*0950*/  ISETP.GE.U32.AND P1, PT, R31.reuse, 0x200, PT ;  /* 0x000002001f00780c */ /* 0x040fe20003f26070 */
[----:B------:R-:W-:-:S02]  /*0960*/  VIADD R31, R31, 0x200 ;  /* 0x000002001f1f7836 */ /* 0x000fc40000000000 */
[----:B------:R-:W-:Y:S01]  /*0970*/  VIADD R28, R28, 0x20 ;  /* 0x000000201c1c7836 */ /* 0x000fe20000000000 */
[----:B--2---:R-:W-:-:S04]  /*0980*/  F2FP.F16.F32.PACK_AB R14, RZ, R14 ;  /* 0x0000000eff0e723e */ /* 0x004fc800000000ff */
[----:B------:R-:W-:Y:S01]  /*0990*/  PRMT R32, R14, 0x7610, R32 ;  /* 0x000076100e207816 */ /* 0x000fe20000000020 */
[----:B0-----:R-:W-:-:S04]  /*09a0*/  IMAD.WIDE.U32 R14, R15, 0x80, R12 ;  /* 0x000000800f0e7825 */ /* 0x001fc800078e000c */
[----:B------:R0:W-:Y:S01]  /*09b0*/  STS.U16 [R30], R32 ;  /* 0x000000201e007388 */ /* 0x0001e20000000400 */
[----:B------:R-:W-:Y:S02]  /*09c0*/  IMAD.MOV.U32 R12, RZ, RZ, R14 ;  /* 0x000000ffff0c7224 */ /* 0x000fe400078e000e */
[----:B0-----:R-:W-:Y:S01]  /*09d0*/  VIADD R30, R30, 0x400 ;  /* 0x000004001e1e7836 */ /* 0x001fe20000000000 */
[----:B------:R-:W-:Y:S06]  /*09e0*/  @!P1 BRA `(.L_x_68) ;  /* 0xfffffffc00c49947 */ /* 0x000fec000383ffff */
[----:B-1----:R-:W-:Y:S05]  /*09f0*/  BSYNC.RECONVERGENT B0 ;  /* 0x0000000000007941 */ /* 0x002fea0003800200 */
.L_x_67:
[----:B------:R-:W0:Y:S01]  /*0a00*/  S2UR UR9, SR_CgaCtaId ;  /* 0x00000000000979c3 */ /* 0x000e220000008800 */
[----:B------:R-:W-:Y:S01]  /*0a10*/  UMOV UR8, 0x400 ;  /* 0x0000040000087882 */ /* 0x000fe20000000000 */
[----:B------:R-:W-:Y:S01]  /*0a20*/  IMAD.MOV.U32 R31, RZ, RZ, R26 ;  /* 0x000000ffff1f7224 */ /* 0x000fe200078e001a */
[----:B------:R-:W-:-:S05]  /*0a30*/  UIADD3 UR8, UPT, UPT, UR8, 0x1000, URZ ;  /* 0x0000100008087890 */ /* 0x000fca000fffe0ff */
[----:B------:R-:W1:Y:S08]  /*0a40*/  LDC R14, c[0x0][0x3a4] ;  /* 0x0000e900ff0e7b82 */ /* 0x000e700000000800 */
[----:B------:R-:W2:Y:S01]  /*0a50*/  LDC R15, c[0x0][0x3a8] ;  /* 0x0000ea00ff0f7b82 */ /* 0x000ea20000000800 */
[----:B0-----:R-:W-:-:S06]  /*0a60*/  ULEA UR8, UR9, UR8, 0x18 ;  /* 0x0000000809087291 */ /* 0x001fcc000f8ec0ff */
[----:B------:R-:W-:-:S07]  /*0a70*/  LEA R18, R18, UR8, 0xb ;  /* 0x0000000812127c11 */ /* 0x000fce000f8e58ff */
.L_x_71:
[----:B------:R-:W-:Y:S01]  /*0a80*/  SHF.R.U32.HI R28, RZ, 0x6, R31 ;  /* 0x00000006ff1c7819 */ /* 0x000fe2000001161f */
[----:B------:R-:W-:Y:S01]  /*0a90*/  BSSY.RECONVERGENT B0, `(.L_x_69) ;  /* 0x000000b000007945 */ /* 0x000fe20003800200 */
[----:B---3--:R-:W-:-:S03]  /*0aa0*/  IMAD.MOV.U32 R12, RZ, RZ, RZ ;  /* 0x000000ffff0c7224 */ /* 0x008fc600078e00ff */
[----:B------:R-:W-:-:S05]  /*0ab0*/  IMAD.IADD R13, R19, 0x1, R28 ;  /* 0x00000001130d7824 */ /* 0x000fca00078e021c */
[----:B-1----:R-:W-:-:S04]  /*0ac0*/  ISETP.GE.AND P0, PT, R13, R14, PT ;  /* 0x0000000e0d00720c */ /* 0x002fc80003f06270 */
[----:B--2---:R-:W-:-:S13]  /*0ad0*/  ISETP.GE.OR P0, PT, R22, R15, P0 ;  /* 0x0000000f1600720c */ /* 0x004fda0000706670 */
[----:B------:R-:W-:Y:S05]  /*0ae0*/  @P0 BRA `(.L_x_70) ;  /* 0x0000000000140947 */ /* 0x000fea0003800000 */
[----:B------:R-:W-:-:S04]  /*0af0*/  IADD3 R13, P0, P1, R24, R28, R29 ;  /* 0x0000001c180d7210 */ /* 0x000fc8000791e01d */
[----:B------:R-:W-:Y:S02]  /*0b00*/  IADD3.X R28, PT, PT, R0, RZ, R17, P0, P1 ;  /* 0x000000ff001c7210 */ /* 0x000fe400007e2411 */
[----:B------:R-:W-:-:S04]  /*0b10*/  LEA R12, P0, R13, UR16, 0x2 ;  /* 0x000000100d0c7c11 */ /* 0x000fc8000f8010ff */
[----:B------:R-:W-:-:S05]  /*0b20*/  LEA.HI.X R13, R13, UR17, R28, 0x2, P0 ;  /* 0x000000110d0d7c11 */ /* 0x000fca00080f141c */
[----:B------:R0:W5:Y:S04]  /*0b30*/  LDG.E R12, desc[UR12][R12.64+0x40] ;  /* 0x0000400c0c0c7981 */ /* 0x000168000c1e1900 */
.L_x_70:
[----:B------:R-:W-:Y:S05]  /*0b40*/  BSYNC.RECONVERGENT B0 ;  /* 0x0000000000007941 */ /* 0x000fea0003800200 */
.L_x_69:
[----:B-----5:R-:W-:Y:S02]  /*0b50*/  F2FP.F16.F32.PACK_AB R12, RZ, R12 ;  /* 0x0000000cff0c723e */ /* 0x020fe400000000ff */
[C---:B------:R-:W-:Y:S02]  /*0b60*/  ISETP.GE.U32.AND P0, PT, R31.reuse, 0x200, PT ;  /* 0x000002001f00780c */ /* 0x040fe40003f06070 */
[----:B0-----:R-:W-:Y:S01]  /*0b70*/  PRMT R13, R12, 0x7610, R13 ;  /* 0x000076100c0d7816 */ /* 0x001fe2000000000d */
[C---:B------:R-:W-:Y:S02]  /*0b80*/  IMAD R12, R31.reuse, 0x2, R18 ;  /* 0x000000021f0c7824 */ /* 0x040fe400078e0212 */
[----:B------:R-:W-:-:S03]  /*0b90*/  VIADD R31, R31, 0x200 ;  /* 0x000002001f1f7836 */ /* 0x000fc60000000000 */
[----:B------:R3:W-:Y:S05]  /*0ba0*/  STS.U16 [R12], R13 ;  /* 0x0000000d0c007388 */ /* 0x0007ea0000000400 */
[----:B------:R-:W-:Y:S05]  /*0bb0*/  @!P0 BRA `(.L_x_71) ;  /* 0xfffffffc00b08947 */ /* 0x000fea000383ffff */
.L_x_66:
[----:B------:R-:W-:Y:S05]  /*0bc0*/  WARPSYNC.ALL ;  /* 0x0000000000007948 */ /* 0x000fea0003800000 */
[----:B------:R-:W-:Y:S01]  /*0bd0*/  BAR.SYNC.DEFER_BLOCKING 0x0 ;  /* 0x0000000000007b1d */ /* 0x000fe20000010000 */
[----:B------:R-:W-:Y:S01]  /*0be0*/  ISETP.NE.AND P0, PT, R16, UR11, PT ;  /* 0x0000000b10007c0c */ /* 0x000fe2000bf05270 */
[----:B------:R-:W-:-:S12]  /*0bf0*/  IMAD.MOV.U32 R28, RZ, RZ, R16 ;  /* 0x000000ffff1c7224 */ /* 0x000fd800078e0010 */
[----:B------:R-:W-:Y:S05]  /*0c00*/  @P0 BRA `(.L_x_72) ;  /* 0xfffffff8006c0947 */ /* 0x000fea000383ffff */
.L_x_64:
[----:B------:R-:W-:Y:S01]  /*0c10*/  ISETP.GT.U32.AND P0, PT, R26, 0x1ff, PT ;  /* 0x000001ff1a00780c */ /* 0x000fe20003f04070 */
[----:B------:R-:W2:-:S12]  /*0c20*/  LDCU UR15, c[0x0][0x3a0] ;  /* 0x00007400ff0f77ac */ /* 0x000e980008000800 */
[----:B------:R-:W-:Y:S05]  /*0c30*/  @P0 BRA `(.L_x_73) ;  /* 0x00000000004c0947 */ /* 0x000fea0003800000 */
[----:B---3--:R-:W3:Y:S01]  /*0c40*/  S2R R13, SR_LANEID ;  /* 0x00000000000d7919 */ /* 0x008ee20000000000 */
[----:B------:R-:W4:Y:S01]  /*0c50*/  S2UR UR6, SR_CgaCtaId ;  /* 0x00000000000679c3 */ /* 0x000f220000008800 */
[C---:B------:R-:W-:Y:S01]  /*0c60*/  IMAD.SHL.U32 R2, R26.reuse, 0x20, RZ ;  /* 0x000000201a027824 */ /* 0x040fe200078e00ff */
[----:B------:R-:W-:Y:S01]  /*0c70*/  UMOV UR5, 0x400 ;  /* 0x0000040000057882 */ /* 0x000fe20000000000 */
[----:B------:R-:W-:Y:S01]  /*0c80*/  IMAD.SHL.U32 R0, R26, 0x2, RZ ;  /* 0x000000021a007824 */ /* 0x000fe200078e00ff */
[----:B------:R-:W-:Y:S02]  /*0c90*/  UIADD3 UR5, UPT, UPT, UR5, 0x2000, URZ ;  /* 0x0000200005057890 */ /* 0x000fe4000fffe0ff */
[----:B------:R-:W-:-:S04]  /*0ca0*/  LOP3.LUT R3, R2, 0x7000, RZ, 0xc0, !PT ;  /* 0x0000700002037812 */ /* 0x000fc800078ec0ff */
[----:B------:R-:W-:Y:S01]  /*0cb0*/  LOP3.LUT R0, R3, 0xc0, R0, 0xf8, !PT ;  /* 0x000000c003007812 */ /* 0x000fe200078ef800 */
[----:B----4-:R-:W-:-:S06]  /*0cc0*/  ULEA UR5, UR6, UR5, 0x18 ;  /* 0x0000000506057291 */ /* 0x010fcc000f8ec0ff */
[----:B------:R-:W-:Y:S01]  /*0cd0*/  VIADD R0, R0, UR5 ;  /* 0x0000000500007c36 */ /* 0x000fe20008000000 */
[----:B---3--:R-:W-:Y:S01]  /*0ce0*/  SHF.R.U32.HI R2, RZ, 0x2, R13 ;  /* 0x00000002ff027819 */ /* 0x008fe2000001160d */
[----:B------:R-:W-:Y:S05]  /*0cf0*/  WARPSYNC.ALL ;  /* 0x0000000000007948 */ /* 0x000fea0003800000 */
[----:B------:R-:W-:-:S05]  /*0d00*/  LOP3.LUT R13, R13, 0x3, RZ, 0xc0, !PT ;  /* 0x000000030d0d7812 */ /* 0x000fca00078ec0ff */
[----:B------:R-:W-:-:S04]  /*0d10*/  IMAD R13, R2, 0x20, R13 ;  /* 0x00000020020d7824 */ /* 0x000fc800078e020d */
[----:B------:R-:W-:-:S05]  /*0d20*/  IMAD.U32 R0, R13, 0x8, R0 ;  /* 0x000000080d007824 */ /* 0x000fca00078e0000 */
[----:B------:R4:W-:Y:S04]  /*0d30*/  STS.64 [R0], R8 ;  /* 0x0000000800007388 */ /* 0x0009e80000000a00 */
[----:B------:R4:W-:Y:S04]  /*0d40*/  STS.64 [R0+0x800], R10 ;  /* 0x0008000a00007388 */ /* 0x0009e80000000a00 */
[----:B------:R4:W-:Y:S04]  /*0d50*/  STS.64 [R0+0x20], R4 ;  /* 0x0000200400007388 */ /* 0x0009e80000000a00 */
[----:B------:R4:W-:Y:S02]  /*0d60*/  STS.64 [R0+0x820], R6 ;  /* 0x0008200600007388 */ /* 0x0009e40000000a00 */
.L_x_73:
[----:B------:R-:W-:Y:S05]  /*0d70*/  WARPSYNC.ALL ;  /* 0x0000000000007948 */ /* 0x000fea0003800000 */
[----:B0-----:R-:W0:Y:S01]  /*0d80*/  LDCU UR14, c[0x0][0x3a8] ;  /* 0x00007500ff0e77ac */ /* 0x001e220008000800 */
[----:B------:R-:W5:Y:S01]  /*0d90*/  S2UR UR6, SR_CgaCtaId ;  /* 0x00000000000679c3 */ /* 0x000f620000008800 */
[----:B------:R-:W-:Y:S01]  /*0da0*/  SHF.R.S32.HI R23, RZ, 0x1f, R22 ;  /* 0x0000001fff177819 */ /* 0x000fe20000011416 */
[----:B------:R-:W1:Y:S01]  /*0db0*/  LDCU.128 UR8, c[0x0][0x390] ;  /* 0x00007200ff0877ac */ /* 0x000e620008000c00 */
[----:B----4-:R-:W-:Y:S01]  /*0dc0*/  LEA.HI R9, R26, UR4, RZ, 0x1a ;  /* 0x000000041a097c11 */ /* 0x010fe2000f8fd0ff */
[----:B------:R-:W-:-:S04]  /*0dd0*/  UMOV UR5, 0x400 ;  /* 0x0000040000057882 */ /* 0x000fc80000000000 */
[----:B------:R-:W4:Y:S01]  /*0de0*/  LDC R15, c[0x0][0x3a8] ;  /* 0x0000ea00ff0f7b82 */ /* 0x000f220000000800 */
[----:B------:R-:W-:Y:S02]  /*0df0*/  UIADD3 UR5, UPT, UPT, UR5, 0x2000, URZ ;  /* 0x0000200005057890 */ /* 0x000fe4000fffe0ff */
[----:B0-----:R-:W-:Y:S02]  /*0e00*/  USHF.R.S32.HI UR7, URZ, 0x1f, UR14 ;  /* 0x0000001fff077899 */ /* 0x001fe4000801140e */
[----:B------:R-:W-:-:S03]  /*0e10*/  IMAD.WIDE.U32 R2, R9, UR14, R22 ;  /* 0x0000000e09027c25 */ /* 0x000fc6000f8e0016 */
[----:B------:R-:W-:Y:S01]  /*0e20*/  BAR.SYNC.DEFER_BLOCKING 0x0 ;  /* 0x0000000000007b1d */ /* 0x000fe20000010000 */
[C---:B------:R-:W-:Y:S02]  /*0e30*/  ISETP.GE.AND P0, PT, R22.reuse, UR14, PT ;  /* 0x0000000e16007c0c */ /* 0x040fe4000bf06270 */
[----:B-1----:R-:W-:Y:S01]  /*0e40*/  LEA R6, P1, R22, UR8, 0x2 ;  /* 0x0000000816067c11 */ /* 0x002fe2000f8210ff */
[----:B---3--:R-:W-:Y:S01]  /*0e50*/  IMAD R13, R9, UR7, RZ ;  /* 0x00000007090d7c24 */ /* 0x008fe2000f8e02ff */
[----:B-----5:R-:W-:Y:S01]  /*0e60*/  ULEA UR5, UR6, UR5, 0x18 ;  /* 0x0000000506057291 */ /* 0x020fe2000f8ec0ff */
[----:B------:R-:W-:Y:S02]  /*0e70*/  LEA R8, P2, R2, UR10, 0x2 ;  /* 0x0000000a02087c11 */ /* 0x000fe4000f8410ff */
[----:B------:R-:W-:Y:S01]  /*0e80*/  IMAD.IADD R13, R3, 0x1, R13 ;  /* 0x00000001030d7824 */ /* 0x000fe200078e020d */
[----:B------:R-:W-:Y:S02]  /*0e90*/  LEA.HI.X R7, R22, UR9, R23, 0x2, P1 ;  /* 0x0000000916077c11 */ /* 0x000fe400088f1417 */
[----:B------:R-:W-:-:S02]  /*0ea0*/  LEA R0, R26, UR5, 0x2 ;  /* 0x000000051a007c11 */ /* 0x000fc4000f8e10ff */
[----:B------:R-:W-:-:S07]  /*0eb0*/  LEA.HI.X R13, R2, UR11, R13, 0x2, P2 ;  /* 0x0000000b020d7c11 */ /* 0x000fce00090f140d */
.L_x_74:
[----:B--2---:R-:W-:-:S13]  /*0ec0*/  ISETP.GE.OR P1, PT, R9, UR15, P0 ;  /* 0x0000000f09007c0c */ /* 0x004fda0008726670 */
[----:B------:R-:W2:Y:S01]  /*0ed0*/  @!P1 LDG.E.CONSTANT R3, desc[UR12][R6.64] ;  /* 0x0000000c06039981 */ /* 0x000ea2000c1e9900 */
[----:B------:R-:W-:Y:S02]  /*0ee0*/  IMAD.MOV.U32 R4, RZ, RZ, R8 ;  /* 0x000000ffff047224 */ /* 0x000fe400078e0008 */
[----:B------:R-:W-:Y:S01]  /*0ef0*/  IMAD.MOV.U32 R5, RZ, RZ, R13 ;  /* 0x000000ffff057224 */ /* 0x000fe200078e000d */
[----:B------:R0:W2:Y:S01]  /*0f00*/  @!P1 LDS R2, [R0] ;  /* 0x0000000000029984 */ /* 0x0000a20000000800 */
[----:B------:R-:W-:Y:S02]  /*0f10*/  VIADD R9, R9, 0x8 ;  /* 0x0000000809097836 */ /* 0x000fe40000000000 */
[----:B0-----:R-:W-:Y:S02]  /*0f20*/  VIADD R0, R0, 0x800 ;  /* 0x0000080000007836 */ /* 0x001fe40000000000 */
[----:B--2---:R-:W-:Y:S01]  /*0f30*/  @!P1 FADD R11, R2, R3 ;  /* 0x00000003020b9221 */ /* 0x004fe20000000000 */
[----:B----4-:R-:W-:-:S04]  /*0f40*/  IMAD.WIDE R2, R15, 0x20, R4 ;  /* 0x000000200f027825 */ /* 0x010fc800078e0204 */
[----:B------:R0:W-:Y:S01]  /*0f50*/  @!P1 STG.E desc[UR12][R4.64], R11 ;  /* 0x0000000b04009986 */ /* 0x0001e2000c10190c */
[C---:B------:R-:W-:Y:S01]  /*0f60*/  ISETP.GE.U32.AND P1, PT, R26.reuse, 0xe00, PT ;  /* 0x00000e001a00780c */ /* 0x040fe20003f26070 */
[----:B------:R-:W-:Y:S02]  /*0f70*/  VIADD R26, R26, 0x200 ;  /* 0x000002001a1a7836 */ /* 0x000fe40000000000 */
[----:B------:R-:W-:Y:S02]  /*0f80*/  IMAD.MOV.U32 R8, RZ, RZ, R2 ;  /* 0x000000ffff087224 */ /* 0x000fe400078e0002 */
[----:B------:R-:W-:-:S08]  /*0f90*/  IMAD.MOV.U32 R13, RZ, RZ, R3 ;  /* 0x000000ffff0d7224 */ /* 0x000fd000078e0003 */
[----:B0-----:R-:W-:Y:S05]  /*0fa0*/  @!P1 BRA `(.L_x_74) ;  /* 0xfffffffc00c49947 */ /* 0x001fea000383ffff */
[----:B------:R-:W-:Y:S05]  /*0fb0*/  EXIT ;  /* 0x000000000000794d */ /* 0x000fea0003800000 */
.L_x_75:
        /* <DEDUP_REMOVED lines=12> */
.L_x_113:


//--------------------- .text._ZN36_GLOBAL__N__3a625bb7_4_k_cu_0eb6ed1827linear_if_fused_kernel_wmmaEPKfS1_S1_PfS2_iii --------------------------
	.section	.text._ZN36_GLOBAL__N__3a625bb7_4_k_cu_0eb6ed1827linear_if_fused_kernel_wmmaEPKfS1_S1_PfS2_iii,"ax",@progbits
	.align	128
.text._ZN36_GLOBAL__N__3a625bb7_4_k_cu_0eb6ed1827linear_if_fused_kernel_wmmaEPKfS1_S1_PfS2_iii:
        .type           _ZN36_GLOBAL__N__3a625bb7_4_k_cu_0eb6ed1827linear_if_fused_kernel_wmmaEPKfS1_S1_PfS2_iii,@function
        .size           _ZN36_GLOBAL__N__3a625bb7_4_k_cu_0eb6ed1827linear_if_fused_kernel_wmmaEPKfS1_S1_PfS2_iii,(.L_x_114 - _ZN36_GLOBAL__N__3a625bb7_4_k_cu_0eb6ed1827linear_if_fused_kernel_wmmaEPKfS1_S1_PfS2_iii)
        .other          _ZN36_GLOBAL__N__3a625bb7_4_k_cu_0eb6ed1827linear_if_fused_kernel_wmmaEPKfS1_S1_PfS2_iii,@"STO_CUDA_ENTRY STV_DEFAULT"
_ZN36_GLOBAL__N__3a625bb7_4_k_cu_0eb6ed1827linear_if_fused_kernel_wmmaEPKfS1_S1_PfS2_iii:
        /* <DEDUP_REMOVED lines=23> */
.L_x_77:
        /* <DEDUP_REMOVED lines=16> */
.L_x_76:
        /* <DEDUP_REMOVED lines=17> */
.L_x_81:
        /* <DEDUP_REMOVED lines=10> */
.L_x_80:
[----:B------:R-:W-:Y:S05]  /*0420*/  BSYNC.RECONVERGENT B1 ;  /* 0x0000000000017941 */ /* 0x000fea0003800200 */
.L_x_79:
[----:B-----5:R-:W-:Y:S02]  /*0430*/  F2FP.F16.F32.PACK_AB R4, RZ, R4 ;  /* 0x00000004ff04723e */ /* 0x020fe400000000ff */
[C---:B0-----:R-:W-:Y:S02]  /*0440*/  LEA R5, R6.reuse, UR5, 0x1 ;  /* 0x0000000506057c11 */ /* 0x041fe4000f8e08ff */
[C---:B------:R-:W-:Y:S01]  /*0450*/  ISETP.GE.U32.AND P1, PT, R6.reuse, 0x200, PT ;  /* 0x000002000600780c */ /* 0x040fe20003f26070 */
[----:B------:R-:W-:Y:S02]  /*0460*/  VIADD R6, R6, 0x200 ;  /* 0x0000020006067836 */ /* 0x000fe40000000000 */
[----:B------:R0:W-:Y:S10]  /*0470*/  STS.U16 [R5], R4 ;  /* 0x0000000405007388 */ /* 0x0001f40000000400 */
[----:B0-----:R-:W-:Y:S05]  /*0480*/  @!P1 BRA `(.L_x_81) ;  /* 0xfffffffc00bc9947 */ /* 0x001fea000383ffff */
[----:B------:R-:W-:Y:S05]  /*0490*/  BSYNC.RECONVERGENT B0 ;  /* 0x0000000000007941 */ /* 0x000fea0003800200 */
.L_x_78:
        /* <DEDUP_REMOVED lines=18> */
.L_x_90:
        /* <DEDUP_REMOVED lines=21> */
[--C-:B------:R-:W-:Y:S01]  /*0710*/  IMAD R13, R16, 0x10, R15.reuse ;  /* 0x00000010100d7824 */ /* 0x100fe200078e020f */
[----:B------:R-:W-:Y:S01]  /*0720*/  IADD3 R12, PT, PT, R12, UR8, RZ ;  /* 0x000000080c0c7c10 */ /* 0x000fe2000fffe0ff */
[----:B------:R-:W-:Y:S01]  /*0730*/  IMAD R15, R16, 0x40, R15 ;  /* 0x00000040100f7824 */ /* 0x000fe200078e020f */
[----:B------:R-:W-:Y:S05]  /*0740*/  WARPSYNC.ALL ;  /* 0x0000000000007948 */ /* 0x000fea0003800000 */
[----:B------:R-:W-:-:S02]  /*0750*/  IMAD R12, R29, 0x800, R12 ;  /* 0x000008001d0c7824 */ /* 0x000fc400078e020c */
        /* <DEDUP_REMOVED lines=8> */
.L_x_83:
[----:B------:R-:W-:Y:S01]  /*07e0*/  VIADD R16, R28, 0x1 ;  /* 0x000000011c107836 */ /* 0x000fe20000000000 */
[----:B------:R-:W-:-:S04]  /*07f0*/  LOP3.LUT R18, R29, 0x1, RZ, 0x3c, !PT ;  /* 0x000000011d127812 */ /* 0x000fc800078e3cff */
[----:B------:R-:W-:-:S13]  /*0800*/  ISETP.GE.AND P0, PT, R16, UR6, PT ;  /* 0x0000000610007c0c */ /* 0x000fda000bf06270 */
[----:B------:R-:W-:Y:S05]  /*0810*/  @P0 BRA `(.L_x_84) ;  /* 0x0000000000e80947 */ /* 0x000fea0003800000 */
[----:B------:R-:W2:Y:S01]  /*0820*/  LDCU UR8, c[0x0][0x3ac] ;  /* 0x00007580ff0877ac */ /* 0x000ea20008000800 */
[----:B------:R-:W-:Y:S01]  /*0830*/  IMAD.SHL.U32 R29, R28, 0x10, RZ ;  /* 0x000000101c1d7824 */ /* 0x000fe200078e00ff */
[----:B------:R-:W-:Y:S01]  /*0840*/  BSSY.RECONVERGENT B0, `(.L_x_85) ;  /* 0x000001b000007945 */ /* 0x000fe20003800200 */
[----:B------:R-:W-:Y:S01]  /*0850*/  IMAD R30, R18, 0x800, R23 ;  /* 0x00000800121e7824 */ /* 0x000fe200078e0217 */
[----:B------:R-:W-:Y:S01]  /*0860*/  MOV R31, R26 ;  /* 0x0000001a001f7202 */ /* 0x000fe20000000f00 */
[----:B------:R-:W-:Y:S01]  /*0870*/  VIADD R19, R29, 0x10 ;  /* 0x000000101d137836 */ /* 0x000fe20000000000 */
[----:B------:R-:W-:Y:S01]  /*0880*/  SHF.R.S32.HI R17, RZ, 0x1f, R29 ;  /* 0x0000001fff117819 */ /* 0x000fe2000001141d */
[----:B------:R-:W-:Y:S01]  /*0890*/  IMAD.MOV.U32 R28, RZ, RZ, R27 ;  /* 0x000000ffff1c7224 */ /* 0x000fe200078e001b */
[----:B------:R-:W-:Y:S01]  /*08a0*/  IADD3 R15, P1, PT, R20, R29, RZ ;  /* 0x0000001d140f7210 */ /* 0x000fe20007f3e0ff */
[----:B------:R-:W-:-:S04]  /*08b0*/  IMAD.IADD R12, R2, 0x1, R19 ;  /* 0x00000001020c7824 */ /* 0x000fc800078e0213 */
[----:B------:R-:W-:Y:S01]  /*08c0*/  IMAD.X R14, R21, 0x1, R17, P1 ;  /* 0x00000001150e7824 */ /* 0x000fe200008e0611 */
[----:B--2---:R-:W-:Y:S02]  /*08d0*/  ISETP.GE.AND P0, PT, R12, UR8, PT ;  /* 0x000000080c007c0c */ /* 0x004fe4000bf06270 */
[----:B------:R-:W-:-:S04]  /*08e0*/  LEA R12, P1, R15, UR5, 0x2 ;  /* 0x000000050f0c7c11 */ /* 0x000fc8000f8210ff */
[----:B------:R-:W-:-:S09]  /*08f0*/  LEA.HI.X R15, R15, UR7, R14, 0x2, P1 ;  /* 0x000000070f0f7c11 */ /* 0x000fd200088f140e */
.L_x_86:
        /* <DEDUP_REMOVED lines=16> */
.L_x_85:
        /* <DEDUP_REMOVED lines=8> */
.L_x_89:
        /* <DEDUP_REMOVED lines=12> */
.L_x_88:
[----:B------:R-:W-:Y:S05]  /*0b40*/  BSYNC.RECONVERGENT B0 ;  /* 0x0000000000007941 */ /* 0x000fea0003800200 */
.L_x_87:
[----:B-----5:R-:W-:Y:S02]  /*0b50*/  F2FP.F16.F32.PACK_AB R12, RZ, R12 ;  /* 0x0000000cff0c723e */ /* 0x020fe400000000ff */
[C---:B------:R-:W-:Y:S02]  /*0b60*/  ISETP.GE.U32.AND P0, PT, R31.reuse, 0x200, PT ;  /* 0x000002001f00780c */ /* 0x040fe40003f06070 */
[----:B0-----:R-:W-:Y:S01]  /*0b70*/  PRMT R13, R12, 0x7610, R13 ;  /* 0x000076100c0d7816 */ /* 0x001fe2000000000d */
[C---:B------:R-:W-:Y:S02]  /*0b80*/  IMAD R12, R31.reuse, 0x2, R18 ;  /* 0x000000021f0c7824 */ /* 0x040fe400078e0212 */
[----:B------:R-:W-:-:S03]  /*0b90*/  VIADD R31, R31, 0x200 ;  /* 0x000002001f1f7836 */ /* 0x000fc60000000000 */
[----:B------:R3:W-:Y:S05]  /*0ba0*/  STS.U16 [R12], R13 ;  /* 0x0000000d0c007388 */ /* 0x0007ea0000000400 */
[----:B------:R-:W-:Y:S05]  /*0bb0*/  @!P0 BRA `(.L_x_89) ;  /* 0xfffffffc00b08947 */ /* 0x000fea000383ffff */
.L_x_84:
[----:B------:R-:W-:Y:S05]  /*0bc0*/  WARPSYNC.ALL ;  /* 0x0000000000007948 */ /* 0x000fea0003800000 */
[----:B------:R-:W-:Y:S01]  /*0bd0*/  BAR.SYNC.DEFER_BLOCKING 0x0 ;  /* 0x0000000000007b1d */ /* 0x000fe20000010000 */
[----:B------:R-:W-:Y:S01]  /*0be0*/  ISETP.NE.AND P0, PT, R16, UR11, PT ;  /* 0x0000000b10007c0c */ /* 0x000fe2000bf05270 */
[----:B------:R-:W-:-:S12]  /*0bf0*/  IMAD.MOV.U32 R28, RZ, RZ, R16 ;  /* 0x000000ffff1c7224 */ /* 0x000fd800078e0010 */
[----:B------:R-:W-:Y:S05]  /*0c00*/  @P0 BRA `(.L_x_90) ;  /* 0xfffffff8006c0947 */ /* 0x000fea000383ffff */
.L_x_82:
        /* <DEDUP_REMOVED lines=15> */
[----:B------:R-:W-:-:S04]  /*0d00*/  LOP3.LUT R13, R13, 0x3, RZ, 0xc0, !PT ;  /* 0x000000030d0d7812 */ /* 0x000fc800078ec0ff */
[----:B------:R-:W-:-:S05]  /*0d10*/  LEA R13, R2, R13, 0x5 ;  /* 0x0000000d020d7211 */ /* 0x000fca00078e28ff */
[----:B------:R-:W-:-:S05]  /*0d20*/  IMAD.U32 R0, R13, 0x8, R0 ;  /* 0x000000080d007824 */ /* 0x000fca00078e0000 */
[----:B------:R4:W-:Y:S04]  /*0d30*/  STS.64 [R0], R8 ;  /* 0x0000000800007388 */ /* 0x0009e80000000a00 */
[----:B------:R4:W-:Y:S04]  /*0d40*/  STS.64 [R0+0x800], R10 ;  /* 0x0008000a00007388 */ /* 0x0009e80000000a00 */
[----:B------:R4:W-:Y:S04]  /*0d50*/  STS.64 [R0+0x20], R4 ;  /* 0x0000200400007388 */ /* 0x0009e80000000a00 */
[----:B------:R4:W-:Y:S02]  /*0d60*/  STS.64 [R0+0x820], R6 ;  /* 0x0008200600007388 */ /* 0x0009e40000000a00 */
.L_x_91:
[----:B------:R-:W-:Y:S05]  /*0d70*/  WARPSYNC.ALL ;  /* 0x0000000000007948 */ /* 0x000fea0003800000 */
[----:B------:R-:W5:Y:S01]  /*0d80*/  LDCU UR10, c[0x0][0x3b0] ;  /* 0x00007600ff0a77ac */ /* 0x000f620008000800 */
[----:B------:R-:W0:Y:S01]  /*0d90*/  S2UR UR6, SR_CgaCtaId ;  /* 0x00000000000679c3 */ /* 0x000e220000008800 */
[----:B------:R-:W-:Y:S01]  /*0da0*/  SHF.R.S32.HI R23, RZ, 0x1f, R22 ;  /* 0x0000001fff177819 */ /* 0x000fe20000011416 */
[----:B------:R-:W1:Y:S01]  /*0db0*/  LDCU.64 UR8, c[0x0][0x390] ;  /* 0x00007200ff0877ac */ /* 0x000e620008000a00 */
[----:B----4-:R-:W-:Y:S01]  /*0dc0*/  LEA.HI R11, R26, UR4, RZ, 0x1a ;  /* 0x000000041a0b7c11 */ /* 0x010fe2000f8fd0ff */
[----:B------:R-:W-:-:S04]  /*0dd0*/  UMOV UR5, 0x400 ;  /* 0x0000040000057882 */ /* 0x000fc80000000000 */
[----:B------:R-:W4:Y:S01]  /*0de0*/  LDC R19, c[0x0][0x3b0] ;  /* 0x0000ec00ff137b82 */ /* 0x000f220000000800 */
[----:B------:R-:W-:Y:S02]  /*0df0*/  UIADD3 UR5, UPT, UPT, UR5, 0x2000, URZ ;  /* 0x0000200005057890 */ /* 0x000fe4000fffe0ff */
[----:B-----5:R-:W-:Y:S02]  /*0e00*/  USHF.R.S32.HI UR7, URZ, 0x1f, UR10 ;  /* 0x0000001fff077899 */ /* 0x020fe4000801140a */
[----:B------:R-:W-:-:S03]  /*0e10*/  IMAD.WIDE.U32 R4, R11, UR10, R22 ;  /* 0x0000000a0b047c25 */ /* 0x000fc6000f8e0016 */
[----:B------:R-:W-:Y:S01]  /*0e20*/  BAR.SYNC.DEFER_BLOCKING 0x0 ;  /* 0x0000000000007b1d */ /* 0x000fe20000010000 */
[C---:B------:R-:W-:Y:S02]  /*0e30*/  ISETP.GE.AND P0, PT, R22.reuse, UR10, PT ;  /* 0x0000000a16007c0c */ /* 0x040fe4000bf06270 */
[----:B-1----:R-:W-:Y:S01]  /*0e40*/  LEA R2, P1, R22, UR8, 0x2 ;  /* 0x0000000816027c11 */ /* 0x002fe2000f8210ff */
[----:B------:R-:W-:Y:S01]  /*0e50*/  IMAD R3, R11, UR7, RZ ;  /* 0x000000070b037c24 */ /* 0x000fe2000f8e02ff */
[----:B0-----:R-:W-:Y:S01]  /*0e60*/  ULEA UR5, UR6, UR5, 0x18 ;  /* 0x0000000506057291 */ /* 0x001fe2000f8ec0ff */
[----:B------:R-:W-:Y:S02]  /*0e70*/  IMAD.SHL.U32 R17, R4, 0x4, RZ ;  /* 0x0000000404117824 */ /* 0x000fe400078e00ff */
[----:B------:R-:W-:Y:S01]  /*0e80*/  IMAD.IADD R5, R5, 0x1, R3 ;  /* 0x0000000105057824 */ /* 0x000fe200078e0203 */
[----:B------:R-:W-:Y:S02]  /*0e90*/  LEA.HI.X R3, R22, UR9, R23, 0x2, P1 ;  /* 0x0000000916037c11 */ /* 0x000fe400088f1417 */
[----:B------:R-:W-:-:S02]  /*0ea0*/  LEA R0, R26, UR5, 0x2 ;  /* 0x000000051a007c11 */ /* 0x000fc4000f8e10ff */
[----:B------:R-:W-:-:S07]  /*0eb0*/  SHF.L.U64.HI R10, R4, 0x2, R5 ;  /* 0x00000002040a7819 */ /* 0x000fce0000010205 */
.L_x_92:
[----:B--2---:R-:W-:-:S13]  /*0ec0*/  ISETP.GE.OR P1, PT, R11, UR11, P0 ;  /* 0x0000000b0b007c0c */ /* 0x004fda0008726670 */
[----:B------:R-:W0:Y:S01]  /*0ed0*/  @!P1 LDC.64 R4, c[0x0][0x398] ;  /* 0x0000e600ff049b82 */ /* 0x000e220000000a00 */
[----:B------:R-:W2:Y:S04]  /*0ee0*/  @!P1 LDG.E.CONSTANT R7, desc[UR12][R2.64] ;  /* 0x0000000c02079981 */ /* 0x000ea8000c1e9900 */
[----:B------:R1:W2:Y:S03]  /*0ef0*/  @!P1 LDS R6, [R0] ;  /* 0x0000000000069984 */ /* 0x0002a60000000800 */
[----:B------:R-:W5:Y:S01]  /*0f00*/  @!P1 LDC.64 R14, c[0x0][0x3a0] ;  /* 0x0000e800ff0e9b82 */ /* 0x000f620000000a00 */
[----:B0-----:R-:W-:-:S05]  /*0f10*/  @!P1 IADD3 R4, P2, PT, R17, R4, RZ ;  /* 0x0000000411049210 */ /* 0x001fca0007f5e0ff */
[----:B------:R-:W-:-:S05]  /*0f20*/  @!P1 IMAD.X R5, R10, 0x1, R5, P2 ;  /* 0x000000010a059824 */ /* 0x000fca00010e0605 */
[----:B------:R-:W3:Y:S01]  /*0f30*/  @!P1 LDG.E R9, desc[UR12][R4.64] ;  /* 0x0000000c04099981 */ /* 0x000ee2000c1e1900 */
[----:B-----5:R-:W-:Y:S01]  /*0f40*/  @!P1 IADD3 R8, P2, PT, R17, R14, RZ ;  /* 0x0000000e11089210 */ /* 0x020fe20007f5e0ff */
[----:B------:R-:W-:Y:S02]  /*0f50*/  VIADD R11, R11, 0x8 ;  /* 0x000000080b0b7836 */ /* 0x000fe40000000000 */
[----:B-1----:R-:W-:Y:S02]  /*0f60*/  VIADD R0, R0, 0x800 ;  /* 0x0000080000007836 */ /* 0x002fe40000000000 */
[----:B--2---:R-:W-:-:S04]  /*0f70*/  @!P1 FADD R6, R6, R7 ;  /* 0x0000000706069221 */ /* 0x004fc80000000000 */
[----:B---3--:R-:W-:-:S05]  /*0f80*/  @!P1 FADD R6, R6, R9 ;  /* 0x0000000906069221 */ /* 0x008fca0000000000 */
[----:B------:R-:W-:Y:S01]  /*0f90*/  @!P1 FSET.BF.GE.AND R13, R6, 1, PT ;  /* 0x3f800000060d980a */ /* 0x000fe20003806000 */
[----:B------:R-:W-:-:S04]  /*0fa0*/  @!P1 IMAD.X R9, R10, 0x1, R15, P2 ;  /* 0x000000010a099824 */ /* 0x000fc800010e060f */
[----:B------:R-:W-:-:S04]  /*0fb0*/  @!P1 FADD R7, -R13, 1 ;  /* 0x3f8000000d079421 */ /* 0x000fc80000000100 */
[----:B------:R-:W-:-:S05]  /*0fc0*/  @!P1 FMUL R15, R6, R7 ;  /* 0x00000007060f9220 */ /* 0x000fca0000400000 */
[----:B------:R0:W-:Y:S04]  /*0fd0*/  @!P1 STG.E desc[UR12][R4.64], R15 ;  /* 0x0000000f04009986 */ /* 0x0001e8000c10190c */
[----:B------:R0:W-:Y:S01]  /*0fe0*/  @!P1 STG.E desc[UR12][R8.64], R13 ;  /* 0x0000000d08009986 */ /* 0x0001e2000c10190c */
[----:B------:R-:W-:Y:S01]  /*0ff0*/  ISETP.GE.U32.AND P1, PT, R26, 0xe00, PT ;  /* 0x00000e001a00780c */ /* 0x000fe20003f26070 */
[----:B------:R-:W-:Y:S02]  /*1000*/  IMAD.MOV.U32 R6, RZ, RZ, R17 ;  /* 0x000000ffff067224 */ /* 0x000fe400078e0011 */
[----:B------:R-:W-:Y:S02]  /*1010*/  IMAD.MOV.U32 R7, RZ, RZ, R10 ;  /* 0x000000ffff077224 */ /* 0x000fe400078e000a */
[----:B----4-:R-:W-:-:S04]  /*1020*/  IMAD.WIDE R6, R19, 0x20, R6 ;  /* 0x0000002013067825 */ /* 0x010fc800078e0206 */
[----:B------:R-:W-:Y:S02]  /*1030*/  VIADD R26, R26, 0x200 ;  /* 0x000002001a1a7836 */ /* 0x000fe40000000000 */
[----:B------:R-:W-:Y:S02]  /*1040*/  IMAD.MOV.U32 R17, RZ, RZ, R6 ;  /* 0x000000ffff117224 */ /* 0x000fe400078e0006 */
[----:B------:R-:W-:Y:S01]  /*1050*/  IMAD.MOV.U32 R10, RZ, RZ, R7 ;  /* 0x000000ffff0a7224 */ /* 0x000fe200078e0007 */
[----:B0-----:R-:W-:Y:S06]  /*1060*/  @!P1 BRA `(.L_x_92) ;  /* 0xfffffffc00949947 */ /* 0x001fec000383ffff */
[----:B------:R-:W-:Y:S05]  /*1070*/  EXIT ;  /* 0x000000000000794d */ /* 0x000fea0003800000 */
.L_x_93:
        /* <DEDUP_REMOVED lines=16> */
.L_x_114:


//--------------------- .text._ZN36_GLOBAL__N__3a625bb7_4_k_cu_0eb6ed1820linear_kernel_simpleEPKfS1_S1_Pfiii --------------------------
	.section	.text._ZN36_GLOBAL__N__3a625bb7_4_k_cu_0eb6ed1820linear_kernel_simpleEPKfS1_S1_Pfiii,"ax",@progbits
	.align	128
.text._ZN36_GLOBAL__N__3a625bb7_4_k_cu_0eb6ed1820linear_kernel_simpleEPKfS1_S1_Pfiii:
        .type           _ZN36_GLOBAL__N__3a625bb7_4_k_cu_0eb6ed1820linear_kernel_simpleEPKfS1_S1_Pfiii,@function
        .size           _ZN36_GLOBAL__N__3a625bb7_4_k_cu_0eb6ed1820linear_kernel_simpleEPKfS1_S1_Pfiii,(.L_x_115 - _ZN36_GLOBAL__N__3a625bb7_4_k_cu_0eb6ed1820linear_kernel_simpleEPKfS1_S1_Pfiii)
        .other          _ZN36_GLOBAL__N__3a625bb7_4_k_cu_0eb6ed1820linear_kernel_simpleEPKfS1_S1_Pfiii,@"STO_CUDA_ENTRY STV_DEFAULT"
_ZN36_GLOBAL__N__3a625bb7_4_k_cu_0eb6ed1820linear_kernel_simpleEPKfS1_S1_Pfiii:
[----:B------:R-:W-:Y:S01]  /*0000*/  LDC R1, c[0x0][0x37c] ;  /* 0x0000df00ff017b82 */ /* 0x000fe20000000800 */
[----:B------:R-:W0:Y:S07]  /*0010*/  S2R R3, SR_TID.X ;  /* 0x0000000000037919 */ /* 0x000e2e0000002100 */
[----:B------:R-:W0:Y:S08]  /*0020*/  S2UR UR4, SR_CTAID.X ;  /* 0x00000000000479c3 */ /* 0x000e300000002500 */
[----:B------:R-:W0:Y:S08]  /*0030*/  LDC R2, c[0x0][0x360] ;  /* 0x0000d800ff027b82 */ /* 0x000e300000000800 */
[----:B------:R-:W1:Y:S08]  /*0040*/  LDC R11, c[0x0][0x3a8] ;  /* 0x0000ea00ff0b7b82 */ /* 0x000e700000000800 */
[----:B------:R-:W2:Y:S08]  /*0050*/  S2UR UR18, SR_CTAID.Y ;  /* 0x00000000001279c3 */ /* 0x000eb00000002600 */
[----:B------:R-:W2:Y:S01]  /*0060*/  LDC R0, c[0x0][0x3a0] ;  /* 0x0000e800ff007b82 */ /* 0x000ea20000000800 */
[----:B0-----:R-:W-:-:S05]  /*0070*/  IMAD R2, R2, UR4, R3 ;  /* 0x0000000402027c24 */ /* 0x001fca000f8e0203 */
[----:B-1----:R-:W-:-:S04]  /*0080*/  ISETP.GE.AND P0, PT, R2, R11, PT ;  /* 0x0000000b0200720c */ /* 0x002fc80003f06270 */
[----:B--2---:R-:W-:-:S13]  /*0090*/  ISETP.LE.OR P0, PT, R0, UR18, P0 ;  /* 0x0000001200007c0c */ /* 0x004fda0008703670 */
[----:B------:R-:W-:Y:S05]  /*00a0*/  @P0 EXIT ;  /* 0x000000000000094d */ /* 0x000fea0003800000 */
[----:B------:R-:W0:Y:S01]  /*00b0*/  LDC.64 R4, c[0x0][0x390] ;  /* 0x0000e400ff047b82 */ /* 0x000e220000000a00 */
[----:B------:R-:W1:Y:S01]  /*00c0*/  LDCU.64 UR16, c[0x0][0x358] ;  /* 0x00006b00ff1077ac */ /* 0x000e620008000a00 */
[----:B------:R-:W2:Y:S01]  /*00d0*/  LDCU UR11, c[0x0][0x3a4] ;  /* 0x00007480ff0b77ac */ /* 0x000ea20008000800 */
[----:B0-----:R-:W-:-:S05]  /*00e0*/  IMAD.WIDE R4, R2, 0x4, R4 ;  /* 0x0000000402047825 */ /* 0x001fca00078e0204 */
[----:B-1----:R0:W5:Y:S01]  /*00f0*/  LDG.E.CONSTANT R0, desc[UR16][R4.64] ;  /* 0x0000001004007981 */ /* 0x002162000c1e9900 */
[----:B--2---:R-:W-:Y:S01]  /*0100*/  UISETP.GE.AND UP0, UPT, UR11, 0x1, UPT ;  /* 0x000000010b00788c */ /* 0x004fe2000bf06270 */
[----:B------:R-:W-:-:S08]  /*0110*/  SHF.R.S32.HI R3, RZ, 0x1f, R2 ;  /* 0x0000001fff037819 */ /* 0x000fd00000011402 */
[----:B0-----:R-:W-:Y:S05]  /*0120*/  BRA.U !UP0, `(.L_x_94) ;  /* 0x00000005081c7547 */ /* 0x001fea000b800000 */
[----:B------:R-:W-:Y:S02]  /*0130*/  UISETP.GE.U32.AND UP1, UPT, UR11, 0x4, UPT ;  /* 0x000000040b00788c */ /* 0x000fe4000bf26070 */
[----:B------:R-:W-:Y:S01]  /*0140*/  IMAD.WIDE R6, R2, UR11, RZ ;  /* 0x0000000b02067c25 */ /* 0x000fe2000f8e02ff */
[----:B------:R-:W-:Y:S02]  /*0150*/  USHF.R.S32.HI UR4, URZ, 0x1f, UR11 ;  /* 0x0000001fff047899 */ /* 0x000fe4000801140b */
[----:B------:R-:W-:Y:S02]  /*0160*/  ULOP3.LUT UR5, UR11, 0x3, URZ, 0xc0, !UPT ;  /* 0x000000030b057892 */ /* 0x000fe4000f8ec0ff */
[----:B------:R-:W-:Y:S02]  /*0170*/  UIMAD.WIDE.U32 UR6, UR18, UR11, URZ ;  /* 0x0000000b120672a5 */ /* 0x000fe4000f8e00ff */
[----:B------:R-:W-:Y:S02]  /*0180*/  UIMAD UR10, UR4, UR18, URZ ;  /* 0x00000012040a72a4 */ /* 0x000fe4000f8e02ff */
[----:B------:R-:W-:Y:S01]  /*0190*/  UISETP.NE.AND UP0, UPT, UR5, URZ, UPT ;  /* 0x000000ff0500728c */ /* 0x000fe2000bf05270 */
[----:B------:R-:W-:Y:S01]  /*01a0*/  UMOV UR4, URZ ;  /* 0x000000ff00047c82 */ /* 0x000fe20008000000 */
[----:B------:R-:W-:Y:S01]  /*01b0*/  UIADD3 UR10, UPT, UPT, UR7, UR10, URZ ;  /* 0x0000000a070a7290 */ /* 0x000fe2000fffe0ff */
[----:B------:R-:W-:Y:S11]  /*01c0*/  BRA.U !UP1, `(.L_x_95) ;  /* 0x0000000109907547 */ /* 0x000ff6000b800000 */
[----:B------:R-:W0:Y:S01]  /*01d0*/  LDCU.128 UR12, c[0x0][0x380] ;  /* 0x00007000ff0c77ac */ /* 0x000e220008000c00 */
[----:B------:R-:W-:-:S04]  /*01e0*/  ULOP3.LUT UR4, UR11, 0x7ffffffc, URZ, 0xc0, !UPT ;  /* 0x7ffffffc0b047892 */ /* 0x000fc8000f8ec0ff */
[----:B------:R-:W-:Y:S02]  /*01f0*/  UIADD3 UR11, UPT, UPT, -UR4, URZ, URZ ;  /* 0x000000ff040b7290 */ /* 0x000fe4000fffe1ff */
[----:B0-----:R-:W-:Y:S01]  /*0200*/  ULEA UR8, UP1, UR6, UR12, 0x2 ;  /* 0x0000000c06087291 */ /* 0x001fe2000f8210ff */
[----:B------:R-:W-:-:S03]  /*0210*/  LEA R12, P0, R6, UR14, 0x2 ;  /* 0x0000000e060c7c11 */ /* 0x000fc6000f8010ff */
[----:B------:R-:W-:Y:S01]  /*0220*/  ULEA.HI.X UR9, UR6, UR13, UR10, 0x2, UP1 ;  /* 0x0000000d06097291 */ /* 0x000fe200088f140a */
[----:B------:R-:W-:Y:S01]  /*0230*/  LEA.HI.X R13, R6, UR15, R7, 0x2, P0 ;  /* 0x0000000f060d7c11 */ /* 0x000fe200080f1407 */
[----:B------:R-:W-:Y:S01]  /*0240*/  UIADD3 UR8, UP1, UPT, UR8, 0x8, URZ ;  /* 0x0000000808087890 */ /* 0x000fe2000ff3e0ff */
[----:B------:R-:W-:-:S03]  /*0250*/  IADD3 R12, P0, PT, R12, 0x8, RZ ;  /* 0x000000080c0c7810 */ /* 0x000fc60007f1e0ff */
[----:B------:R-:W-:Y:S02]  /*0260*/  UIADD3.X UR9, UPT, UPT, URZ, UR9, URZ, UP1, !UPT ;  /* 0x00000009ff097290 */ /* 0x000fe40008ffe4ff */
[----:B------:R-:W-:Y:S02]  /*0270*/  IMAD.X R13, RZ, RZ, R13, P0 ;  /* 0x000000ffff0d7224 */ /* 0x000fe400000e060d */
[----:B------:R-:W-:Y:S02]  /*0280*/  IMAD.U32 R15, RZ, RZ, UR8 ;  /* 0x00000008ff0f7e24 */ /* 0x000fe4000f8e00ff */
[----:B------:R-:W-:-:S07]  /*0290*/  MOV R14, UR9 ;  /* 0x00000009000e7c02 */ /* 0x000fce0008000f00 */
.L_x_96:
[----:B------:R-:W-:Y:S01]  /*02a0*/  IMAD.MOV.U32 R8, RZ, RZ, R15 ;  /* 0x000000ffff087224 */ /* 0x000fe200078e000f */
[----:B------:R-:W-:Y:S01]  /*02b0*/  MOV R4, R12 ;  /* 0x0000000c00047202 */ /* 0x000fe20000000f00 */
[----:B------:R-:W-:Y:S02]  /*02c0*/  IMAD.MOV.U32 R9, RZ, RZ, R14 ;  /* 0x000000ffff097224 */ /* 0x000fe400078e000e */
[----:B------:R-:W-:-:S03]  /*02d0*/  IMAD.MOV.U32 R5, RZ, RZ, R13 ;  /* 0x000000ffff057224 */ /* 0x000fc600078e000d */
[----:B------:R-:W2:Y:S04]  /*02e0*/  LDG.E.CONSTANT R13, desc[UR16][R8.64+-0x8] ;  /* 0xfffff810080d7981 */ /* 0x000ea8000c1e9900 */
[----:B------:R-:W2:Y:S04]  /*02f0*/  LDG.E.CONSTANT R10, desc[UR16][R4.64+-0x8] ;  /* 0xfffff810040a7981 */ /* 0x000ea8000c1e9900 */
[----:B------:R-:W3:Y:S04]  /*0300*/  LDG.E.CONSTANT R15, desc[UR16][R8.64+-0x4] ;  /* 0xfffffc10080f7981 */ /* 0x000ee8000c1e9900 */
[----:B------:R-:W3:Y:S04]  /*0310*/  LDG.E.CONSTANT R12, desc[UR16][R4.64+-0x4] ;  /* 0xfffffc10040c7981 */ /* 0x000ee8000c1e9900 */
[----:B------:R-:W4:Y:S04]  /*0320*/  LDG.E.CONSTANT R17, desc[UR16][R8.64] ;  /* 0x0000001008117981 */ /* 0x000f28000c1e9900 */
[----:B------:R-:W4:Y:S04]  /*0330*/  LDG.E.CONSTANT R14, desc[UR16][R4.64] ;  /* 0x00000010040e7981 */ /* 0x000f28000c1e9900 */
[----:B------:R-:W4:Y:S04]  /*0340*/  LDG.E.CONSTANT R19, desc[UR16][R8.64+0x4] ;  /* 0x0000041008137981 */ /* 0x000f28000c1e9900 */
[----:B------:R-:W4:Y:S01]  /*0350*/  LDG.E.CONSTANT R16, desc[UR16][R4.64+0x4] ;  /* 0x0000041004107981 */ /* 0x000f22000c1e9900 */
[----:B------:R-:W-:-:S04]  /*0360*/  UIADD3 UR11, UPT, UPT, UR11, 0x4, URZ ;  /* 0x000000040b0b7890 */ /* 0x000fc8000fffe0ff */
[----:B------:R-:W-:Y:S01]  /*0370*/  UISETP.NE.AND UP1, UPT, UR11, URZ, UPT ;  /* 0x000000ff0b00728c */ /* 0x000fe2000bf25270 */
[----:B--2--5:R-:W-:-:S04]  /*0380*/  FFMA R10, R13, R10, R0 ;  /* 0x0000000a0d0a7223 */ /* 0x024fc80000000000 */
[----:B---3--:R-:W-:Y:S01]  /*0390*/  FFMA R10, R15, R12, R10 ;  /* 0x0000000c0f0a7223 */ /* 0x008fe2000000000a */
[----:B------:R-:W-:Y:S02]  /*03a0*/  IADD3 R12, P1, PT, R4, 0x10, RZ ;  /* 0x00000010040c7810 */ /* 0x000fe40007f3e0ff */
[----:B------:R-:W-:-:S03]  /*03b0*/  IADD3 R15, P0, PT, R8, 0x10, RZ ;  /* 0x00000010080f7810 */ /* 0x000fc60007f1e0ff */
[----:B------:R-:W-:Y:S02]  /*03c0*/  IMAD.X R13, RZ, RZ, R5, P1 ;  /* 0x000000ffff0d7224 */ /* 0x000fe400008e0605 */
[----:B----4-:R-:W-:Y:S01]  /*03d0*/  FFMA R10, R17, R14, R10 ;  /* 0x0000000e110a7223 */ /* 0x010fe2000000000a */
[----:B------:R-:W-:-:S03]  /*03e0*/  IADD3.X R14, PT, PT, RZ, R9, RZ, P0, !PT ;  /* 0x00000009ff0e7210 */ /* 0x000fc600007fe4ff */
[----:B------:R-:W-:Y:S01]  /*03f0*/  FFMA R0, R19, R16, R10 ;  /* 0x0000001013007223 */ /* 0x000fe2000000000a */
[----:B------:R-:W-:Y:S06]  /*0400*/  BRA.U UP1, `(.L_x_96) ;  /* 0xfffffffd01a47547 */ /* 0x000fec000b83ffff */
.L_x_95:
[----:B------:R-:W-:Y:S05]  /*0410*/  BRA.U !UP0, `(.L_x_94) ;  /* 0x0000000108607547 */ /* 0x000fea000b800000 */
[----:B------:R-:W0:Y:S01]  /*0420*/  LDCU.128 UR12, c[0x0][0x380] ;  /* 0x00007000ff0c77ac */ /* 0x000e220008000c00 */
[----:B------:R-:W-:Y:S01]  /*0430*/  IADD3 R9, P0, PT, R6, UR4, RZ ;  /* 0x0000000406097c10 */ /* 0x000fe2000ff1e0ff */
[----:B------:R-:W-:-:S03]  /*0440*/  UIADD3 UR7, UP0, UPT, UR4, UR6, URZ ;  /* 0x0000000604077290 */ /* 0x000fc6000ff1e0ff */
[----:B------:R-:W-:Y:S01]  /*0450*/  IADD3.X R6, PT, PT, RZ, R7, RZ, P0, !PT ;  /* 0x00000007ff067210 */ /* 0x000fe200007fe4ff */
[----:B------:R-:W-:Y:S02]  /*0460*/  UIADD3 UR5, UPT, UPT, -UR5, URZ, URZ ;  /* 0x000000ff05057290 */ /* 0x000fe4000fffe1ff */
[----:B------:R-:W-:Y:S01]  /*0470*/  UIADD3.X UR4, UPT, UPT, URZ, UR10, URZ, UP0, !UPT ;  /* 0x0000000aff047290 */ /* 0x000fe200087fe4ff */
[----:B0-----:R-:W-:Y:S01]  /*0480*/  LEA R8, P1, R9, UR14, 0x2 ;  /* 0x0000000e09087c11 */ /* 0x001fe2000f8210ff */
[----:B------:R-:W-:-:S03]  /*0490*/  ULEA UR6, UP1, UR7, UR12, 0x2 ;  /* 0x0000000c07067291 */ /* 0x000fc6000f8210ff */
[----:B------:R-:W-:Y:S01]  /*04a0*/  LEA.HI.X R9, R9, UR15, R6, 0x2, P1 ;  /* 0x0000000f09097c11 */ /* 0x000fe200088f1406 */
[----:B------:R-:W-:-:S12]  /*04b0*/  ULEA.HI.X UR4, UR7, UR13, UR4, 0x2, UP1 ;  /* 0x0000000d07047291 */ /* 0x000fd800088f1404 */
.L_x_97:
[----:B------:R-:W-:Y:S01]  /*04c0*/  MOV R5, UR4 ;  /* 0x0000000400057c02 */ /* 0x000fe20008000f00 */
[----:B------:R-:W-:Y:S01]  /*04d0*/  IMAD.MOV.U32 R6, RZ, RZ, R8 ;  /* 0x000000ffff067224 */ /* 0x000fe200078e0008 */
[----:B------:R-:W-:Y:S01]  /*04e0*/  MOV R7, R9 ;  /* 0x0000000900077202 */ /* 0x000fe20000000f00 */
[----:B------:R-:W-:-:S04]  /*04f0*/  IMAD.U32 R4, RZ, RZ, UR6 ;  /* 0x00000006ff047e24 */ /* 0x000fc8000f8e00ff */
[----:B------:R-:W2:Y:S04]  /*0500*/  LDG.E.CONSTANT R6, desc[UR16][R6.64] ;  /* 0x0000001006067981 */ /* 0x000ea8000c1e9900 */
[----:B------:R-:W2:Y:S01]  /*0510*/  LDG.E.CONSTANT R5, desc[UR16][R4.64] ;  /* 0x0000001004057981 */ /* 0x000ea2000c1e9900 */
[----:B------:R-:W-:Y:S01]  /*0520*/  UIADD3 UR6, UP0, UPT, UR6, 0x4, URZ ;  /* 0x0000000406067890 */ /* 0x000fe2000ff1e0ff */
[----:B------:R-:W-:Y:S01]  /*0530*/  IADD3 R8, P0, PT, R8, 0x4, RZ ;  /* 0x0000000408087810 */ /* 0x000fe20007f1e0ff */
[----:B------:R-:W-:Y:S02]  /*0540*/  UIADD3 UR5, UPT, UPT, UR5, 0x1, URZ ;  /* 0x0000000105057890 */ /* 0x000fe4000fffe0ff */
[----:B------:R-:W-:Y:S02]  /*0550*/  UIADD3.X UR4, UPT, UPT, URZ, UR4, URZ, UP0, !UPT ;  /* 0x00000004ff047290 */ /* 0x000fe400087fe4ff */
[----:B------:R-:W-:Y:S01]  /*0560*/  UISETP.NE.AND UP0, UPT, UR5, URZ, UPT ;  /* 0x000000ff0500728c */ /* 0x000fe2000bf05270 */
[----:B------:R-:W-:-:S02]  /*0570*/  IMAD.X R9, RZ, RZ, R9, P0 ;  /* 0x000000ffff097224 */ /* 0x000fc400000e0609 */
[----:B--2--5:R-:W-:-:S06]  /*0580*/  FFMA R0, R5, R6, R0 ;  /* 0x0000000605007223 */ /* 0x024fcc0000000000 */
[----:B------:R-:W-:Y:S05]  /*0590*/  BRA.U UP0, `(.L_x_97) ;  /* 0xfffffffd00c87547 */ /* 0x000fea000b83ffff */
.L_x_94:
[----:B------:R-:W0:Y:S01]  /*05a0*/  LDCU.64 UR4, c[0x0][0x398] ;  /* 0x00007300ff0477ac */ /* 0x000e220008000a00 */
[----:B------:R-:W-:Y:S01]  /*05b0*/  SHF.R.S32.HI R4, RZ, 0x1f, R11 ;  /* 0x0000001fff047819 */ /* 0x000fe2000001140b */
[----:B------:R-:W-:-:S04]  /*05c0*/  IMAD.WIDE.U32 R2, R11, UR18, R2 ;  /* 0x000000120b027c25 */ /* 0x000fc8000f8e0002 */
[----:B------:R-:W-:-:S05]  /*05d0*/  IMAD R5, R4, UR18, RZ ;  /* 0x0000001204057c24 */ /* 0x000fca000f8e02ff */
[----:B------:R-:W-:Y:S02]  /*05e0*/  IADD3 R3, PT, PT, R3, R5, RZ ;  /* 0x0000000503037210 */ /* 0x000fe40007ffe0ff */
[----:B0-----:R-:W-:-:S04]  /*05f0*/  LEA R4, P0, R2, UR4, 0x2 ;  /* 0x0000000402047c11 */ /* 0x001fc8000f8010ff */
[----:B------:R-:W-:-:S05]  /*0600*/  LEA.HI.X R5, R2, UR5, R3, 0x2, P0 ;  /* 0x0000000502057c11 */ /* 0x000fca00080f1403 */
[----:B-----5:R-:W-:Y:S01]  /*0610*/  STG.E desc[UR16][R4.64], R0 ;  /* 0x0000000004007986 */ /* 0x020fe2000c101910 */
[----:B------:R-:W-:Y:S05]  /*0620*/  EXIT ;  /* 0x000000000000794d */ /* 0x000fea0003800000 */
.L_x_98:
        /* <DEDUP_REMOVED lines=13> */
.L_x_115:


//--------------------- .text._ZN36_GLOBAL__N__3a625bb7_4_k_cu_0eb6ed1810add_kernelEPKfPfx --------------------------
	.section	.text._ZN36_GLOBAL__N__3a625bb7_4_k_cu_0eb6ed1810add_kernelEPKfPfx,"ax",@progbits
	.align	128
.text._ZN36_GLOBAL__N__3a625bb7_4_k_cu_0eb6ed1810add_kernelEPKfPfx:
        .type           _ZN36_GLOBAL__N__3a625bb7_4_k_cu_0eb6ed1810add_kernelEPKfPfx,@function
        .size           _ZN36_GLOBAL__N__3a625bb7_4_k_cu_0eb6ed1810add_kernelEPKfPfx,(.L_x_116 - _ZN36_GLOBAL__N__3a625bb7_4_k_cu_0eb6ed1810add_kernelEPKfPfx)
        .other          _ZN36_GLOBAL__N__3a625bb7_4_k_cu_0eb6ed1810add_kernelEPKfPfx,@"STO_CUDA_ENTRY STV_DEFAULT"
_ZN36_GLOBAL__N__3a625bb7_4_k_cu_0eb6ed1810add_kernelEPKfPfx:
        /* <DEDUP_REMOVED lines=47> */
.L_x_100:
[----:B------:R-:W-:-:S07]  /*02f0*/  MOV R6, 0x310 ;  /* 0x0000031000067802 */ /* 0x000fce0000000f00 */
[----:B------:R-:W-:Y:S05]  /*0300*/  CALL.REL.NOINC `($__internal_1_$__cuda_sm20_div_u64) ;  /* 0x0000000400507944 */ /* 0x000fea0003c00000 */
[----:B------:R-:W-:Y:S02]  /*0310*/  IMAD.MOV.U32 R6, RZ, RZ, R8 ;  /* 0x000000ffff067224 */ /* 0x000fe400078e0008 */
[----:B------:R-:W-:-:S07]  /*0320*/  IMAD.MOV.U32 R7, RZ, RZ, R9 ;  /* 0x000000ffff077224 */ /* 0x000fce00078e0009 */
.L_x_101:
[----:B------:R-:W-:Y:S05]  /*0330*/  BSYNC.RECONVERGENT B0 ;  /* 0x0000000000007941 */ /* 0x000fea0003800200 */
.L_x_99:
[----:B------:R-:W-:Y:S01]  /*0340*/  IADD3 R4, P0, PT, R6, R4, RZ ;  /* 0x0000000406047210 */ /* 0x000fe20007f1e0ff */
[----:B------:R-:W0:Y:S01]  /*0350*/  LDCU.64 UR4, c[0x0][0x358] ;  /* 0x00006b00ff0477ac */ /* 0x000e220008000a00 */
[----:B------:R-:W-:Y:S02]  /*0360*/  BSSY.RECONVERGENT B0, `(.L_x_102) ;  /* 0x0000021000007945 */ /* 0x000fe40003800200 */
[C---:B------:R-:W-:Y:S01]  /*0370*/  LOP3.LUT R8, R4.reuse, 0x3, RZ, 0xc0, !PT ;  /* 0x0000000304087812 */ /* 0x040fe200078ec0ff */
[----:B------:R-:W-:Y:S01]  /*0380*/  IMAD.X R6, RZ, RZ, R7, P0 ;  /* 0x000000ffff067224 */ /* 0x000fe200000e0607 */
[----:B------:R-:W-:Y:S01]  /*0390*/  ISETP.GE.U32.AND P0, PT, R4, 0x3, PT ;  /* 0x000000030400780c */ /* 0x000fe20003f06070 */
[----:B------:R-:W1:Y:S01]  /*03a0*/  LDCU.128 UR8, c[0x0][0x380] ;  /* 0x00007000ff0877ac */ /* 0x000e620008000c00 */
[----:B------:R-:W-:Y:S02]  /*03b0*/  ISETP.NE.U32.AND P1, PT, R8, 0x3, PT ;  /* 0x000000030800780c */ /* 0x000fe40003f25070 */
[----:B------:R-:W-:-:S02]  /*03c0*/  ISETP.GE.U32.AND.EX P0, PT, R6, RZ, PT, P0 ;  /* 0x000000ff0600720c */ /* 0x000fc40003f06100 */
        /* <DEDUP_REMOVED lines=9> */
.L_x_104:
[C---:B------:R-:W-:Y:S02]  /*0460*/  IADD3 R8, P1, PT, R13.reuse, UR8, RZ ;  /* 0x000000080d087c10 */ /* 0x040fe4000ff3e0ff */
[----:B0-----:R-:W-:Y:S02]  /*0470*/  IADD3 R6, P2, PT, R13, UR10, RZ ;  /* 0x0000000a0d067c10 */ /* 0x001fe4000ff5e0ff */
[C---:B------:R-:W-:Y:S02]  /*0480*/  IADD3.X R9, PT, PT, R12.reuse, UR9, RZ, P1, !PT ;  /* 0x000000090c097c10 */ /* 0x040fe40008ffe4ff */
[----:B------:R-:W-:-:S03]  /*0490*/  IADD3.X R7, PT, PT, R12, UR11, RZ, P2, !PT ;  /* 0x0000000b0c077c10 */ /* 0x000fc600097fe4ff */
[----:B------:R-:W2:Y:S04]  /*04a0*/  LDG.E R8, desc[UR4][R8.64] ;  /* 0x0000000408087981 */ /* 0x000ea8000c1e1900 */
[----:B------:R-:W2:Y:S01]  /*04b0*/  LDG.E R11, desc[UR4][R6.64] ;  /* 0x00000004060b7981 */ /* 0x000ea2000c1e1900 */
[----:B------:R-:W-:Y:S02]  /*04c0*/  IADD3 R4, P1, PT, R4, 0x1, RZ ;  /* 0x0000000104047810 */ /* 0x000fe40007f3e0ff */
[C---:B------:R-:W-:Y:S02]  /*04d0*/  IADD3 R5, P2, PT, R2.reuse, R5, RZ ;  /* 0x0000000502057210 */ /* 0x040fe40007f5e0ff */
[----:B------:R-:W-:Y:S01]  /*04e0*/  LEA R13, P3, R2, R13, 0x2 ;  /* 0x0000000d020d7211 */ /* 0x000fe200078610ff */
[----:B------:R-:W-:Y:S01]  /*04f0*/  IMAD.X R10, RZ, RZ, R10, P1 ;  /* 0x000000ffff0a7224 */ /* 0x000fe200008e060a */
[----:B------:R-:W-:Y:S01]  /*0500*/  ISETP.NE.U32.AND P1, PT, R4, RZ, PT ;  /* 0x000000ff0400720c */ /* 0x000fe20003f25070 */
[----:B------:R-:W-:-:S02]  /*0510*/  IMAD.X R0, R3, 0x1, R0, P2 ;  /* 0x0000000103007824 */ /* 0x000fc400010e0600 */
[----:B------:R-:W-:Y:S01]  /*0520*/  IMAD.X R12, R12, 0x1, R15, P3 ;  /* 0x000000010c0c7824 */ /* 0x000fe200018e060f */
[----:B------:R-:W-:Y:S01]  /*0530*/  ISETP.NE.AND.EX P1, PT, R10, RZ, PT, P1 ;  /* 0x000000ff0a00720c */ /* 0x000fe20003f25310 */
[----:B--2---:R-:W-:-:S05]  /*0540*/  FADD R11, R8, R11 ;  /* 0x0000000b080b7221 */ /* 0x004fca0000000000 */
[----:B------:R0:W-:Y:S07]  /*0550*/  STG.E desc[UR4][R6.64], R11 ;  /* 0x0000000b06007986 */ /* 0x0001ee000c101904 */
[----:B------:R-:W-:Y:S05]  /*0560*/  @P1 BRA `(.L_x_104) ;  /* 0xfffffffc00bc1947 */ /* 0x000fea000383ffff */
.L_x_103:
[----:B------:R-:W-:Y:S05]  /*0570*/  BSYNC.RECONVERGENT B0 ;  /* 0x0000000000007941 */ /* 0x000fea0003800200 */
.L_x_102:
[----:B------:R-:W-:Y:S05]  /*0580*/  @!P0 EXIT ;  /* 0x000000000000894d */ /* 0x000fea0003800000 */
[C---:B0-----:R-:W-:Y:S01]  /*0590*/  SHF.L.U64.HI R7, R2.reuse, 0x2, R3 ;  /* 0x0000000202077819 */ /* 0x041fe20000010203 */
[----:B------:R-:W-:Y:S01]  /*05a0*/  IMAD.SHL.U32 R11, R2, 0x4, RZ ;  /* 0x00000004020b7824 */ /* 0x000fe200078e00ff */
[----:B------:R-:W0:Y:S01]  /*05b0*/  LDCU.64 UR6, c[0x0][0x390] ;  /* 0x00007200ff0677ac */ /* 0x000e220008000a00 */
[----:B------:R-:W1:Y:S05]  /*05c0*/  LDCU.128 UR8, c[0x0][0x380] ;  /* 0x00007000ff0877ac */ /* 0x000e6a0008000c00 */
.L_x_105:
[C---:B--2---:R-:W-:Y:S01]  /*05d0*/  IMAD.SHL.U32 R12, R5.reuse, 0x4, RZ ;  /* 0x00000004050c7824 */ /* 0x044fe200078e00ff */
[----:B------:R-:W-:-:S04]  /*05e0*/  SHF.L.U64.HI R2, R5, 0x2, R0 ;  /* 0x0000000205027819 */ /* 0x000fc80000010200 */
[C---:B-1----:R-:W-:Y:S02]  /*05f0*/  IADD3 R8, P0, PT, R12.reuse, UR8, RZ ;  /* 0x000000080c087c10 */ /* 0x042fe4000ff1e0ff */
[----:B------:R-:W-:Y:S02]  /*0600*/  IADD3 R12, P1, PT, R12, UR10, RZ ;  /* 0x0000000a0c0c7c10 */ /* 0x000fe4000ff3e0ff */
[C---:B------:R-:W-:Y:S02]  /*0610*/  IADD3.X R9, PT, PT, R2.reuse, UR9, RZ, P0, !PT ;  /* 0x0000000902097c10 */ /* 0x040fe400087fe4ff */
[----:B------:R-:W-:-:S03]  /*0620*/  IADD3.X R13, PT, PT, R2, UR11, RZ, P1, !PT ;  /* 0x0000000b020d7c10 */ /* 0x000fc60008ffe4ff */
[----:B------:R-:W2:Y:S04]  /*0630*/  LDG.E R4, desc[UR4][R8.64] ;  /* 0x0000000408047981 */ /* 0x000ea8000c1e1900 */
[----:B------:R-:W2:Y:S01]  /*0640*/  LDG.E R17, desc[UR4][R12.64] ;  /* 0x000000040c117981 */ /* 0x000ea2000c1e1900 */
[-C--:B------:R-:W-:Y:S02]  /*0650*/  IADD3 R14, P0, PT, R8, R11.reuse, RZ ;  /* 0x0000000b080e7210 */ /* 0x080fe40007f1e0ff */
[----:B------:R-:W-:-:S03]  /*0660*/  IADD3 R2, P1, PT, R12, R11, RZ ;  /* 0x0000000b0c027210 */ /* 0x000fc60007f3e0ff */
[--C-:B------:R-:W-:Y:S02]  /*0670*/  IMAD.X R15, R9, 0x1, R7.reuse, P0 ;  /* 0x00000001090f7824 */ /* 0x100fe400000e0607 */
[----:B------:R-:W-:Y:S02]  /*0680*/  IMAD.X R3, R13, 0x1, R7, P1 ;  /* 0x000000010d037824 */ /* 0x000fe400008e0607 */
[----:B--2---:R-:W-:-:S05]  /*0690*/  FADD R19, R4, R17 ;  /* 0x0000001104137221 */ /* 0x004fca0000000000 */
[----:B------:R1:W-:Y:S04]  /*06a0*/  STG.E desc[UR4][R12.64], R19 ;  /* 0x000000130c007986 */ /* 0x0003e8000c101904 */
        /* <DEDUP_REMOVED lines=8> */
[----:B------:R-:W3:Y:S04]  /*0730*/  LDG.E R4, desc[UR4][R16.64] ;  /* 0x0000000410047981 */ /* 0x000ee8000c1e1900 */
[----:B------:R-:W3:Y:S01]  /*0740*/  LDG.E R23, desc[UR4][R8.64] ;  /* 0x0000000408177981 */ /* 0x000ee2000c1e1900 */
[-C--:B------:R-:W-:Y:S02]  /*0750*/  IADD3 R18, P0, PT, R16, R11.reuse, RZ ;  /* 0x0000000b10127210 */ /* 0x080fe40007f1e0ff */
[----:B-1----:R-:W-:-:S03]  /*0760*/  IADD3 R12, P1, PT, R8, R11, RZ ;  /* 0x0000000b080c7210 */ /* 0x002fc60007f3e0ff */
[--C-:B------:R-:W-:Y:S02]  /*0770*/  IMAD.X R19, R17, 0x1, R7.reuse, P0 ;  /* 0x0000000111137824 */ /* 0x100fe400000e0607 */
[----:B------:R-:W-:Y:S02]  /*0780*/  IMAD.X R13, R9, 0x1, R7, P1 ;  /* 0x00000001090d7824 */ /* 0x000fe400008e0607 */
[----:B---3--:R-:W-:-:S05]  /*0790*/  FADD R23, R4, R23 ;  /* 0x0000001704177221 */ /* 0x008fca0000000000 */
[----:B------:R2:W-:Y:S04]  /*07a0*/  STG.E desc[UR4][R8.64], R23 ;  /* 0x0000001708007986 */ /* 0x0005e8000c101904 */
[----:B------:R-:W3:Y:S04]  /*07b0*/  LDG.E R18, desc[UR4][R18.64] ;  /* 0x0000000412127981 */ /* 0x000ee8000c1e1900 */
[----:B------:R-:W3:Y:S01]  /*07c0*/  LDG.E R15, desc[UR4][R12.64] ;  /* 0x000000040c0f7981 */ /* 0x000ee2000c1e1900 */
[----:B------:R-:W-:-:S05]  /*07d0*/  IADD3 R5, P0, PT, R5, R11, RZ ;  /* 0x0000000b05057210 */ /* 0x000fca0007f1e0ff */
[----:B------:R-:W-:Y:S01]  /*07e0*/  IMAD.X R0, R0, 0x1, R7, P0 ;  /* 0x0000000100007824 */ /* 0x000fe200000e0607 */
[----:B0-----:R-:W-:-:S04]  /*07f0*/  ISETP.GE.U32.AND P0, PT, R5, UR6, PT ;  /* 0x0000000605007c0c */ /* 0x001fc8000bf06070 */
[----:B------:R-:W-:Y:S01]  /*0800*/  ISETP.GE.AND.EX P0, PT, R0, UR7, PT, P0 ;  /* 0x0000000700007c0c */ /* 0x000fe2000bf06300 */
[----:B---3--:R-:W-:-:S05]  /*0810*/  FADD R15, R18, R15 ;  /* 0x0000000f120f7221 */ /* 0x008fca0000000000 */
[----:B------:R2:W-:Y:S07]  /*0820*/  STG.E desc[UR4][R12.64], R15 ;  /* 0x0000000f0c007986 */ /* 0x0005ee000c101904 */
[----:B------:R-:W-:Y:S05]  /*0830*/  @!P0 BRA `(.L_x_105) ;  /* 0xfffffffc00648947 */ /* 0x000fea000383ffff */
[----:B------:R-:W-:Y:S05]  /*0840*/  EXIT ;  /* 0x000000000000794d */ /* 0x000fea0003800000 */
        .weak           $__internal_1_$__cuda_sm20_div_u64
        .type           $__internal_1_$__cuda_sm20_div_u64,@function
        .size           $__internal_1_$__cuda_sm20_div_u64,(.L_x_116 - $__internal_1_$__cuda_sm20_div_u64)
$__internal_1_$__cuda_sm20_div_u64:
        /* <DEDUP_REMOVED lines=66> */
[----:B------:R-:W-:Y:S06]  /*0c70*/  RET.REL.NODEC R6 `(_ZN36_GLOBAL__N__3a625bb7_4_k_cu_0eb6ed1810add_kernelEPKfPfx) ;  /* 0xfffffff006e07950 */ /* 0x000fec0003c3ffff */
.L_x_106:
        /* <DEDUP_REMOVED lines=16> */
.L_x_116:


//--------------------- .nv.shared.reserved.0     --------------------------
	.section	.nv.shared.reserved.0,"aw",@nobits
	.weak		__nv_reservedSMEM_offset_0_alias
	.size		__nv_reservedSMEM_offset_0_alias, 0, 64
	.other		__nv_reservedSMEM_offset_0_alias,@"STO_CUDA_RESERVED_SHARED STV_DEFAULT"
__nv_reservedSMEM_offset_0_alias:
	.zero		0
	.zero		64


//--------------------- .nv.shared._ZN36_GLOBAL__N__3a625bb7_4_k_cu_0eb6ed1821fused_conv_if_kernel2EPKfS1_S1_PfS2_iiiiiiiii --------------------------
	.section	.nv.shared._ZN36_GLOBAL__N__3a625bb7_4_k_cu_0eb6ed1821fused_conv_if_kernel2EPKfS1_S1_PfS2_iiiiiiiii,"aw",@nobits
	.sectionflags	@""
	.align	4
.nv.shared._ZN36_GLOBAL__N__3a625bb7_4_k_cu_0eb6ed1821fused_conv_if_kernel2EPKfS1_S1_PfS2_iiiiiiiii:
	.zero		30496


//--------------------- .nv.shared._ZN36_GLOBAL__N__3a625bb7_4_k_cu_0eb6ed1821fused_conv_if_kernel1EPKfS1_S1_PfS2_iiiiiiiii --------------------------
	.section	.nv.shared._ZN36_GLOBAL__N__3a625bb7_4_k_cu_0eb6ed1821fused_conv_if_kernel1EPKfS1_S1_PfS2_iiiiiiiii,"aw",@nobits
	.sectionflags	@""
	.align	4
.nv.shared._ZN36_GLOBAL__N__3a625bb7_4_k_cu_0eb6ed1821fused_conv_if_kernel1EPKfS1_S1_PfS2_iiiiiiiii:
	.zero		5408


//--------------------- .nv.shared._ZN36_GLOBAL__N__3a625bb7_4_k_cu_0eb6ed1818linear_kernel_wmmaEPKfS1_S1_Pfiii --------------------------
	.section	.nv.shared._ZN36_GLOBAL__N__3a625bb7_4_k_cu_0eb6ed1818linear_kernel_wmmaEPKfS1_S1_Pfiii,"aw",@nobits
	.sectionflags	@""
	.align	4
.nv.shared._ZN36_GLOBAL__N__3a625bb7_4_k_cu_0eb6ed1818linear_kernel_wmmaEPKfS1_S1_Pfiii:
	.zero		25600


//--------------------- .nv.shared._ZN36_GLOBAL__N__3a625bb7_4_k_cu_0eb6ed1827linear_if_fused_kernel_wmmaEPKfS1_S1_PfS2_iii --------------------------
	.section	.nv.shared._ZN36_GLOBAL__N__3a625bb7_4_k_cu_0eb6ed1827linear_if_fused_kernel_wmmaEPKfS1_S1_PfS2_iii,"aw",@nobits
	.sectionflags	@""
	.align	4
.nv.shared._ZN36_GLOBAL__N__3a625bb7_4_k_cu_0eb6ed1827linear_if_fused_kernel_wmmaEPKfS1_S1_PfS2_iii:
	.zero		25600


//--------------------- .nv.constant0._ZN36_GLOBAL__N__3a625bb7_4_k_cu_0eb6ed1814if_node_kernelEPKfPfS2_x --------------------------
	.section	.nv.constant0._ZN36_GLOBAL__N__3a625bb7_4_k_cu_0eb6ed1814if_node_kernelEPKfPfS2_x,"a",@progbits
	.sectionflags	@""
	.align	4
.nv.constant0._ZN36_GLOBAL__N__3a625bb7_4_k_cu_0eb6ed1814if_node_kernelEPKfPfS2_x:
	.zero		928


//--------------------- .nv.constant0._ZN36_GLOBAL__N__3a625bb7_4_k_cu_0eb6ed1817maxpool2d_kernel2EPKfPfiiiiiii --------------------------
	.section	.nv.constant0._ZN36_GLOBAL__N__3a625bb7_4_k_cu_0eb6ed1817maxpool2d_kernel2EPKfPfiiiiiii,"a",@progbits
	.sectionflags	@""
	.align	4
.nv.constant0._ZN36_GLOBAL__N__3a625bb7_4_k_cu_0eb6ed1817maxpool2d_kernel2EPKfPfiiiiiii:
	.zero		940


//--------------------- .nv.constant0._ZN36_GLOBAL__N__3a625bb7_4_k_cu_0eb6ed1817maxpool2d_kernel1EPKfPfiiiiiii --------------------------
	.section	.nv.constant0._ZN36_GLOBAL__N__3a625bb7_4_k_cu_0eb6ed1817maxpool2d_kernel1EPKfPfiiiiiii,"a",@progbits
	.sectionflags	@""
	.align	4
.nv.constant0._ZN36_GLOBAL__N__3a625bb7_4_k_cu_0eb6ed1817maxpool2d_kernel1EPKfPfiiiiiii:
	.zero		940


//--------------------- .nv.constant0._ZN36_GLOBAL__N__3a625bb7_4_k_cu_0eb6ed1821fused_conv_if_kernel2EPKfS1_S1_PfS2_iiiiiiiii --------------------------
	.section	.nv.constant0._ZN36_GLOBAL__N__3a625bb7_4_k_cu_0eb6ed1821fused_conv_if_kernel2EPKfS1_S1_PfS2_iiiiiiiii,"a",@progbits
	.sectionflags	@""
	.align	4
.nv.constant0._ZN36_GLOBAL__N__3a625bb7_4_k_cu_0eb6ed1821fused_conv_if_kernel2EPKfS1_S1_PfS2_iiiiiiiii:
	.zero		972


//--------------------- .nv.constant0._ZN36_GLOBAL__N__3a625bb7_4_k_cu_0eb6ed1821fused_conv_if_kernel1EPKfS1_S1_PfS2_iiiiiiiii --------------------------
	.section	.nv.constant0._ZN36_GLOBAL__N__3a625bb7_4_k_cu_0eb6ed1821fused_conv_if_kernel1EPKfS1_S1_PfS2_iiiiiiiii,"a",@progbits
	.sectionflags	@""
	.align	4
.nv.constant0._ZN36_GLOBAL__N__3a625bb7_4_k_cu_0eb6ed1821fused_conv_if_kernel1EPKfS1_S1_PfS2_iiiiiiiii:
	.zero		972


//--------------------- .nv.constant0._ZN36_GLOBAL__N__3a625bb7_4_k_cu_0eb6ed1818linear_kernel_wmmaEPKfS1_S1_Pfiii --------------------------
	.section	.nv.constant0._ZN36_GLOBAL__N__3a625bb7_4_k_cu_0eb6ed1818linear_kernel_wmmaEPKfS1_S1_Pfiii,"a",@progbits
	.sectionflags	@""
	.align	4
.nv.constant0._ZN36_GLOBAL__N__3a625bb7_4_k_cu_0eb6ed1818linear_kernel_wmmaEPKfS1_S1_Pfiii:
	.zero		940


//--------------------- .nv.constant0._ZN36_GLOBAL__N__3a625bb7_4_k_cu_0eb6ed1827linear_if_fused_kernel_wmmaEPKfS1_S1_PfS2_iii --------------------------
	.section	.nv.constant0._ZN36_GLOBAL__N__3a625bb7_4_k_cu_0eb6ed1827linear_if_fused_kernel_wmmaEPKfS1_S1_PfS2_iii,"a",@progbits
	.sectionflags	@""
	.align	4
.nv.constant0._ZN36_GLOBAL__N__3a625bb7_4_k_cu_0eb6ed1827linear_if_fused_kernel_wmmaEPKfS1_S1_PfS2_iii:
	.zero		948


//--------------------- .nv.constant0._ZN36_GLOBAL__N__3a625bb7_4_k_cu_0eb6ed1820linear_kernel_simpleEPKfS1_S1_Pfiii --------------------------
	.section	.nv.constant0._ZN36_GLOBAL__N__3a625bb7_4_k_cu_0eb6ed1820linear_kernel_simpleEPKfS1_S1_Pfiii,"a",@progbits
	.sectionflags	@""
	.align	4
.nv.constant0._ZN36_GLOBAL__N__3a625bb7_4_k_cu_0eb6ed1820linear_kernel_simpleEPKfS1_S1_Pfiii:
	.zero		940


//--------------------- .nv.constant0._ZN36_GLOBAL__N__3a625bb7_4_k_cu_0eb6ed1810add_kernelEPKfPfx --------------------------
	.section	.nv.constant0._ZN36_GLOBAL__N__3a625bb7_4_k_cu_0eb6ed1810add_kernelEPKfPfx,"a",@progbits
	.sectionflags	@""
	.align	4
.nv.constant0._ZN36_GLOBAL__N__3a625bb7_4_k_cu_0eb6ed1810add_kernelEPKfPfx:
	.zero		920


//--------------------- SYMBOLS --------------------------

	.type		.nv.reservedSmem.offset0,@object
	.size		.nv.reservedSmem.offset0,0x4
	.type		.nv.reservedSmem.cap,@object
	.size		.nv.reservedSmem.cap,0x4
